//
// Generated by NVIDIA NVVM Compiler
//
// Compiler Build ID: CL-36424714
// Cuda compilation tools, release 13.0, V13.0.88
// Based on NVVM 20.0.0
//

.version 9.0
.target sm_100
.address_size 64

	// .globl	_Z16cooling_functionyffff
.extern .func  (.param .b32 func_retval0) vprintf
(
	.param .b64 vprintf_param_0,
	.param .b64 vprintf_param_1
)
;
.global .align 1 .b8 $str[13] = {69, 110, 116, 114, 97, 110, 99, 101, 32, 49, 32, 10};
.global .align 1 .b8 $str$1[30] = {118, 48, 32, 61, 32, 37, 108, 102, 44, 32, 118, 49, 32, 61, 32, 37, 108, 102, 44, 32, 118, 52, 32, 61, 32, 37, 108, 102, 10};
.global .align 1 .b8 $str$2[13] = {69, 110, 116, 114, 97, 110, 99, 101, 32, 50, 32, 10};
.global .align 1 .b8 $str$3[64] = {66, 95, 98, 101, 102, 111, 114, 101, 32, 61, 32, 37, 108, 102, 44, 32, 66, 95, 97, 102, 116, 101, 114, 32, 61, 32, 37, 108, 102, 44, 32, 110, 101, 95, 98, 101, 102, 111, 114, 101, 32, 61, 32, 37, 108, 102, 44, 32, 110, 101, 95, 97, 102, 116, 101, 114, 32, 61, 32, 37, 108, 102, 10};
.global .align 1 .b8 $str$4[82] = {97, 108, 112, 104, 97, 32, 61, 32, 37, 108, 102, 44, 32, 98, 101, 116, 97, 32, 61, 32, 37, 108, 102, 44, 32, 116, 101, 120, 105, 106, 32, 61, 32, 37, 108, 102, 44, 32, 116, 101, 120, 105, 49, 106, 32, 61, 32, 37, 108, 102, 44, 32, 116, 101, 120, 105, 106, 49, 32, 61, 32, 37, 108, 102, 44, 32, 116, 101, 120, 105, 49, 106, 49, 32, 61, 32, 37, 108, 102, 32, 10};
.global .align 1 .b8 $str$5[13] = {69, 110, 116, 114, 97, 110, 99, 101, 32, 51, 32, 10};
.global .align 1 .b8 $str$6[16] = {97, 49, 95, 105, 110, 100, 101, 120, 32, 61, 32, 37, 108, 102, 10};
.global .align 1 .b8 $str$7[26] = {118, 49, 95, 105, 32, 61, 32, 37, 108, 102, 44, 32, 118, 49, 95, 105, 49, 32, 61, 32, 37, 108, 102, 32, 10};
.global .align 1 .b8 $str$8[49] = {97, 108, 112, 104, 97, 32, 61, 32, 37, 108, 102, 44, 32, 116, 101, 120, 32, 98, 101, 102, 111, 114, 101, 32, 61, 32, 37, 108, 102, 44, 32, 116, 101, 120, 32, 97, 102, 116, 101, 114, 32, 61, 32, 37, 108, 102, 32, 10};
.global .align 1 .b8 $str$9[13] = {69, 110, 116, 114, 97, 110, 99, 101, 32, 52, 32, 10};
.global .align 1 .b8 $str$10[30] = {67, 111, 111, 114, 100, 105, 110, 97, 116, 101, 115, 32, 105, 110, 32, 116, 101, 120, 116, 117, 114, 101, 32, 103, 114, 105, 100, 58, 10};
.global .align 1 .b8 $str$11[21] = {67, 111, 111, 108, 105, 110, 103, 32, 118, 97, 108, 117, 101, 32, 61, 32, 37, 108, 102, 10};
.global .align 1 .b8 $str$12[27] = {69, 110, 116, 114, 97, 100, 97, 32, 49, 44, 32, 97, 109, 98, 111, 115, 32, 105, 110, 116, 101, 105, 114, 111, 115, 10};
.global .align 1 .b8 $str$13[27] = {69, 110, 116, 114, 97, 100, 97, 32, 50, 44, 32, 78, 101, 110, 104, 117, 109, 32, 105, 110, 116, 101, 105, 114, 111, 10};
.global .align 1 .b8 $str$14[47] = {116, 101, 109, 112, 101, 114, 97, 116, 117, 114, 97, 32, 101, 110, 116, 114, 101, 32, 111, 32, 98, 114, 101, 97, 107, 32, 101, 32, 111, 32, 108, 105, 109, 105, 116, 101, 32, 105, 110, 102, 101, 114, 105, 111, 114, 10};
.global .align 1 .b8 $str$15[66] = {97, 108, 112, 104, 97, 95, 108, 111, 119, 101, 114, 32, 61, 32, 37, 108, 102, 44, 32, 98, 101, 116, 97, 32, 61, 32, 37, 108, 102, 32, 118, 52, 95, 105, 104, 97, 108, 102, 106, 32, 61, 32, 37, 108, 102, 44, 32, 118, 52, 95, 105, 104, 97, 108, 102, 106, 49, 32, 61, 32, 37, 108, 102, 32, 10};
.global .align 1 .b8 $str$16[48] = {84, 40, 105, 45, 50, 44, 32, 106, 41, 32, 61, 32, 37, 108, 102, 44, 32, 84, 40, 105, 45, 49, 44, 32, 106, 41, 32, 61, 32, 37, 108, 102, 44, 32, 84, 40, 105, 44, 106, 41, 32, 61, 32, 37, 108, 102, 10};
.global .align 1 .b8 $str$17[55] = {84, 40, 105, 45, 50, 44, 32, 106, 43, 49, 41, 32, 61, 32, 37, 108, 102, 44, 32, 84, 40, 105, 45, 49, 44, 32, 106, 43, 49, 41, 32, 61, 32, 37, 108, 102, 44, 32, 84, 40, 105, 44, 32, 106, 43, 49, 41, 32, 61, 32, 37, 108, 102, 10};
.global .align 1 .b8 $str$18[47] = {116, 101, 109, 112, 101, 114, 97, 116, 117, 114, 97, 32, 101, 110, 116, 114, 101, 32, 111, 32, 98, 114, 101, 97, 107, 32, 101, 32, 111, 32, 108, 105, 109, 105, 116, 101, 32, 115, 117, 112, 101, 114, 105, 111, 114, 10};
.global .align 1 .b8 $str$19[66] = {97, 108, 112, 104, 97, 95, 117, 112, 112, 101, 114, 32, 61, 32, 37, 108, 102, 44, 32, 98, 101, 116, 97, 32, 61, 32, 37, 108, 102, 32, 118, 52, 95, 105, 104, 97, 108, 102, 106, 32, 61, 32, 37, 108, 102, 44, 32, 118, 52, 95, 105, 104, 97, 108, 102, 106, 49, 32, 61, 32, 37, 108, 102, 32, 10};
.global .align 1 .b8 $str$20[48] = {84, 40, 105, 43, 50, 44, 32, 106, 41, 32, 61, 32, 37, 108, 102, 44, 32, 84, 40, 105, 43, 49, 44, 32, 106, 41, 32, 61, 32, 37, 108, 102, 44, 32, 84, 40, 105, 44, 106, 41, 32, 61, 32, 37, 108, 102, 10};
.global .align 1 .b8 $str$21[55] = {84, 40, 105, 43, 50, 44, 32, 106, 43, 49, 41, 32, 61, 32, 37, 108, 102, 44, 32, 84, 40, 105, 43, 49, 44, 32, 106, 43, 49, 41, 32, 61, 32, 37, 108, 102, 44, 32, 84, 40, 105, 44, 32, 106, 43, 49, 41, 32, 61, 32, 37, 108, 102, 10};
.global .align 1 .b8 $str$22[28] = {116, 101, 109, 112, 101, 114, 97, 116, 117, 114, 97, 32, 108, 111, 110, 103, 101, 32, 100, 111, 32, 98, 114, 101, 97, 107, 10};
.global .align 1 .b8 $str$23[82] = {118, 52, 95, 105, 106, 32, 61, 32, 37, 108, 102, 44, 32, 118, 52, 95, 105, 49, 106, 32, 61, 32, 37, 108, 102, 44, 32, 118, 52, 95, 105, 106, 49, 32, 61, 32, 37, 108, 102, 44, 32, 118, 52, 95, 105, 49, 106, 49, 32, 61, 32, 37, 108, 102, 44, 32, 97, 108, 112, 104, 97, 32, 61, 32, 37, 108, 102, 44, 32, 98, 101, 116, 97, 32, 61, 32, 37, 108, 102, 32, 10};
.global .align 1 .b8 $str$24[69] = {105, 106, 32, 118, 97, 108, 117, 101, 32, 61, 32, 37, 108, 102, 44, 32, 105, 49, 106, 32, 118, 97, 108, 117, 101, 32, 61, 32, 37, 108, 102, 44, 32, 105, 106, 49, 32, 118, 97, 108, 117, 101, 32, 61, 32, 37, 108, 102, 44, 32, 105, 49, 106, 49, 32, 118, 97, 108, 117, 101, 32, 61, 32, 37, 108, 102, 32, 10};
.global .align 1 .b8 $str$25[32] = {69, 110, 116, 114, 97, 100, 97, 32, 51, 44, 32, 110, 101, 32, 110, 195, 163, 111, 32, 195, 169, 32, 105, 110, 116, 101, 105, 114, 111, 32, 10};
.global .align 1 .b8 $str$26[32] = {69, 110, 116, 114, 97, 100, 97, 32, 52, 44, 32, 84, 101, 32, 110, 195, 163, 111, 32, 195, 169, 32, 105, 110, 116, 101, 105, 114, 111, 32, 10};
.global .align 1 .b8 $str$27[40] = {84, 40, 105, 45, 50, 41, 32, 61, 32, 37, 108, 102, 44, 32, 84, 40, 105, 45, 49, 41, 32, 61, 32, 37, 108, 102, 44, 32, 84, 40, 105, 41, 32, 61, 32, 37, 108, 102, 10};
.global .align 1 .b8 $str$28[111] = {97, 108, 112, 104, 97, 32, 61, 32, 37, 108, 102, 44, 32, 102, 114, 97, 99, 95, 98, 114, 101, 97, 107, 32, 61, 32, 37, 108, 102, 44, 32, 97, 108, 112, 104, 97, 95, 117, 112, 112, 101, 114, 32, 61, 32, 37, 108, 102, 44, 32, 118, 52, 95, 105, 106, 32, 61, 32, 37, 108, 102, 44, 32, 118, 52, 95, 105, 77, 50, 106, 32, 61, 32, 37, 108, 102, 44, 32, 118, 52, 95, 105, 77, 49, 106, 32, 61, 32, 37, 108, 102, 44, 32, 118, 52, 95, 105, 104, 97, 108, 102, 106, 32, 61, 32, 37, 108, 102, 32, 10};
.global .align 1 .b8 $str$29[40] = {84, 40, 105, 43, 50, 41, 32, 61, 32, 37, 108, 102, 44, 32, 84, 40, 105, 43, 49, 41, 32, 61, 32, 37, 108, 102, 44, 32, 84, 40, 105, 41, 32, 61, 32, 37, 108, 102, 10};
.global .align 1 .b8 $str$30[39] = {118, 52, 95, 105, 32, 61, 32, 37, 108, 102, 44, 32, 118, 52, 95, 105, 49, 32, 61, 32, 37, 108, 102, 44, 32, 97, 108, 112, 104, 97, 32, 61, 32, 37, 108, 102, 32, 10};

.visible .entry _Z16cooling_functionyffff(
	.param .u64 _Z16cooling_functionyffff_param_0,
	.param .f32 _Z16cooling_functionyffff_param_1,
	.param .f32 _Z16cooling_functionyffff_param_2,
	.param .f32 _Z16cooling_functionyffff_param_3,
	.param .f32 _Z16cooling_functionyffff_param_4
)
{
	.local .align 16 .b8 	__local_depot0[48];
	.reg .b64 	%SP;
	.reg .b64 	%SPL;
	.reg .pred 	%p<10>;
	.reg .b32 	%r<32>;
	.reg .b32 	%f<122>;
	.reg .b64 	%rd<37>;
	.reg .b64 	%fd<88>;

	mov.u64 	%SPL, __local_depot0;
	cvta.local.u64 	%SP, %SPL;
	ld.param.u64 	%rd2, [_Z16cooling_functionyffff_param_0];
	ld.param.f32 	%f12, [_Z16cooling_functionyffff_param_1];
	ld.param.f32 	%f13, [_Z16cooling_functionyffff_param_2];
	ld.param.f32 	%f14, [_Z16cooling_functionyffff_param_3];
	ld.param.f32 	%f15, [_Z16cooling_functionyffff_param_4];
	add.u64 	%rd3, %SP, 0;
	add.u64 	%rd1, %SPL, 0;
	cvt.f64.f32 	%fd2, %f12;
	add.f64 	%fd3, %fd2, 0dC008000000000000;
	setp.gt.f64 	%p1, %fd3, 0d0000000000000000;
	mul.f64 	%fd4, %fd3, 0d4059000000000000;
	div.rn.f64 	%fd5, %fd4, 0d4014000000000000;
	cvt.rmi.f64.f64 	%fd6, %fd5;
	add.f64 	%fd7, %fd6, 0d3FE0000000000000;
	selp.f64 	%fd8, %fd7, 0d3FE0000000000000, %p1;
	cvt.rn.f32.f64 	%f1, %fd8;
	cvt.f64.f32 	%fd9, %f15;
	add.f64 	%fd10, %fd9, 0dC000000000000000;
	setp.gt.f64 	%p2, %fd10, 0d0000000000000000;
	mul.f64 	%fd11, %fd10, 0d4059000000000000;
	div.rn.f64 	%fd12, %fd11, 0d402A000000000000;
	cvt.rmi.f64.f64 	%fd13, %fd12;
	add.f64 	%fd14, %fd13, 0d3FE0000000000000;
	selp.f64 	%fd15, %fd14, 0d3FE0000000000000, %p2;
	cvt.rn.f32.f64 	%f2, %fd15;
	setp.leu.f32 	%p3, %f13, 0f41200000;
	setp.gt.f32 	%p4, %f14, 0f41C80000;
	selp.f32 	%f3, %f13, 0f41200000, %p3;
	max.f32 	%f16, %f3, 0f00000000;
	cvt.f64.f32 	%fd16, %f16;
	mul.f64 	%fd17, %fd16, 0d4059000000000000;
	div.rn.f64 	%fd18, %fd17, 0d4024000000000000;
	cvt.rn.f32.f64 	%f4, %fd18;
	cvt.f64.f32 	%fd19, %f14;
	add.f64 	%fd20, %fd19, 0dC000000000000000;
	selp.f64 	%fd21, 0d4037000000000000, %fd20, %p4;
	selp.f64 	%fd22, %fd21, %fd20, %p3;
	setp.gt.f64 	%p5, %fd22, 0d0000000000000000;
	mul.f64 	%fd23, %fd22, 0d4059000000000000;
	div.rn.f64 	%fd24, %fd23, 0d4037000000000000;
	selp.f64 	%fd1, %fd24, 0d0000000000000000, %p5;
	cvt.rn.f32.f64 	%f5, %fd1;
	cvt.rzi.s32.f32 	%r1, %f4;
	cvt.rn.f32.s32 	%f6, %r1;
	setp.neu.f32 	%p6, %f4, %f6;
	@%p6 bra 	$L__BB0_3;
	cvt.rzi.s32.f32 	%r2, %f5;
	cvt.rn.f32.s32 	%f17, %r2;
	setp.neu.f32 	%p7, %f5, %f17;
	@%p7 bra 	$L__BB0_3;
	mov.u64 	%rd27, $str;
	cvta.global.u64 	%rd28, %rd27;
	{ // callseq 10, 0
	.param .b64 param0;
	st.param.b64 	[param0], %rd28;
	.param .b64 param1;
	st.param.b64 	[param1], 0;
	.param .b32 retval0;
	call.uni (retval0), 
	vprintf, 
	(
	param0, 
	param1
	);
	ld.param.b32 	%r24, [retval0];
	} // callseq 10
	cvt.f64.f32 	%fd79, %f3;
	mul.f64 	%fd80, %fd79, 0d4059000000000000;
	div.rn.f64 	%fd81, %fd80, 0d4024000000000000;
	fma.rn.f64 	%fd82, %fd81, 0d4059400000000000, %fd1;
	add.f64 	%fd83, %fd82, 0d3FE0000000000000;
	cvt.rn.f32.f64 	%f117, %fd83;
	cvt.f64.f32 	%fd84, %f1;
	cvt.f64.f32 	%fd85, %f117;
	cvt.f64.f32 	%fd86, %f2;
	st.local.v2.f64 	[%rd1], {%fd84, %fd85};
	st.local.f64 	[%rd1+16], %fd86;
	mov.u64 	%rd29, $str$1;
	cvta.global.u64 	%rd30, %rd29;
	{ // callseq 11, 0
	.param .b64 param0;
	st.param.b64 	[param0], %rd30;
	.param .b64 param1;
	st.param.b64 	[param1], %rd3;
	.param .b32 retval0;
	call.uni (retval0), 
	vprintf, 
	(
	param0, 
	param1
	);
	ld.param.b32 	%r26, [retval0];
	} // callseq 11
	tex.3d.v4.f32.f32 	{%f121, %f118, %f119, %f120}, [%rd2, {%f2, %f117, %f1, %f1}];
	bra.uni 	$L__BB0_8;
$L__BB0_3:
	setp.eq.f32 	%p8, %f4, %f6;
	@%p8 bra 	$L__BB0_7;
	cvt.rzi.s32.f32 	%r9, %f5;
	cvt.rn.f32.s32 	%f41, %r9;
	setp.eq.f32 	%p9, %f5, %f41;
	@%p9 bra 	$L__BB0_6;
	mov.u64 	%rd20, $str$2;
	cvta.global.u64 	%rd21, %rd20;
	{ // callseq 7, 0
	.param .b64 param0;
	st.param.b64 	[param0], %rd21;
	.param .b64 param1;
	st.param.b64 	[param1], 0;
	.param .b32 retval0;
	call.uni (retval0), 
	vprintf, 
	(
	param0, 
	param1
	);
	ld.param.b32 	%r18, [retval0];
	} // callseq 7
	cvt.rmi.f32.f32 	%f65, %f4;
	cvt.rmi.f32.f32 	%f66, %f5;
	cvt.rmi.f64.f64 	%fd54, %fd1;
	cvt.f64.f32 	%fd55, %f3;
	mul.f64 	%fd56, %fd55, 0d4059000000000000;
	div.rn.f64 	%fd57, %fd56, 0d4024000000000000;
	cvt.rmi.f64.f64 	%fd58, %fd57;
	fma.rn.f64 	%fd59, %fd58, 0d4059400000000000, %fd54;
	add.f64 	%fd60, %fd59, 0d3FE0000000000000;
	cvt.rn.f32.f64 	%f67, %fd60;
	add.f64 	%fd61, %fd54, 0d3FF0000000000000;
	fma.rn.f64 	%fd62, %fd58, 0d4059400000000000, %fd61;
	add.f64 	%fd63, %fd62, 0d3FE0000000000000;
	cvt.rn.f32.f64 	%f68, %fd63;
	add.f64 	%fd64, %fd58, 0d3FF0000000000000;
	fma.rn.f64 	%fd65, %fd64, 0d4059400000000000, %fd54;
	add.f64 	%fd66, %fd65, 0d3FE0000000000000;
	cvt.rn.f32.f64 	%f69, %fd66;
	fma.rn.f64 	%fd67, %fd64, 0d4059400000000000, %fd61;
	add.f64 	%fd68, %fd67, 0d3FE0000000000000;
	cvt.rn.f32.f64 	%f70, %fd68;
	cvt.f64.f32 	%fd69, %f65;
	add.f32 	%f71, %f65, 0f3F800000;
	cvt.f64.f32 	%fd70, %f71;
	cvt.f64.f32 	%fd71, %f66;
	add.f32 	%f72, %f66, 0f3F800000;
	cvt.f64.f32 	%fd72, %f72;
	st.local.v2.f64 	[%rd1], {%fd69, %fd70};
	st.local.v2.f64 	[%rd1+16], {%fd71, %fd72};
	mov.u64 	%rd22, $str$3;
	cvta.global.u64 	%rd23, %rd22;
	add.u64 	%rd24, %SP, 0;
	{ // callseq 8, 0
	.param .b64 param0;
	st.param.b64 	[param0], %rd23;
	.param .b64 param1;
	st.param.b64 	[param1], %rd24;
	.param .b32 retval0;
	call.uni (retval0), 
	vprintf, 
	(
	param0, 
	param1
	);
	ld.param.b32 	%r20, [retval0];
	} // callseq 8
	tex.3d.v4.f32.f32 	{%f73, %f74, %f75, %f76}, [%rd2, {%f2, %f67, %f1, %f1}];
	cvt.f64.f32 	%fd73, %f73;
	tex.3d.v4.f32.f32 	{%f77, %f78, %f79, %f80}, [%rd2, {%f2, %f68, %f1, %f1}];
	cvt.f64.f32 	%fd74, %f77;
	tex.3d.v4.f32.f32 	{%f81, %f82, %f83, %f84}, [%rd2, {%f2, %f69, %f1, %f1}];
	cvt.f64.f32 	%fd75, %f81;
	tex.3d.v4.f32.f32 	{%f85, %f86, %f87, %f88}, [%rd2, {%f2, %f70, %f1, %f1}];
	sub.f32 	%f89, %f4, %f65;
	sub.f32 	%f90, %f5, %f66;
	cvt.f64.f32 	%fd76, %f89;
	cvt.f64.f32 	%fd77, %f90;
	cvt.f64.f32 	%fd78, %f85;
	st.local.v2.f64 	[%rd1], {%fd76, %fd77};
	st.local.v2.f64 	[%rd1+16], {%fd73, %fd74};
	st.local.v2.f64 	[%rd1+32], {%fd75, %fd78};
	mov.u64 	%rd25, $str$4;
	cvta.global.u64 	%rd26, %rd25;
	{ // callseq 9, 0
	.param .b64 param0;
	st.param.b64 	[param0], %rd26;
	.param .b64 param1;
	st.param.b64 	[param1], %rd24;
	.param .b32 retval0;
	call.uni (retval0), 
	vprintf, 
	(
	param0, 
	param1
	);
	ld.param.b32 	%r22, [retval0];
	} // callseq 9
	mov.f32 	%f91, 0f3F800000;
	sub.f32 	%f92, %f91, %f89;
	sub.f32 	%f93, %f91, %f90;
	mul.f32 	%f94, %f92, %f93;
	tex.3d.v4.f32.f32 	{%f95, %f96, %f97, %f98}, [%rd2, {%f2, %f67, %f1, %f1}];
	mul.f32 	%f99, %f89, %f93;
	tex.3d.v4.f32.f32 	{%f100, %f101, %f102, %f103}, [%rd2, {%f2, %f68, %f1, %f1}];
	mul.f32 	%f104, %f99, %f100;
	fma.rn.f32 	%f105, %f94, %f95, %f104;
	mul.f32 	%f106, %f90, %f92;
	tex.3d.v4.f32.f32 	{%f107, %f108, %f109, %f110}, [%rd2, {%f2, %f69, %f1, %f1}];
	fma.rn.f32 	%f111, %f106, %f107, %f105;
	mul.f32 	%f112, %f89, %f90;
	tex.3d.v4.f32.f32 	{%f113, %f114, %f115, %f116}, [%rd2, {%f2, %f70, %f1, %f1}];
	fma.rn.f32 	%f121, %f112, %f113, %f111;
	bra.uni 	$L__BB0_8;
$L__BB0_6:
	mov.u64 	%rd11, $str$5;
	cvta.global.u64 	%rd12, %rd11;
	{ // callseq 3, 0
	.param .b64 param0;
	st.param.b64 	[param0], %rd12;
	.param .b64 param1;
	st.param.b64 	[param1], 0;
	.param .b32 retval0;
	call.uni (retval0), 
	vprintf, 
	(
	param0, 
	param1
	);
	ld.param.b32 	%r10, [retval0];
	} // callseq 3
	cvt.f64.f32 	%fd39, %f4;
	st.local.f64 	[%rd1], %fd39;
	mov.u64 	%rd13, $str$6;
	cvta.global.u64 	%rd14, %rd13;
	{ // callseq 4, 0
	.param .b64 param0;
	st.param.b64 	[param0], %rd14;
	.param .b64 param1;
	st.param.b64 	[param1], %rd3;
	.param .b32 retval0;
	call.uni (retval0), 
	vprintf, 
	(
	param0, 
	param1
	);
	ld.param.b32 	%r12, [retval0];
	} // callseq 4
	cvt.f64.f32 	%fd40, %f3;
	mul.f64 	%fd41, %fd40, 0d4059000000000000;
	div.rn.f64 	%fd42, %fd41, 0d4024000000000000;
	cvt.rmi.f64.f64 	%fd43, %fd42;
	fma.rn.f64 	%fd44, %fd43, 0d4059400000000000, %fd1;
	add.f64 	%fd45, %fd44, 0d3FE0000000000000;
	cvt.rn.f32.f64 	%f42, %fd45;
	add.f64 	%fd46, %fd43, 0d3FF0000000000000;
	fma.rn.f64 	%fd47, %fd46, 0d4059400000000000, %fd1;
	add.f64 	%fd48, %fd47, 0d3FE0000000000000;
	cvt.rn.f32.f64 	%f43, %fd48;
	cvt.f64.f32 	%fd49, %f42;
	cvt.f64.f32 	%fd50, %f43;
	st.local.v2.f64 	[%rd1], {%fd49, %fd50};
	mov.u64 	%rd16, $str$7;
	cvta.global.u64 	%rd17, %rd16;
	{ // callseq 5, 0
	.param .b64 param0;
	st.param.b64 	[param0], %rd17;
	.param .b64 param1;
	st.param.b64 	[param1], %rd3;
	.param .b32 retval0;
	call.uni (retval0), 
	vprintf, 
	(
	param0, 
	param1
	);
	ld.param.b32 	%r14, [retval0];
	} // callseq 5
	tex.3d.v4.f32.f32 	{%f44, %f45, %f46, %f47}, [%rd2, {%f2, %f42, %f1, %f1}];
	cvt.f64.f32 	%fd51, %f44;
	tex.3d.v4.f32.f32 	{%f48, %f49, %f50, %f51}, [%rd2, {%f2, %f43, %f1, %f1}];
	cvt.rmi.f32.f32 	%f52, %f4;
	sub.f32 	%f53, %f4, %f52;
	cvt.f64.f32 	%fd52, %f53;
	cvt.f64.f32 	%fd53, %f48;
	st.local.v2.f64 	[%rd1], {%fd52, %fd51};
	st.local.f64 	[%rd1+16], %fd53;
	mov.u64 	%rd18, $str$8;
	cvta.global.u64 	%rd19, %rd18;
	{ // callseq 6, 0
	.param .b64 param0;
	st.param.b64 	[param0], %rd19;
	.param .b64 param1;
	st.param.b64 	[param1], %rd3;
	.param .b32 retval0;
	call.uni (retval0), 
	vprintf, 
	(
	param0, 
	param1
	);
	ld.param.b32 	%r16, [retval0];
	} // callseq 6
	mov.f32 	%f54, 0f3F800000;
	sub.f32 	%f55, %f54, %f53;
	tex.3d.v4.f32.f32 	{%f56, %f57, %f58, %f59}, [%rd2, {%f2, %f42, %f1, %f1}];
	tex.3d.v4.f32.f32 	{%f60, %f61, %f62, %f63}, [%rd2, {%f2, %f43, %f1, %f1}];
	mul.f32 	%f64, %f53, %f60;
	fma.rn.f32 	%f121, %f55, %f56, %f64;
	bra.uni 	$L__BB0_8;
$L__BB0_7:
	mov.u64 	%rd4, $str$9;
	cvta.global.u64 	%rd5, %rd4;
	{ // callseq 0, 0
	.param .b64 param0;
	st.param.b64 	[param0], %rd5;
	.param .b64 param1;
	st.param.b64 	[param1], 0;
	.param .b32 retval0;
	call.uni (retval0), 
	vprintf, 
	(
	param0, 
	param1
	);
	ld.param.b32 	%r3, [retval0];
	} // callseq 0
	cvt.rmi.f64.f64 	%fd25, %fd1;
	cvt.f64.f32 	%fd26, %f3;
	mul.f64 	%fd27, %fd26, 0d4059000000000000;
	div.rn.f64 	%fd28, %fd27, 0d4024000000000000;
	fma.rn.f64 	%fd29, %fd28, 0d4059400000000000, %fd25;
	add.f64 	%fd30, %fd29, 0d3FE0000000000000;
	cvt.rn.f32.f64 	%f18, %fd30;
	add.f64 	%fd31, %fd25, 0d3FF0000000000000;
	fma.rn.f64 	%fd32, %fd28, 0d4059400000000000, %fd31;
	add.f64 	%fd33, %fd32, 0d3FE0000000000000;
	cvt.rn.f32.f64 	%f19, %fd33;
	cvt.f64.f32 	%fd34, %f18;
	cvt.f64.f32 	%fd35, %f19;
	st.local.v2.f64 	[%rd1], {%fd34, %fd35};
	mov.u64 	%rd6, $str$7;
	cvta.global.u64 	%rd7, %rd6;
	{ // callseq 1, 0
	.param .b64 param0;
	st.param.b64 	[param0], %rd7;
	.param .b64 param1;
	st.param.b64 	[param1], %rd3;
	.param .b32 retval0;
	call.uni (retval0), 
	vprintf, 
	(
	param0, 
	param1
	);
	ld.param.b32 	%r5, [retval0];
	} // callseq 1
	tex.3d.v4.f32.f32 	{%f20, %f21, %f22, %f23}, [%rd2, {%f2, %f18, %f1, %f1}];
	cvt.f64.f32 	%fd36, %f20;
	tex.3d.v4.f32.f32 	{%f24, %f25, %f26, %f27}, [%rd2, {%f2, %f19, %f1, %f1}];
	cvt.rmi.f32.f32 	%f28, %f5;
	sub.f32 	%f29, %f5, %f28;
	cvt.f64.f32 	%fd37, %f29;
	cvt.f64.f32 	%fd38, %f24;
	st.local.v2.f64 	[%rd1], {%fd37, %fd36};
	st.local.f64 	[%rd1+16], %fd38;
	mov.u64 	%rd9, $str$8;
	cvta.global.u64 	%rd10, %rd9;
	{ // callseq 2, 0
	.param .b64 param0;
	st.param.b64 	[param0], %rd10;
	.param .b64 param1;
	st.param.b64 	[param1], %rd3;
	.param .b32 retval0;
	call.uni (retval0), 
	vprintf, 
	(
	param0, 
	param1
	);
	ld.param.b32 	%r7, [retval0];
	} // callseq 2
	mov.f32 	%f30, 0f3F800000;
	sub.f32 	%f31, %f30, %f29;
	tex.3d.v4.f32.f32 	{%f32, %f33, %f34, %f35}, [%rd2, {%f2, %f18, %f1, %f1}];
	tex.3d.v4.f32.f32 	{%f36, %f37, %f38, %f39}, [%rd2, {%f2, %f19, %f1, %f1}];
	mul.f32 	%f40, %f29, %f36;
	fma.rn.f32 	%f121, %f31, %f32, %f40;
$L__BB0_8:
	cvt.f64.f32 	%fd87, %f121;
	mov.u64 	%rd32, $str$10;
	cvta.global.u64 	%rd33, %rd32;
	{ // callseq 12, 0
	.param .b64 param0;
	st.param.b64 	[param0], %rd33;
	.param .b64 param1;
	st.param.b64 	[param1], 0;
	.param .b32 retval0;
	call.uni (retval0), 
	vprintf, 
	(
	param0, 
	param1
	);
	ld.param.b32 	%r28, [retval0];
	} // callseq 12
	st.local.f64 	[%rd1], %fd87;
	mov.u64 	%rd34, $str$11;
	cvta.global.u64 	%rd35, %rd34;
	add.u64 	%rd36, %SP, 0;
	{ // callseq 13, 0
	.param .b64 param0;
	st.param.b64 	[param0], %rd35;
	.param .b64 param1;
	st.param.b64 	[param1], %rd36;
	.param .b32 retval0;
	call.uni (retval0), 
	vprintf, 
	(
	param0, 
	param1
	);
	ld.param.b32 	%r30, [retval0];
	} // callseq 13
	ret;

}
	// .globl	_Z20cooling_function_newyffff
.visible .entry _Z20cooling_function_newyffff(
	.param .u64 _Z20cooling_function_newyffff_param_0,
	.param .f32 _Z20cooling_function_newyffff_param_1,
	.param .f32 _Z20cooling_function_newyffff_param_2,
	.param .f32 _Z20cooling_function_newyffff_param_3,
	.param .f32 _Z20cooling_function_newyffff_param_4
)
{
	.local .align 8 .b8 	__local_depot1[56];
	.reg .b64 	%SP;
	.reg .b64 	%SPL;
	.reg .pred 	%p<23>;
	.reg .b32 	%r<55>;
	.reg .b32 	%f<376>;
	.reg .b64 	%rd<63>;
	.reg .b64 	%fd<79>;

	mov.u64 	%SPL, __local_depot1;
	cvta.local.u64 	%SP, %SPL;
	ld.param.u64 	%rd2, [_Z20cooling_function_newyffff_param_0];
	ld.param.f32 	%f19, [_Z20cooling_function_newyffff_param_1];
	ld.param.f32 	%f20, [_Z20cooling_function_newyffff_param_2];
	ld.param.f32 	%f21, [_Z20cooling_function_newyffff_param_3];
	ld.param.f32 	%f22, [_Z20cooling_function_newyffff_param_4];
	add.u64 	%rd3, %SP, 0;
	add.u64 	%rd1, %SPL, 0;
	cvt.f64.f32 	%fd2, %f19;
	add.f64 	%fd3, %fd2, 0dC008000000000000;
	setp.gt.f64 	%p1, %fd3, 0d0000000000000000;
	mul.f64 	%fd4, %fd3, 0d4059000000000000;
	div.rn.f64 	%fd5, %fd4, 0d4014000000000000;
	add.f64 	%fd6, %fd5, 0d3FE0000000000000;
	selp.f64 	%fd7, %fd6, 0d3FE0000000000000, %p1;
	cvt.rn.f32.f64 	%f1, %fd7;
	max.f32 	%f23, %f20, 0f00000000;
	cvt.f64.f32 	%fd8, %f23;
	mul.f64 	%fd9, %fd8, 0d4059000000000000;
	div.rn.f64 	%fd10, %fd9, 0d4024000000000000;
	add.f64 	%fd11, %fd10, 0d3FE0000000000000;
	cvt.rn.f32.f64 	%f2, %fd11;
	setp.leu.f32 	%p2, %f21, 0f41C80000;
	setp.gt.f32 	%p3, %f22, 0f41700000;
	selp.f32 	%f24, 0f41700000, %f22, %p3;
	selp.f32 	%f3, %f24, %f22, %p2;
	selp.f32 	%f25, %f21, 0f41C80000, %p2;
	cvt.f64.f32 	%fd1, %f3;
	add.f64 	%fd12, %fd1, 0dC000000000000000;
	setp.gt.f64 	%p4, %fd12, 0d0000000000000000;
	mul.f64 	%fd13, %fd12, 0d4059000000000000;
	div.rn.f64 	%fd14, %fd13, 0d402A000000000000;
	selp.f64 	%fd15, %fd14, 0d0000000000000000, %p4;
	cvt.rn.f32.f64 	%f4, %fd15;
	cvt.f64.f32 	%fd16, %f25;
	add.f64 	%fd17, %fd16, 0dC000000000000000;
	setp.gt.f64 	%p5, %fd17, 0d0000000000000000;
	mul.f64 	%fd18, %fd17, 0d4059000000000000;
	div.rn.f64 	%fd19, %fd18, 0d4037000000000000;
	selp.f64 	%fd20, %fd19, 0d0000000000000000, %p5;
	cvt.rn.f32.f64 	%f5, %fd20;
	cvt.rzi.s32.f32 	%r1, %f4;
	cvt.rn.f32.s32 	%f6, %r1;
	setp.neu.f32 	%p6, %f4, %f6;
	@%p6 bra 	$L__BB1_3;
	cvt.rzi.s32.f32 	%r2, %f5;
	cvt.rn.f32.s32 	%f26, %r2;
	setp.neu.f32 	%p7, %f5, %f26;
	@%p7 bra 	$L__BB1_3;
	mov.u64 	%rd56, $str$12;
	cvta.global.u64 	%rd57, %rd56;
	{ // callseq 36, 0
	.param .b64 param0;
	st.param.b64 	[param0], %rd57;
	.param .b64 param1;
	st.param.b64 	[param1], 0;
	.param .b32 retval0;
	call.uni (retval0), 
	vprintf, 
	(
	param0, 
	param1
	);
	ld.param.b32 	%r49, [retval0];
	} // callseq 36
	fma.rn.f32 	%f370, %f5, 0f42CA0000, %f4;
	add.f32 	%f371, %f370, 0f3F000000;
	tex.3d.v4.f32.f32 	{%f375, %f372, %f373, %f374}, [%rd2, {%f371, %f2, %f1, %f1}];
	bra.uni 	$L__BB1_17;
$L__BB1_3:
	setp.eq.f32 	%p8, %f4, %f6;
	@%p8 bra 	$L__BB1_10;
	cvt.rzi.s32.f32 	%r3, %f5;
	cvt.rn.f32.s32 	%f27, %r3;
	setp.eq.f32 	%p9, %f5, %f27;
	@%p9 bra 	$L__BB1_10;
	mov.u64 	%rd29, $str$13;
	cvta.global.u64 	%rd30, %rd29;
	{ // callseq 24, 0
	.param .b64 param0;
	st.param.b64 	[param0], %rd30;
	.param .b64 param1;
	st.param.b64 	[param1], 0;
	.param .b32 retval0;
	call.uni (retval0), 
	vprintf, 
	(
	param0, 
	param1
	);
	ld.param.b32 	%r25, [retval0];
	} // callseq 24
	cvt.rmi.f32.f32 	%f8, %f5;
	sub.f32 	%f9, %f5, %f8;
	cvt.rmi.f32.f32 	%f10, %f4;
	setp.geu.f64 	%p17, %fd1, 0d4022F1AC14C660A2;
	setp.leu.f32 	%p18, %f3, 0f41150000;
	or.pred  	%p19, %p18, %p17;
	@%p19 bra 	$L__BB1_7;
	mov.u64 	%rd47, $str$14;
	cvta.global.u64 	%rd48, %rd47;
	{ // callseq 32, 0
	.param .b64 param0;
	st.param.b64 	[param0], %rd48;
	.param .b64 param1;
	st.param.b64 	[param1], 0;
	.param .b32 retval0;
	call.uni (retval0), 
	vprintf, 
	(
	param0, 
	param1
	);
	ld.param.b32 	%r41, [retval0];
	} // callseq 32
	fma.rn.f32 	%f280, %f8, 0f42CA0000, %f10;
	add.f32 	%f281, %f280, 0f3F000000;
	add.f32 	%f282, %f8, 0f3F800000;
	fma.rn.f32 	%f283, %f282, 0f42CA0000, %f10;
	add.f32 	%f284, %f283, 0f3F000000;
	add.f32 	%f285, %f10, 0fC0000000;
	fma.rn.f32 	%f286, %f8, 0f42CA0000, %f285;
	add.f32 	%f287, %f286, 0f3F000000;
	add.f32 	%f288, %f10, 0fBF800000;
	fma.rn.f32 	%f289, %f8, 0f42CA0000, %f288;
	add.f32 	%f290, %f289, 0f3F000000;
	tex.3d.v4.f32.f32 	{%f291, %f292, %f293, %f294}, [%rd2, {%f281, %f2, %f1, %f1}];
	mul.f32 	%f295, %f291, 0f40400000;
	tex.3d.v4.f32.f32 	{%f296, %f297, %f298, %f299}, [%rd2, {%f290, %f2, %f1, %f1}];
	mul.f32 	%f300, %f296, 0f40400000;
	sub.f32 	%f301, %f295, %f300;
	tex.3d.v4.f32.f32 	{%f302, %f303, %f304, %f305}, [%rd2, {%f287, %f2, %f1, %f1}];
	add.f32 	%f306, %f302, %f301;
	fma.rn.f32 	%f307, %f282, 0f42CA0000, %f285;
	add.f32 	%f308, %f307, 0f3F000000;
	fma.rn.f32 	%f309, %f282, 0f42CA0000, %f288;
	add.f32 	%f310, %f309, 0f3F000000;
	tex.3d.v4.f32.f32 	{%f311, %f312, %f313, %f314}, [%rd2, {%f284, %f2, %f1, %f1}];
	mul.f32 	%f315, %f311, 0f40400000;
	tex.3d.v4.f32.f32 	{%f316, %f317, %f318, %f319}, [%rd2, {%f310, %f2, %f1, %f1}];
	mul.f32 	%f320, %f316, 0f40400000;
	sub.f32 	%f321, %f315, %f320;
	tex.3d.v4.f32.f32 	{%f322, %f323, %f324, %f325}, [%rd2, {%f308, %f2, %f1, %f1}];
	add.f64 	%fd66, %fd1, 0dC022A00000000000;
	div.rn.f64 	%fd67, %fd66, 0d3FC46B0540000000;
	cvt.rn.f32.f64 	%f326, %fd67;
	add.f32 	%f327, %f322, %f321;
	cvt.f64.f32 	%fd68, %f326;
	cvt.f64.f32 	%fd69, %f9;
	cvt.f64.f32 	%fd70, %f306;
	cvt.f64.f32 	%fd71, %f327;
	st.local.f64 	[%rd1], %fd68;
	st.local.f64 	[%rd1+8], %fd69;
	st.local.f64 	[%rd1+16], %fd70;
	st.local.f64 	[%rd1+24], %fd71;
	mov.u64 	%rd49, $str$15;
	cvta.global.u64 	%rd50, %rd49;
	add.u64 	%rd51, %SP, 0;
	{ // callseq 33, 0
	.param .b64 param0;
	st.param.b64 	[param0], %rd50;
	.param .b64 param1;
	st.param.b64 	[param1], %rd51;
	.param .b32 retval0;
	call.uni (retval0), 
	vprintf, 
	(
	param0, 
	param1
	);
	ld.param.b32 	%r43, [retval0];
	} // callseq 33
	tex.3d.v4.f32.f32 	{%f328, %f329, %f330, %f331}, [%rd2, {%f287, %f2, %f1, %f1}];
	cvt.f64.f32 	%fd72, %f328;
	tex.3d.v4.f32.f32 	{%f332, %f333, %f334, %f335}, [%rd2, {%f290, %f2, %f1, %f1}];
	cvt.f64.f32 	%fd73, %f332;
	tex.3d.v4.f32.f32 	{%f336, %f337, %f338, %f339}, [%rd2, {%f281, %f2, %f1, %f1}];
	cvt.f64.f32 	%fd74, %f336;
	st.local.f64 	[%rd1], %fd72;
	st.local.f64 	[%rd1+8], %fd73;
	st.local.f64 	[%rd1+16], %fd74;
	mov.u64 	%rd52, $str$16;
	cvta.global.u64 	%rd53, %rd52;
	{ // callseq 34, 0
	.param .b64 param0;
	st.param.b64 	[param0], %rd53;
	.param .b64 param1;
	st.param.b64 	[param1], %rd51;
	.param .b32 retval0;
	call.uni (retval0), 
	vprintf, 
	(
	param0, 
	param1
	);
	ld.param.b32 	%r45, [retval0];
	} // callseq 34
	tex.3d.v4.f32.f32 	{%f340, %f341, %f342, %f343}, [%rd2, {%f308, %f2, %f1, %f1}];
	cvt.f64.f32 	%fd75, %f340;
	tex.3d.v4.f32.f32 	{%f344, %f345, %f346, %f347}, [%rd2, {%f310, %f2, %f1, %f1}];
	cvt.f64.f32 	%fd76, %f344;
	tex.3d.v4.f32.f32 	{%f348, %f349, %f350, %f351}, [%rd2, {%f284, %f2, %f1, %f1}];
	cvt.f64.f32 	%fd77, %f348;
	st.local.f64 	[%rd1], %fd75;
	st.local.f64 	[%rd1+8], %fd76;
	st.local.f64 	[%rd1+16], %fd77;
	mov.u64 	%rd54, $str$17;
	cvta.global.u64 	%rd55, %rd54;
	{ // callseq 35, 0
	.param .b64 param0;
	st.param.b64 	[param0], %rd55;
	.param .b64 param1;
	st.param.b64 	[param1], %rd51;
	.param .b32 retval0;
	call.uni (retval0), 
	vprintf, 
	(
	param0, 
	param1
	);
	ld.param.b32 	%r47, [retval0];
	} // callseq 35
	mov.f32 	%f352, 0f3F800000;
	sub.f32 	%f353, %f352, %f326;
	sub.f32 	%f354, %f352, %f9;
	mul.f32 	%f355, %f353, %f354;
	tex.3d.v4.f32.f32 	{%f356, %f357, %f358, %f359}, [%rd2, {%f281, %f2, %f1, %f1}];
	mul.f32 	%f360, %f355, %f356;
	mul.f32 	%f361, %f354, %f326;
	fma.rn.f32 	%f362, %f361, %f306, %f360;
	mul.f32 	%f363, %f353, %f9;
	tex.3d.v4.f32.f32 	{%f364, %f365, %f366, %f367}, [%rd2, {%f284, %f2, %f1, %f1}];
	fma.rn.f32 	%f368, %f363, %f364, %f362;
	mul.f32 	%f369, %f9, %f326;
	fma.rn.f32 	%f375, %f369, %f327, %f368;
	bra.uni 	$L__BB1_17;
$L__BB1_7:
	setp.leu.f64 	%p20, %fd1, 0d4022F1AC14C660A2;
	setp.geu.f32 	%p21, %f3, 0f411B8000;
	or.pred  	%p22, %p21, %p20;
	@%p22 bra 	$L__BB1_9;
	mov.u64 	%rd38, $str$18;
	cvta.global.u64 	%rd39, %rd38;
	{ // callseq 28, 0
	.param .b64 param0;
	st.param.b64 	[param0], %rd39;
	.param .b64 param1;
	st.param.b64 	[param1], 0;
	.param .b32 retval0;
	call.uni (retval0), 
	vprintf, 
	(
	param0, 
	param1
	);
	ld.param.b32 	%r33, [retval0];
	} // callseq 28
	add.f32 	%f189, %f10, 0f3F800000;
	fma.rn.f32 	%f190, %f8, 0f42CA0000, %f189;
	add.f32 	%f191, %f190, 0f3F000000;
	add.f32 	%f192, %f8, 0f3F800000;
	fma.rn.f32 	%f193, %f192, 0f42CA0000, %f189;
	add.f32 	%f194, %f193, 0f3F000000;
	add.f32 	%f195, %f10, 0f40400000;
	fma.rn.f32 	%f196, %f8, 0f42CA0000, %f195;
	add.f32 	%f197, %f196, 0f3F000000;
	add.f32 	%f198, %f10, 0f40000000;
	fma.rn.f32 	%f199, %f8, 0f42CA0000, %f198;
	add.f32 	%f200, %f199, 0f3F000000;
	tex.3d.v4.f32.f32 	{%f201, %f202, %f203, %f204}, [%rd2, {%f191, %f2, %f1, %f1}];
	mul.f32 	%f205, %f201, 0f40400000;
	tex.3d.v4.f32.f32 	{%f206, %f207, %f208, %f209}, [%rd2, {%f200, %f2, %f1, %f1}];
	mul.f32 	%f210, %f206, 0f40400000;
	sub.f32 	%f211, %f205, %f210;
	tex.3d.v4.f32.f32 	{%f212, %f213, %f214, %f215}, [%rd2, {%f197, %f2, %f1, %f1}];
	add.f32 	%f216, %f212, %f211;
	fma.rn.f32 	%f217, %f192, 0f42CA0000, %f195;
	add.f32 	%f218, %f217, 0f3F000000;
	fma.rn.f32 	%f219, %f192, 0f42CA0000, %f198;
	add.f32 	%f220, %f219, 0f3F000000;
	tex.3d.v4.f32.f32 	{%f221, %f222, %f223, %f224}, [%rd2, {%f194, %f2, %f1, %f1}];
	mul.f32 	%f225, %f221, 0f40400000;
	tex.3d.v4.f32.f32 	{%f226, %f227, %f228, %f229}, [%rd2, {%f220, %f2, %f1, %f1}];
	mul.f32 	%f230, %f226, 0f40400000;
	sub.f32 	%f231, %f225, %f230;
	tex.3d.v4.f32.f32 	{%f232, %f233, %f234, %f235}, [%rd2, {%f218, %f2, %f1, %f1}];
	add.f64 	%fd54, %fd1, 0dC022F1AC14C660A2;
	div.rn.f64 	%fd55, %fd54, 0d3FCF94FAC0000000;
	cvt.rn.f32.f64 	%f236, %fd55;
	add.f32 	%f237, %f232, %f231;
	cvt.f64.f32 	%fd56, %f236;
	cvt.f64.f32 	%fd57, %f9;
	cvt.f64.f32 	%fd58, %f216;
	cvt.f64.f32 	%fd59, %f237;
	st.local.f64 	[%rd1], %fd56;
	st.local.f64 	[%rd1+8], %fd57;
	st.local.f64 	[%rd1+16], %fd58;
	st.local.f64 	[%rd1+24], %fd59;
	mov.u64 	%rd40, $str$19;
	cvta.global.u64 	%rd41, %rd40;
	add.u64 	%rd42, %SP, 0;
	{ // callseq 29, 0
	.param .b64 param0;
	st.param.b64 	[param0], %rd41;
	.param .b64 param1;
	st.param.b64 	[param1], %rd42;
	.param .b32 retval0;
	call.uni (retval0), 
	vprintf, 
	(
	param0, 
	param1
	);
	ld.param.b32 	%r35, [retval0];
	} // callseq 29
	tex.3d.v4.f32.f32 	{%f238, %f239, %f240, %f241}, [%rd2, {%f197, %f2, %f1, %f1}];
	cvt.f64.f32 	%fd60, %f238;
	tex.3d.v4.f32.f32 	{%f242, %f243, %f244, %f245}, [%rd2, {%f200, %f2, %f1, %f1}];
	cvt.f64.f32 	%fd61, %f242;
	tex.3d.v4.f32.f32 	{%f246, %f247, %f248, %f249}, [%rd2, {%f191, %f2, %f1, %f1}];
	cvt.f64.f32 	%fd62, %f246;
	st.local.f64 	[%rd1], %fd60;
	st.local.f64 	[%rd1+8], %fd61;
	st.local.f64 	[%rd1+16], %fd62;
	mov.u64 	%rd43, $str$20;
	cvta.global.u64 	%rd44, %rd43;
	{ // callseq 30, 0
	.param .b64 param0;
	st.param.b64 	[param0], %rd44;
	.param .b64 param1;
	st.param.b64 	[param1], %rd42;
	.param .b32 retval0;
	call.uni (retval0), 
	vprintf, 
	(
	param0, 
	param1
	);
	ld.param.b32 	%r37, [retval0];
	} // callseq 30
	tex.3d.v4.f32.f32 	{%f250, %f251, %f252, %f253}, [%rd2, {%f218, %f2, %f1, %f1}];
	cvt.f64.f32 	%fd63, %f250;
	tex.3d.v4.f32.f32 	{%f254, %f255, %f256, %f257}, [%rd2, {%f220, %f2, %f1, %f1}];
	cvt.f64.f32 	%fd64, %f254;
	tex.3d.v4.f32.f32 	{%f258, %f259, %f260, %f261}, [%rd2, {%f194, %f2, %f1, %f1}];
	cvt.f64.f32 	%fd65, %f258;
	st.local.f64 	[%rd1], %fd63;
	st.local.f64 	[%rd1+8], %fd64;
	st.local.f64 	[%rd1+16], %fd65;
	mov.u64 	%rd45, $str$21;
	cvta.global.u64 	%rd46, %rd45;
	{ // callseq 31, 0
	.param .b64 param0;
	st.param.b64 	[param0], %rd46;
	.param .b64 param1;
	st.param.b64 	[param1], %rd42;
	.param .b32 retval0;
	call.uni (retval0), 
	vprintf, 
	(
	param0, 
	param1
	);
	ld.param.b32 	%r39, [retval0];
	} // callseq 31
	mov.f32 	%f262, 0f3F800000;
	sub.f32 	%f263, %f262, %f236;
	sub.f32 	%f264, %f262, %f9;
	mul.f32 	%f265, %f263, %f264;
	mul.f32 	%f266, %f264, %f236;
	tex.3d.v4.f32.f32 	{%f267, %f268, %f269, %f270}, [%rd2, {%f191, %f2, %f1, %f1}];
	mul.f32 	%f271, %f266, %f267;
	fma.rn.f32 	%f272, %f265, %f216, %f271;
	mul.f32 	%f273, %f263, %f9;
	fma.rn.f32 	%f274, %f273, %f237, %f272;
	mul.f32 	%f275, %f9, %f236;
	tex.3d.v4.f32.f32 	{%f276, %f277, %f278, %f279}, [%rd2, {%f194, %f2, %f1, %f1}];
	fma.rn.f32 	%f375, %f275, %f276, %f274;
	bra.uni 	$L__BB1_17;
$L__BB1_9:
	sub.f32 	%f136, %f4, %f10;
	mov.u64 	%rd31, $str$22;
	cvta.global.u64 	%rd32, %rd31;
	{ // callseq 25, 0
	.param .b64 param0;
	st.param.b64 	[param0], %rd32;
	.param .b64 param1;
	st.param.b64 	[param1], 0;
	.param .b32 retval0;
	call.uni (retval0), 
	vprintf, 
	(
	param0, 
	param1
	);
	ld.param.b32 	%r27, [retval0];
	} // callseq 25
	fma.rn.f32 	%f137, %f8, 0f42CA0000, %f10;
	add.f32 	%f138, %f137, 0f3F000000;
	add.f32 	%f139, %f10, 0f3F800000;
	fma.rn.f32 	%f140, %f8, 0f42CA0000, %f139;
	add.f32 	%f141, %f140, 0f3F000000;
	add.f32 	%f142, %f8, 0f3F800000;
	fma.rn.f32 	%f143, %f142, 0f42CA0000, %f10;
	add.f32 	%f144, %f143, 0f3F000000;
	fma.rn.f32 	%f145, %f142, 0f42CA0000, %f139;
	add.f32 	%f146, %f145, 0f3F000000;
	cvt.f64.f32 	%fd44, %f138;
	cvt.f64.f32 	%fd45, %f141;
	cvt.f64.f32 	%fd46, %f144;
	cvt.f64.f32 	%fd47, %f146;
	cvt.f64.f32 	%fd48, %f136;
	cvt.f64.f32 	%fd49, %f9;
	st.local.f64 	[%rd1], %fd44;
	st.local.f64 	[%rd1+8], %fd45;
	st.local.f64 	[%rd1+16], %fd46;
	st.local.f64 	[%rd1+24], %fd47;
	st.local.f64 	[%rd1+32], %fd48;
	st.local.f64 	[%rd1+40], %fd49;
	mov.u64 	%rd33, $str$23;
	cvta.global.u64 	%rd34, %rd33;
	{ // callseq 26, 0
	.param .b64 param0;
	st.param.b64 	[param0], %rd34;
	.param .b64 param1;
	st.param.b64 	[param1], %rd3;
	.param .b32 retval0;
	call.uni (retval0), 
	vprintf, 
	(
	param0, 
	param1
	);
	ld.param.b32 	%r29, [retval0];
	} // callseq 26
	tex.3d.v4.f32.f32 	{%f147, %f148, %f149, %f150}, [%rd2, {%f138, %f2, %f1, %f1}];
	cvt.f64.f32 	%fd50, %f147;
	tex.3d.v4.f32.f32 	{%f151, %f152, %f153, %f154}, [%rd2, {%f141, %f2, %f1, %f1}];
	cvt.f64.f32 	%fd51, %f151;
	tex.3d.v4.f32.f32 	{%f155, %f156, %f157, %f158}, [%rd2, {%f144, %f2, %f1, %f1}];
	cvt.f64.f32 	%fd52, %f155;
	tex.3d.v4.f32.f32 	{%f159, %f160, %f161, %f162}, [%rd2, {%f146, %f2, %f1, %f1}];
	cvt.f64.f32 	%fd53, %f159;
	st.local.f64 	[%rd1], %fd50;
	st.local.f64 	[%rd1+8], %fd51;
	st.local.f64 	[%rd1+16], %fd52;
	st.local.f64 	[%rd1+24], %fd53;
	mov.u64 	%rd36, $str$24;
	cvta.global.u64 	%rd37, %rd36;
	{ // callseq 27, 0
	.param .b64 param0;
	st.param.b64 	[param0], %rd37;
	.param .b64 param1;
	st.param.b64 	[param1], %rd3;
	.param .b32 retval0;
	call.uni (retval0), 
	vprintf, 
	(
	param0, 
	param1
	);
	ld.param.b32 	%r31, [retval0];
	} // callseq 27
	mov.f32 	%f163, 0f3F800000;
	sub.f32 	%f164, %f163, %f136;
	sub.f32 	%f165, %f163, %f9;
	mul.f32 	%f166, %f165, %f164;
	tex.3d.v4.f32.f32 	{%f167, %f168, %f169, %f170}, [%rd2, {%f138, %f2, %f1, %f1}];
	mul.f32 	%f171, %f165, %f136;
	tex.3d.v4.f32.f32 	{%f172, %f173, %f174, %f175}, [%rd2, {%f141, %f2, %f1, %f1}];
	mul.f32 	%f176, %f171, %f172;
	fma.rn.f32 	%f177, %f166, %f167, %f176;
	mul.f32 	%f178, %f9, %f164;
	tex.3d.v4.f32.f32 	{%f179, %f180, %f181, %f182}, [%rd2, {%f144, %f2, %f1, %f1}];
	fma.rn.f32 	%f183, %f178, %f179, %f177;
	mul.f32 	%f184, %f9, %f136;
	tex.3d.v4.f32.f32 	{%f185, %f186, %f187, %f188}, [%rd2, {%f146, %f2, %f1, %f1}];
	fma.rn.f32 	%f375, %f184, %f185, %f183;
	bra.uni 	$L__BB1_17;
$L__BB1_10:
	cvt.rzi.s32.f32 	%r4, %f5;
	cvt.rn.f32.s32 	%f28, %r4;
	setp.eq.f32 	%p10, %f5, %f28;
	@%p10 bra 	$L__BB1_12;
	mov.u64 	%rd27, $str$25;
	cvta.global.u64 	%rd28, %rd27;
	{ // callseq 23, 0
	.param .b64 param0;
	st.param.b64 	[param0], %rd28;
	.param .b64 param1;
	st.param.b64 	[param1], 0;
	.param .b32 retval0;
	call.uni (retval0), 
	vprintf, 
	(
	param0, 
	param1
	);
	ld.param.b32 	%r23, [retval0];
	} // callseq 23
	cvt.rmi.f32.f32 	%f118, %f5;
	fma.rn.f32 	%f119, %f118, 0f42CA0000, %f4;
	add.f32 	%f120, %f119, 0f3F000000;
	add.f32 	%f121, %f118, 0f3F800000;
	fma.rn.f32 	%f122, %f121, 0f42CA0000, %f4;
	add.f32 	%f123, %f122, 0f3F000000;
	tex.3d.v4.f32.f32 	{%f124, %f125, %f126, %f127}, [%rd2, {%f120, %f2, %f1, %f1}];
	sub.f32 	%f128, %f5, %f118;
	mov.f32 	%f129, 0f3F800000;
	sub.f32 	%f130, %f129, %f128;
	tex.3d.v4.f32.f32 	{%f131, %f132, %f133, %f134}, [%rd2, {%f123, %f2, %f1, %f1}];
	mul.f32 	%f135, %f128, %f131;
	fma.rn.f32 	%f375, %f130, %f124, %f135;
	bra.uni 	$L__BB1_17;
$L__BB1_12:
	mov.u64 	%rd4, $str$26;
	cvta.global.u64 	%rd5, %rd4;
	{ // callseq 14, 0
	.param .b64 param0;
	st.param.b64 	[param0], %rd5;
	.param .b64 param1;
	st.param.b64 	[param1], 0;
	.param .b32 retval0;
	call.uni (retval0), 
	vprintf, 
	(
	param0, 
	param1
	);
	ld.param.b32 	%r5, [retval0];
	} // callseq 14
	setp.geu.f64 	%p11, %fd1, 0d4022F1AC14C660A2;
	setp.leu.f32 	%p12, %f3, 0f41150000;
	or.pred  	%p13, %p12, %p11;
	@%p13 bra 	$L__BB1_14;
	mov.u64 	%rd19, $str$14;
	cvta.global.u64 	%rd20, %rd19;
	{ // callseq 20, 0
	.param .b64 param0;
	st.param.b64 	[param0], %rd20;
	.param .b64 param1;
	st.param.b64 	[param1], 0;
	.param .b32 retval0;
	call.uni (retval0), 
	vprintf, 
	(
	param0, 
	param1
	);
	ld.param.b32 	%r17, [retval0];
	} // callseq 20
	cvt.rmi.f32.f32 	%f84, %f4;
	fma.rn.f32 	%f85, %f5, 0f42CA0000, %f84;
	add.f32 	%f86, %f85, 0f3F000000;
	add.f32 	%f87, %f84, 0fC0000000;
	cvt.rmi.f32.f32 	%f88, %f5;
	fma.rn.f32 	%f89, %f88, 0f42CA0000, %f87;
	add.f32 	%f90, %f89, 0f3F000000;
	add.f32 	%f91, %f84, 0fBF800000;
	fma.rn.f32 	%f92, %f88, 0f42CA0000, %f91;
	add.f32 	%f93, %f92, 0f3F000000;
	tex.3d.v4.f32.f32 	{%f94, %f95, %f96, %f97}, [%rd2, {%f86, %f2, %f1, %f1}];
	mul.f32 	%f98, %f94, 0f40400000;
	tex.3d.v4.f32.f32 	{%f99, %f100, %f101, %f102}, [%rd2, {%f93, %f2, %f1, %f1}];
	mul.f32 	%f103, %f99, 0f40400000;
	sub.f32 	%f104, %f98, %f103;
	tex.3d.v4.f32.f32 	{%f105, %f106, %f107, %f108}, [%rd2, {%f90, %f2, %f1, %f1}];
	add.f64 	%fd34, %fd1, 0dC022A00000000000;
	div.rn.f64 	%fd35, %fd34, 0d3FC46B0540000000;
	cvt.rn.f32.f64 	%f109, %fd35;
	add.f32 	%f110, %f105, %f104;
	cvt.f64.f32 	%fd36, %f105;
	cvt.f64.f32 	%fd37, %f99;
	cvt.f64.f32 	%fd38, %f94;
	st.local.f64 	[%rd1], %fd36;
	st.local.f64 	[%rd1+8], %fd37;
	st.local.f64 	[%rd1+16], %fd38;
	mov.u64 	%rd21, $str$27;
	cvta.global.u64 	%rd22, %rd21;
	{ // callseq 21, 0
	.param .b64 param0;
	st.param.b64 	[param0], %rd22;
	.param .b64 param1;
	st.param.b64 	[param1], %rd3;
	.param .b32 retval0;
	call.uni (retval0), 
	vprintf, 
	(
	param0, 
	param1
	);
	ld.param.b32 	%r19, [retval0];
	} // callseq 21
	cvt.f64.f32 	%fd39, %f109;
	cvt.f64.f32 	%fd40, %f86;
	cvt.f64.f32 	%fd41, %f90;
	cvt.f64.f32 	%fd42, %f93;
	cvt.f64.f32 	%fd43, %f110;
	mov.b64 	%rd24, 4594915190117498880;
	st.local.u64 	[%rd1+8], %rd24;
	st.local.f64 	[%rd1+16], %fd39;
	st.local.f64 	[%rd1+24], %fd40;
	st.local.f64 	[%rd1+32], %fd41;
	st.local.f64 	[%rd1+40], %fd42;
	st.local.f64 	[%rd1+48], %fd43;
	mov.u64 	%rd25, $str$28;
	cvta.global.u64 	%rd26, %rd25;
	{ // callseq 22, 0
	.param .b64 param0;
	st.param.b64 	[param0], %rd26;
	.param .b64 param1;
	st.param.b64 	[param1], %rd3;
	.param .b32 retval0;
	call.uni (retval0), 
	vprintf, 
	(
	param0, 
	param1
	);
	ld.param.b32 	%r21, [retval0];
	} // callseq 22
	mov.f32 	%f111, 0f3F800000;
	sub.f32 	%f112, %f111, %f109;
	tex.3d.v4.f32.f32 	{%f113, %f114, %f115, %f116}, [%rd2, {%f86, %f2, %f1, %f1}];
	mul.f32 	%f117, %f112, %f113;
	fma.rn.f32 	%f375, %f110, %f109, %f117;
	bra.uni 	$L__BB1_17;
$L__BB1_14:
	setp.leu.f64 	%p14, %fd1, 0d4022F1AC14C660A2;
	setp.geu.f32 	%p15, %f3, 0f411B8000;
	or.pred  	%p16, %p15, %p14;
	@%p16 bra 	$L__BB1_16;
	mov.u64 	%rd11, $str$18;
	cvta.global.u64 	%rd12, %rd11;
	{ // callseq 17, 0
	.param .b64 param0;
	st.param.b64 	[param0], %rd12;
	.param .b64 param1;
	st.param.b64 	[param1], 0;
	.param .b32 retval0;
	call.uni (retval0), 
	vprintf, 
	(
	param0, 
	param1
	);
	ld.param.b32 	%r11, [retval0];
	} // callseq 17
	add.f32 	%f47, %f4, 0f3F800000;
	cvt.rmi.f32.f32 	%f48, %f47;
	cvt.rmi.f32.f32 	%f49, %f5;
	fma.rn.f32 	%f50, %f49, 0f42CA0000, %f48;
	add.f32 	%f51, %f50, 0f3F000000;
	cvt.rmi.f32.f32 	%f52, %f4;
	add.f32 	%f53, %f52, 0f40400000;
	fma.rn.f32 	%f54, %f49, 0f42CA0000, %f53;
	add.f32 	%f55, %f54, 0f3F000000;
	add.f32 	%f56, %f52, 0f40000000;
	fma.rn.f32 	%f57, %f49, 0f42CA0000, %f56;
	add.f32 	%f58, %f57, 0f3F000000;
	tex.3d.v4.f32.f32 	{%f59, %f60, %f61, %f62}, [%rd2, {%f51, %f2, %f1, %f1}];
	mul.f32 	%f63, %f59, 0f40400000;
	tex.3d.v4.f32.f32 	{%f64, %f65, %f66, %f67}, [%rd2, {%f58, %f2, %f1, %f1}];
	mul.f32 	%f68, %f64, 0f40400000;
	sub.f32 	%f69, %f63, %f68;
	tex.3d.v4.f32.f32 	{%f70, %f71, %f72, %f73}, [%rd2, {%f55, %f2, %f1, %f1}];
	add.f64 	%fd24, %fd1, 0dC022F1AC14C660A2;
	div.rn.f64 	%fd25, %fd24, 0d3FCF94FAC0000000;
	cvt.rn.f32.f64 	%f74, %fd25;
	add.f32 	%f75, %f70, %f69;
	cvt.f64.f32 	%fd26, %f70;
	cvt.f64.f32 	%fd27, %f64;
	cvt.f64.f32 	%fd28, %f59;
	st.local.f64 	[%rd1], %fd26;
	st.local.f64 	[%rd1+8], %fd27;
	st.local.f64 	[%rd1+16], %fd28;
	mov.u64 	%rd13, $str$29;
	cvta.global.u64 	%rd14, %rd13;
	{ // callseq 18, 0
	.param .b64 param0;
	st.param.b64 	[param0], %rd14;
	.param .b64 param1;
	st.param.b64 	[param1], %rd3;
	.param .b32 retval0;
	call.uni (retval0), 
	vprintf, 
	(
	param0, 
	param1
	);
	ld.param.b32 	%r13, [retval0];
	} // callseq 18
	cvt.f64.f32 	%fd29, %f74;
	cvt.f64.f32 	%fd30, %f51;
	cvt.f64.f32 	%fd31, %f55;
	cvt.f64.f32 	%fd32, %f58;
	cvt.f64.f32 	%fd33, %f75;
	mov.b64 	%rd16, 4598057549252526080;
	st.local.u64 	[%rd1+8], %rd16;
	st.local.f64 	[%rd1+16], %fd29;
	st.local.f64 	[%rd1+24], %fd30;
	st.local.f64 	[%rd1+32], %fd31;
	st.local.f64 	[%rd1+40], %fd32;
	st.local.f64 	[%rd1+48], %fd33;
	mov.u64 	%rd17, $str$28;
	cvta.global.u64 	%rd18, %rd17;
	{ // callseq 19, 0
	.param .b64 param0;
	st.param.b64 	[param0], %rd18;
	.param .b64 param1;
	st.param.b64 	[param1], %rd3;
	.param .b32 retval0;
	call.uni (retval0), 
	vprintf, 
	(
	param0, 
	param1
	);
	ld.param.b32 	%r15, [retval0];
	} // callseq 19
	mov.f32 	%f76, 0f3F800000;
	sub.f32 	%f77, %f76, %f74;
	tex.3d.v4.f32.f32 	{%f78, %f79, %f80, %f81}, [%rd2, {%f82, %f2, %f1, %f1}];
	mul.f32 	%f83, %f78, %f74;
	fma.rn.f32 	%f375, %f77, %f75, %f83;
	bra.uni 	$L__BB1_17;
$L__BB1_16:
	mov.u64 	%rd6, $str$22;
	cvta.global.u64 	%rd7, %rd6;
	{ // callseq 15, 0
	.param .b64 param0;
	st.param.b64 	[param0], %rd7;
	.param .b64 param1;
	st.param.b64 	[param1], 0;
	.param .b32 retval0;
	call.uni (retval0), 
	vprintf, 
	(
	param0, 
	param1
	);
	ld.param.b32 	%r7, [retval0];
	} // callseq 15
	cvt.rmi.f32.f32 	%f29, %f4;
	sub.f32 	%f30, %f4, %f29;
	fma.rn.f32 	%f31, %f5, 0f42CA0000, %f29;
	add.f32 	%f32, %f31, 0f3F000000;
	add.f32 	%f33, %f29, 0f3F800000;
	fma.rn.f32 	%f34, %f5, 0f42CA0000, %f33;
	add.f32 	%f35, %f34, 0f3F000000;
	cvt.f64.f32 	%fd21, %f32;
	cvt.f64.f32 	%fd22, %f35;
	cvt.f64.f32 	%fd23, %f30;
	st.local.f64 	[%rd1], %fd21;
	st.local.f64 	[%rd1+8], %fd22;
	st.local.f64 	[%rd1+16], %fd23;
	mov.u64 	%rd8, $str$30;
	cvta.global.u64 	%rd9, %rd8;
	{ // callseq 16, 0
	.param .b64 param0;
	st.param.b64 	[param0], %rd9;
	.param .b64 param1;
	st.param.b64 	[param1], %rd3;
	.param .b32 retval0;
	call.uni (retval0), 
	vprintf, 
	(
	param0, 
	param1
	);
	ld.param.b32 	%r9, [retval0];
	} // callseq 16
	tex.3d.v4.f32.f32 	{%f36, %f37, %f38, %f39}, [%rd2, {%f32, %f2, %f1, %f1}];
	mov.f32 	%f40, 0f3F800000;
	sub.f32 	%f41, %f40, %f30;
	tex.3d.v4.f32.f32 	{%f42, %f43, %f44, %f45}, [%rd2, {%f35, %f2, %f1, %f1}];
	mul.f32 	%f46, %f30, %f42;
	fma.rn.f32 	%f375, %f41, %f36, %f46;
$L__BB1_17:
	cvt.f64.f32 	%fd78, %f375;
	mov.u64 	%rd58, $str$10;
	cvta.global.u64 	%rd59, %rd58;
	{ // callseq 37, 0
	.param .b64 param0;
	st.param.b64 	[param0], %rd59;
	.param .b64 param1;
	st.param.b64 	[param1], 0;
	.param .b32 retval0;
	call.uni (retval0), 
	vprintf, 
	(
	param0, 
	param1
	);
	ld.param.b32 	%r51, [retval0];
	} // callseq 37
	st.local.f64 	[%rd1], %fd78;
	mov.u64 	%rd60, $str$11;
	cvta.global.u64 	%rd61, %rd60;
	add.u64 	%rd62, %SP, 0;
	{ // callseq 38, 0
	.param .b64 param0;
	st.param.b64 	[param0], %rd61;
	.param .b64 param1;
	st.param.b64 	[param1], %rd62;
	.param .b32 retval0;
	call.uni (retval0), 
	vprintf, 
	(
	param0, 
	param1
	);
	ld.param.b32 	%r53, [retval0];
	} // callseq 38
	ret;

}
	// .globl	_Z23cooling_function_marcelyfPdS_S_
.visible .entry _Z23cooling_function_marcelyfPdS_S_(
	.param .u64 _Z23cooling_function_marcelyfPdS_S__param_0,
	.param .f32 _Z23cooling_function_marcelyfPdS_S__param_1,
	.param .u64 .ptr .align 1 _Z23cooling_function_marcelyfPdS_S__param_2,
	.param .u64 .ptr .align 1 _Z23cooling_function_marcelyfPdS_S__param_3,
	.param .u64 .ptr .align 1 _Z23cooling_function_marcelyfPdS_S__param_4
)
{
	.reg .pred 	%p<18>;
	.reg .b32 	%r<94>;
	.reg .b32 	%f<31>;
	.reg .b64 	%rd<16>;
	.reg .b64 	%fd<179>;

	ld.param.u64 	%rd5, [_Z23cooling_function_marcelyfPdS_S__param_0];
	ld.param.f32 	%f3, [_Z23cooling_function_marcelyfPdS_S__param_1];
	ld.param.u64 	%rd7, [_Z23cooling_function_marcelyfPdS_S__param_3];
	ld.param.u64 	%rd8, [_Z23cooling_function_marcelyfPdS_S__param_4];
	cvta.to.global.u64 	%rd1, %rd8;
	cvta.to.global.u64 	%rd2, %rd7;
	cvt.f64.f32 	%fd28, %f3;
	mul.f64 	%fd1, %fd28, 0d3AE9BBD25BC98409;
	setp.lt.f32 	%p1, %f3, 0f00800000;
	mul.f32 	%f4, %f3, 0f4B000000;
	selp.f32 	%f5, %f4, %f3, %p1;
	selp.f32 	%f6, 0fC1B80000, 0f00000000, %p1;
	mov.b32 	%r32, %f5;
	add.s32 	%r33, %r32, -1059760811;
	and.b32  	%r34, %r33, -8388608;
	sub.s32 	%r35, %r32, %r34;
	mov.b32 	%f7, %r35;
	cvt.rn.f32.s32 	%f8, %r34;
	fma.rn.f32 	%f9, %f8, 0f34000000, %f6;
	add.f32 	%f10, %f7, 0fBF800000;
	fma.rn.f32 	%f11, %f10, 0fBE055027, 0f3E1039F6;
	fma.rn.f32 	%f12, %f11, %f10, 0fBDF8CDCC;
	fma.rn.f32 	%f13, %f12, %f10, 0f3E0F2955;
	fma.rn.f32 	%f14, %f13, %f10, 0fBE2AD8B9;
	fma.rn.f32 	%f15, %f14, %f10, 0f3E4CED0B;
	fma.rn.f32 	%f16, %f15, %f10, 0fBE7FFF22;
	fma.rn.f32 	%f17, %f16, %f10, 0f3EAAAA78;
	fma.rn.f32 	%f18, %f17, %f10, 0fBF000000;
	mul.f32 	%f19, %f10, %f18;
	fma.rn.f32 	%f20, %f19, %f10, %f10;
	fma.rn.f32 	%f21, %f9, 0f3F317218, %f20;
	setp.gt.u32 	%p2, %r32, 2139095039;
	fma.rn.f32 	%f22, %f5, 0f7F800000, 0f7F800000;
	selp.f32 	%f23, %f22, %f21, %p2;
	setp.eq.f32 	%p3, %f5, 0f00000000;
	mul.f32 	%f24, %f23, 0f3EDE5BD9;
	selp.f32 	%f25, 0fFF800000, %f24, %p3;
	cvt.f64.f32 	%fd29, %f25;
	add.f64 	%fd30, %fd29, 0dC014000000000000;
	mul.f64 	%fd31, %fd30, 0d4059000000000000;
	div.rn.f64 	%fd32, %fd31, 0d4008000000000000;
	mov.f64 	%fd33, 0d3FE0000000000000;
	copysign.f64 	%fd34, %fd32, %fd33;
	add.rz.f64 	%fd35, %fd32, %fd34;
	cvt.rzi.f64.f64 	%fd36, %fd35;
	add.f64 	%fd37, %fd36, 0d3FE0000000000000;
	div.rn.f64 	%fd38, %fd37, 0d4059400000000000;
	cvt.rn.f32.f64 	%f1, %fd38;
	mov.b32 	%r36, 1127219200;
	mov.b32 	%r37, -2147483648;
	mov.b64 	%fd2, {%r37, %r36};
	mov.b32 	%r83, 0;
$L__BB2_1:
	ld.param.u64 	%rd14, [_Z23cooling_function_marcelyfPdS_S__param_2];
	cvta.to.global.u64 	%rd9, %rd14;
	mul.wide.u32 	%rd10, %r83, 8;
	add.s64 	%rd11, %rd9, %rd10;
	ld.global.f64 	%fd39, [%rd11];
	div.rn.f64 	%fd40, %fd39, %fd1;
	mul.f64 	%fd3, %fd40, 0d3C7FD5EBE5413AE7;
	{
	.reg .b32 %temp; 
	mov.b64 	{%temp, %r39}, %fd40;
	}
	{
	.reg .b32 %temp; 
	mov.b64 	{%r40, %temp}, %fd40;
	}
	setp.lt.s32 	%p4, %r39, 1048576;
	mul.f64 	%fd41, %fd40, 0d4350000000000000;
	{
	.reg .b32 %temp; 
	mov.b64 	{%temp, %r41}, %fd41;
	}
	{
	.reg .b32 %temp; 
	mov.b64 	{%r42, %temp}, %fd41;
	}
	mul.lo.s32 	%r84, %r83, 20;
	selp.f64 	%fd42, %fd41, %fd40, %p4;
	selp.b32 	%r43, %r41, %r39, %p4;
	selp.b32 	%r44, %r42, %r40, %p4;
	add.s32 	%r3, %r43, -1;
	fma.rn.f64 	%fd43, %fd42, 0d7FF0000000000000, 0d7FF0000000000000;
	{
	.reg .b32 %temp; 
	mov.b64 	{%temp, %r45}, %fd42;
	}
	and.b32  	%r46, %r45, 2147483647;
	setp.eq.s32 	%p5, %r46, 0;
	selp.f64 	%fd4, 0dFFF0000000000000, %fd43, %p5;
	selp.b32 	%r47, -1077, -1023, %p4;
	shr.u32 	%r48, %r43, 20;
	add.s32 	%r4, %r47, %r48;
	and.b32  	%r49, %r43, 1048575;
	or.b32  	%r5, %r49, 1072693248;
	mov.b64 	%fd5, {%r44, %r5};
	{
	.reg .b32 %temp; 
	mov.b64 	{%r50, %temp}, %fd5;
	}
	{
	.reg .b32 %temp; 
	mov.b64 	{%temp, %r51}, %fd5;
	}
	add.s32 	%r52, %r51, -1048576;
	mov.b64 	%fd6, {%r50, %r52};
	mov.b32 	%r85, 0;
	mov.u64 	%rd15, %rd2;
$L__BB2_2:
	setp.gt.u32 	%p6, %r3, 2146435070;
	ld.global.f64 	%fd176, [%rd15];
	mul.f64 	%fd44, %fd3, %fd176;
	sqrt.rn.f64 	%fd173, %fd44;
	mov.f64 	%fd172, %fd4;
	@%p6 bra 	$L__BB2_4;
	setp.gt.u32 	%p7, %r5, 1073127582;
	selp.f64 	%fd45, %fd6, %fd5, %p7;
	selp.u32 	%r53, 1, 0, %p7;
	add.s32 	%r54, %r4, %r53;
	add.f64 	%fd46, %fd45, 0dBFF0000000000000;
	add.f64 	%fd47, %fd45, 0d3FF0000000000000;
	rcp.approx.ftz.f64 	%fd48, %fd47;
	neg.f64 	%fd49, %fd47;
	fma.rn.f64 	%fd50, %fd49, %fd48, 0d3FF0000000000000;
	fma.rn.f64 	%fd51, %fd50, %fd50, %fd50;
	fma.rn.f64 	%fd52, %fd51, %fd48, %fd48;
	mul.f64 	%fd53, %fd46, %fd52;
	fma.rn.f64 	%fd54, %fd46, %fd52, %fd53;
	mul.f64 	%fd55, %fd54, %fd54;
	fma.rn.f64 	%fd56, %fd55, 0d3EB1380B3AE80F1E, 0d3ED0EE258B7A8B04;
	fma.rn.f64 	%fd57, %fd56, %fd55, 0d3EF3B2669F02676F;
	fma.rn.f64 	%fd58, %fd57, %fd55, 0d3F1745CBA9AB0956;
	fma.rn.f64 	%fd59, %fd58, %fd55, 0d3F3C71C72D1B5154;
	fma.rn.f64 	%fd60, %fd59, %fd55, 0d3F624924923BE72D;
	fma.rn.f64 	%fd61, %fd60, %fd55, 0d3F8999999999A3C4;
	fma.rn.f64 	%fd62, %fd61, %fd55, 0d3FB5555555555554;
	sub.f64 	%fd63, %fd46, %fd54;
	add.f64 	%fd64, %fd63, %fd63;
	neg.f64 	%fd65, %fd54;
	fma.rn.f64 	%fd66, %fd65, %fd46, %fd64;
	mul.f64 	%fd67, %fd52, %fd66;
	mul.f64 	%fd68, %fd55, %fd62;
	fma.rn.f64 	%fd69, %fd68, %fd54, %fd67;
	xor.b32  	%r55, %r54, -2147483648;
	mov.b32 	%r56, 1127219200;
	mov.b64 	%fd70, {%r55, %r56};
	sub.f64 	%fd71, %fd70, %fd2;
	fma.rn.f64 	%fd72, %fd71, 0d3FE62E42FEFA39EF, %fd54;
	fma.rn.f64 	%fd73, %fd71, 0dBFE62E42FEFA39EF, %fd72;
	sub.f64 	%fd74, %fd73, %fd54;
	sub.f64 	%fd75, %fd69, %fd74;
	fma.rn.f64 	%fd76, %fd71, 0d3C7ABC9E3B39803F, %fd75;
	add.f64 	%fd172, %fd72, %fd76;
$L__BB2_4:
	mul.f64 	%fd77, %fd172, 0d3C695355BAAAFAD3;
	fma.rn.f64 	%fd78, %fd172, 0d3FDBCB7B1526E50E, %fd77;
	add.f64 	%fd79, %fd78, 0dC020000000000000;
	mul.f64 	%fd80, %fd79, 0d4059000000000000;
	div.rn.f64 	%fd81, %fd80, 0d402E000000000000;
	mov.f64 	%fd82, 0d3FE0000000000000;
	copysign.f64 	%fd83, %fd81, %fd82;
	add.rz.f64 	%fd84, %fd81, %fd83;
	cvt.rzi.f64.f64 	%fd11, %fd84;
	{
	.reg .b32 %temp; 
	mov.b64 	{%temp, %r86}, %fd173;
	}
	{
	.reg .b32 %temp; 
	mov.b64 	{%r87, %temp}, %fd173;
	}
	setp.gt.s32 	%p8, %r86, 1048575;
	mov.b32 	%r88, -1023;
	@%p8 bra 	$L__BB2_6;
	mul.f64 	%fd173, %fd173, 0d4350000000000000;
	{
	.reg .b32 %temp; 
	mov.b64 	{%temp, %r86}, %fd173;
	}
	{
	.reg .b32 %temp; 
	mov.b64 	{%r87, %temp}, %fd173;
	}
	mov.b32 	%r88, -1077;
$L__BB2_6:
	add.s32 	%r59, %r86, -1;
	setp.gt.u32 	%p9, %r59, 2146435070;
	@%p9 bra 	$L__BB2_10;
	shr.u32 	%r62, %r86, 20;
	add.s32 	%r89, %r88, %r62;
	and.b32  	%r63, %r86, 1048575;
	or.b32  	%r64, %r63, 1072693248;
	mov.b64 	%fd174, {%r87, %r64};
	setp.lt.u32 	%p11, %r64, 1073127583;
	@%p11 bra 	$L__BB2_9;
	{
	.reg .b32 %temp; 
	mov.b64 	{%r65, %temp}, %fd174;
	}
	{
	.reg .b32 %temp; 
	mov.b64 	{%temp, %r66}, %fd174;
	}
	add.s32 	%r67, %r66, -1048576;
	mov.b64 	%fd174, {%r65, %r67};
	add.s32 	%r89, %r89, 1;
$L__BB2_9:
	add.f64 	%fd86, %fd174, 0dBFF0000000000000;
	add.f64 	%fd87, %fd174, 0d3FF0000000000000;
	rcp.approx.ftz.f64 	%fd88, %fd87;
	neg.f64 	%fd89, %fd87;
	fma.rn.f64 	%fd90, %fd89, %fd88, 0d3FF0000000000000;
	fma.rn.f64 	%fd91, %fd90, %fd90, %fd90;
	fma.rn.f64 	%fd92, %fd91, %fd88, %fd88;
	mul.f64 	%fd93, %fd86, %fd92;
	fma.rn.f64 	%fd94, %fd86, %fd92, %fd93;
	mul.f64 	%fd95, %fd94, %fd94;
	fma.rn.f64 	%fd96, %fd95, 0d3EB1380B3AE80F1E, 0d3ED0EE258B7A8B04;
	fma.rn.f64 	%fd97, %fd96, %fd95, 0d3EF3B2669F02676F;
	fma.rn.f64 	%fd98, %fd97, %fd95, 0d3F1745CBA9AB0956;
	fma.rn.f64 	%fd99, %fd98, %fd95, 0d3F3C71C72D1B5154;
	fma.rn.f64 	%fd100, %fd99, %fd95, 0d3F624924923BE72D;
	fma.rn.f64 	%fd101, %fd100, %fd95, 0d3F8999999999A3C4;
	fma.rn.f64 	%fd102, %fd101, %fd95, 0d3FB5555555555554;
	sub.f64 	%fd103, %fd86, %fd94;
	add.f64 	%fd104, %fd103, %fd103;
	neg.f64 	%fd105, %fd94;
	fma.rn.f64 	%fd106, %fd105, %fd86, %fd104;
	mul.f64 	%fd107, %fd92, %fd106;
	mul.f64 	%fd108, %fd95, %fd102;
	fma.rn.f64 	%fd109, %fd108, %fd94, %fd107;
	xor.b32  	%r68, %r89, -2147483648;
	mov.b32 	%r69, 1127219200;
	mov.b64 	%fd110, {%r68, %r69};
	sub.f64 	%fd111, %fd110, %fd2;
	fma.rn.f64 	%fd112, %fd111, 0d3FE62E42FEFA39EF, %fd94;
	fma.rn.f64 	%fd113, %fd111, 0dBFE62E42FEFA39EF, %fd112;
	sub.f64 	%fd114, %fd113, %fd94;
	sub.f64 	%fd115, %fd109, %fd114;
	fma.rn.f64 	%fd116, %fd111, 0d3C7ABC9E3B39803F, %fd115;
	add.f64 	%fd175, %fd112, %fd116;
	bra.uni 	$L__BB2_11;
$L__BB2_10:
	fma.rn.f64 	%fd85, %fd173, 0d7FF0000000000000, 0d7FF0000000000000;
	{
	.reg .b32 %temp; 
	mov.b64 	{%temp, %r60}, %fd173;
	}
	and.b32  	%r61, %r60, 2147483647;
	setp.eq.s32 	%p10, %r61, 0;
	selp.f64 	%fd175, 0dFFF0000000000000, %fd85, %p10;
$L__BB2_11:
	mul.f64 	%fd117, %fd175, 0d3C695355BAAAFAD3;
	fma.rn.f64 	%fd118, %fd175, 0d3FDBCB7B1526E50E, %fd117;
	mul.f64 	%fd119, %fd118, 0d4059000000000000;
	div.rn.f64 	%fd120, %fd119, 0d4024000000000000;
	mov.f64 	%fd121, 0d3FE0000000000000;
	copysign.f64 	%fd122, %fd120, %fd121;
	add.rz.f64 	%fd123, %fd120, %fd122;
	cvt.rzi.f64.f64 	%fd124, %fd123;
	add.f64 	%fd125, %fd11, 0d3FE0000000000000;
	fma.rn.f64 	%fd126, %fd124, 0d4059400000000000, %fd125;
	div.rn.f64 	%fd127, %fd126, 0d40C3EC8000000000;
	cvt.rn.f32.f64 	%f2, %fd127;
	{
	.reg .b32 %temp; 
	mov.b64 	{%temp, %r90}, %fd176;
	}
	{
	.reg .b32 %temp; 
	mov.b64 	{%r91, %temp}, %fd176;
	}
	setp.gt.s32 	%p12, %r90, 1048575;
	mov.b32 	%r92, -1023;
	@%p12 bra 	$L__BB2_13;
	mul.f64 	%fd176, %fd176, 0d4350000000000000;
	{
	.reg .b32 %temp; 
	mov.b64 	{%temp, %r90}, %fd176;
	}
	{
	.reg .b32 %temp; 
	mov.b64 	{%r91, %temp}, %fd176;
	}
	mov.b32 	%r92, -1077;
$L__BB2_13:
	add.s32 	%r72, %r90, -1;
	setp.gt.u32 	%p13, %r72, 2146435070;
	@%p13 bra 	$L__BB2_17;
	shr.u32 	%r75, %r90, 20;
	add.s32 	%r93, %r92, %r75;
	and.b32  	%r76, %r90, 1048575;
	or.b32  	%r77, %r76, 1072693248;
	mov.b64 	%fd177, {%r91, %r77};
	setp.lt.u32 	%p15, %r77, 1073127583;
	@%p15 bra 	$L__BB2_16;
	{
	.reg .b32 %temp; 
	mov.b64 	{%r78, %temp}, %fd177;
	}
	{
	.reg .b32 %temp; 
	mov.b64 	{%temp, %r79}, %fd177;
	}
	add.s32 	%r80, %r79, -1048576;
	mov.b64 	%fd177, {%r78, %r80};
	add.s32 	%r93, %r93, 1;
$L__BB2_16:
	add.f64 	%fd129, %fd177, 0dBFF0000000000000;
	add.f64 	%fd130, %fd177, 0d3FF0000000000000;
	rcp.approx.ftz.f64 	%fd131, %fd130;
	neg.f64 	%fd132, %fd130;
	fma.rn.f64 	%fd133, %fd132, %fd131, 0d3FF0000000000000;
	fma.rn.f64 	%fd134, %fd133, %fd133, %fd133;
	fma.rn.f64 	%fd135, %fd134, %fd131, %fd131;
	mul.f64 	%fd136, %fd129, %fd135;
	fma.rn.f64 	%fd137, %fd129, %fd135, %fd136;
	mul.f64 	%fd138, %fd137, %fd137;
	fma.rn.f64 	%fd139, %fd138, 0d3EB1380B3AE80F1E, 0d3ED0EE258B7A8B04;
	fma.rn.f64 	%fd140, %fd139, %fd138, 0d3EF3B2669F02676F;
	fma.rn.f64 	%fd141, %fd140, %fd138, 0d3F1745CBA9AB0956;
	fma.rn.f64 	%fd142, %fd141, %fd138, 0d3F3C71C72D1B5154;
	fma.rn.f64 	%fd143, %fd142, %fd138, 0d3F624924923BE72D;
	fma.rn.f64 	%fd144, %fd143, %fd138, 0d3F8999999999A3C4;
	fma.rn.f64 	%fd145, %fd144, %fd138, 0d3FB5555555555554;
	sub.f64 	%fd146, %fd129, %fd137;
	add.f64 	%fd147, %fd146, %fd146;
	neg.f64 	%fd148, %fd137;
	fma.rn.f64 	%fd149, %fd148, %fd129, %fd147;
	mul.f64 	%fd150, %fd135, %fd149;
	mul.f64 	%fd151, %fd138, %fd145;
	fma.rn.f64 	%fd152, %fd151, %fd137, %fd150;
	xor.b32  	%r81, %r93, -2147483648;
	mov.b32 	%r82, 1127219200;
	mov.b64 	%fd153, {%r81, %r82};
	sub.f64 	%fd154, %fd153, %fd2;
	fma.rn.f64 	%fd155, %fd154, 0d3FE62E42FEFA39EF, %fd137;
	fma.rn.f64 	%fd156, %fd154, 0dBFE62E42FEFA39EF, %fd155;
	sub.f64 	%fd157, %fd156, %fd137;
	sub.f64 	%fd158, %fd152, %fd157;
	fma.rn.f64 	%fd159, %fd154, 0d3C7ABC9E3B39803F, %fd158;
	add.f64 	%fd178, %fd155, %fd159;
	bra.uni 	$L__BB2_18;
$L__BB2_17:
	fma.rn.f64 	%fd128, %fd176, 0d7FF0000000000000, 0d7FF0000000000000;
	{
	.reg .b32 %temp; 
	mov.b64 	{%temp, %r73}, %fd176;
	}
	and.b32  	%r74, %r73, 2147483647;
	setp.eq.s32 	%p14, %r74, 0;
	selp.f64 	%fd178, 0dFFF0000000000000, %fd128, %p14;
$L__BB2_18:
	mul.f64 	%fd160, %fd178, 0d3C695355BAAAFAD3;
	fma.rn.f64 	%fd161, %fd178, 0d3FDBCB7B1526E50E, %fd160;
	add.f64 	%fd162, %fd161, 0dC000000000000000;
	mul.f64 	%fd163, %fd162, 0d4059000000000000;
	div.rn.f64 	%fd164, %fd163, 0d402A000000000000;
	mov.f64 	%fd165, 0d3FE0000000000000;
	copysign.f64 	%fd166, %fd164, %fd165;
	add.rz.f64 	%fd167, %fd164, %fd166;
	cvt.rzi.f64.f64 	%fd168, %fd167;
	add.f64 	%fd169, %fd168, 0d3FE0000000000000;
	div.rn.f64 	%fd170, %fd169, 0d4059400000000000;
	cvt.rn.f32.f64 	%f26, %fd170;
	tex.3d.v4.f32.f32 	{%f27, %f28, %f29, %f30}, [%rd5, {%f26, %f2, %f1, %f1}];
	cvt.f64.f32 	%fd171, %f27;
	mul.wide.u32 	%rd12, %r84, 8;
	add.s64 	%rd13, %rd1, %rd12;
	st.global.f64 	[%rd13], %fd171;
	add.s32 	%r85, %r85, 1;
	add.s32 	%r84, %r84, 1;
	add.s64 	%rd15, %rd15, 8;
	setp.ne.s32 	%p16, %r85, 20;
	@%p16 bra 	$L__BB2_2;
	add.s32 	%r83, %r83, 1;
	setp.ne.s32 	%p17, %r83, 20;
	@%p17 bra 	$L__BB2_1;
	ret;

}
	// .globl	_Z25cooling_function_test_newyPdS_S_S_S_
.visible .entry _Z25cooling_function_test_newyPdS_S_S_S_(
	.param .u64 _Z25cooling_function_test_newyPdS_S_S_S__param_0,
	.param .u64 .ptr .align 1 _Z25cooling_function_test_newyPdS_S_S_S__param_1,
	.param .u64 .ptr .align 1 _Z25cooling_function_test_newyPdS_S_S_S__param_2,
	.param .u64 .ptr .align 1 _Z25cooling_function_test_newyPdS_S_S_S__param_3,
	.param .u64 .ptr .align 1 _Z25cooling_function_test_newyPdS_S_S_S__param_4,
	.param .u64 .ptr .align 1 _Z25cooling_function_test_newyPdS_S_S_S__param_5
)
{
	.reg .pred 	%p<25>;
	.reg .b32 	%r<9>;
	.reg .b32 	%f<301>;
	.reg .b64 	%rd<29>;
	.reg .b64 	%fd<36>;

	ld.param.u64 	%rd16, [_Z25cooling_function_test_newyPdS_S_S_S__param_0];
	ld.param.u64 	%rd17, [_Z25cooling_function_test_newyPdS_S_S_S__param_1];
	ld.param.u64 	%rd18, [_Z25cooling_function_test_newyPdS_S_S_S__param_2];
	ld.param.u64 	%rd19, [_Z25cooling_function_test_newyPdS_S_S_S__param_3];
	ld.param.u64 	%rd20, [_Z25cooling_function_test_newyPdS_S_S_S__param_4];
	ld.param.u64 	%rd21, [_Z25cooling_function_test_newyPdS_S_S_S__param_5];
	cvta.to.global.u64 	%rd27, %rd21;
	cvta.to.global.u64 	%rd28, %rd20;
	cvta.to.global.u64 	%rd26, %rd19;
	cvta.to.global.u64 	%rd25, %rd18;
	cvta.to.global.u64 	%rd24, %rd17;
	mov.b32 	%r8, 0;
$L__BB3_1:
	ld.global.f64 	%fd9, [%rd24];
	add.f64 	%fd10, %fd9, 0dC008000000000000;
	setp.gt.f64 	%p1, %fd10, 0d0000000000000000;
	mul.f64 	%fd11, %fd10, 0d4059000000000000;
	div.rn.f64 	%fd12, %fd11, 0d4014000000000000;
	add.f64 	%fd13, %fd12, 0d3FE0000000000000;
	selp.f64 	%fd1, %fd13, 0d3FE0000000000000, %p1;
	ld.global.f64 	%fd14, [%rd25];
	setp.gt.f64 	%p2, %fd14, 0d0000000000000000;
	mul.f64 	%fd15, %fd14, 0d4059000000000000;
	div.rn.f64 	%fd16, %fd15, 0d4024000000000000;
	add.f64 	%fd17, %fd16, 0d3FE0000000000000;
	selp.f64 	%fd2, %fd17, 0d3FE0000000000000, %p2;
	ld.global.f64 	%fd18, [%rd26];
	setp.leu.f64 	%p3, %fd18, 0d4039000000000000;
	@%p3 bra 	$L__BB3_3;
	mov.b64 	%rd23, 4627730092099895296;
	st.global.u64 	[%rd26], %rd23;
	ld.global.f64 	%fd5, [%rd28];
	bra.uni 	$L__BB3_5;
$L__BB3_3:
	ld.global.f64 	%fd5, [%rd28];
	setp.leu.f64 	%p4, %fd5, 0d402E000000000000;
	@%p4 bra 	$L__BB3_5;
	mov.b64 	%rd22, 4624633867356078080;
	st.global.u64 	[%rd28], %rd22;
	mov.f64 	%fd5, 0d402E000000000000;
$L__BB3_5:
	add.f64 	%fd6, %fd5, 0dC000000000000000;
	setp.leu.f64 	%p5, %fd6, 0d0000000000000000;
	mov.f64 	%fd35, 0d0000000000000000;
	@%p5 bra 	$L__BB3_7;
	mul.f64 	%fd35, %fd6, 0d4059000000000000;
$L__BB3_7:
	div.rn.f64 	%fd21, %fd35, 0d402A000000000000;
	cvt.rn.f32.f64 	%f2, %fd21;
	ld.global.f64 	%fd22, [%rd26];
	add.f64 	%fd23, %fd22, 0dC000000000000000;
	setp.gt.f64 	%p6, %fd23, 0d0000000000000000;
	mul.f64 	%fd24, %fd23, 0d4059000000000000;
	div.rn.f64 	%fd25, %fd24, 0d4037000000000000;
	selp.f64 	%fd26, %fd25, 0d0000000000000000, %p6;
	cvt.rn.f32.f64 	%f3, %fd26;
	cvt.rzi.s32.f32 	%r4, %f2;
	cvt.rn.f32.s32 	%f4, %r4;
	setp.neu.f32 	%p7, %f2, %f4;
	@%p7 bra 	$L__BB3_10;
	cvt.rzi.s32.f32 	%r5, %f3;
	cvt.rn.f32.s32 	%f21, %r5;
	setp.neu.f32 	%p8, %f3, %f21;
	@%p8 bra 	$L__BB3_10;
	fma.rn.f32 	%f291, %f3, 0f42CA0000, %f2;
	add.f32 	%f292, %f291, 0f3F000000;
	cvt.rn.f32.f64 	%f293, %fd2;
	cvt.rn.f32.f64 	%f294, %fd1;
	tex.3d.v4.f32.f32 	{%f299, %f295, %f296, %f297}, [%rd16, {%f292, %f293, %f294, %f294}];
	bra.uni 	$L__BB3_24;
$L__BB3_10:
	setp.eq.f32 	%p9, %f2, %f4;
	@%p9 bra 	$L__BB3_17;
	cvt.rzi.s32.f32 	%r6, %f3;
	cvt.rn.f32.s32 	%f22, %r6;
	setp.eq.f32 	%p10, %f3, %f22;
	@%p10 bra 	$L__BB3_17;
	cvt.rmi.f32.f32 	%f6, %f3;
	sub.f32 	%f7, %f3, %f6;
	cvt.rmi.f32.f32 	%f8, %f2;
	setp.geu.f64 	%p18, %fd5, 0d4022F1AC14C660A2;
	setp.leu.f64 	%p19, %fd5, 0d4022D1EB851EB852;
	or.pred  	%p20, %p18, %p19;
	@%p20 bra 	$L__BB3_14;
	fma.rn.f32 	%f231, %f6, 0f42CA0000, %f8;
	add.f32 	%f232, %f231, 0f3F000000;
	add.f32 	%f233, %f6, 0f3F800000;
	fma.rn.f32 	%f234, %f233, 0f42CA0000, %f8;
	add.f32 	%f235, %f234, 0f3F000000;
	add.f32 	%f236, %f8, 0fC0000000;
	fma.rn.f32 	%f237, %f6, 0f42CA0000, %f236;
	add.f32 	%f238, %f237, 0f3F000000;
	add.f32 	%f239, %f8, 0fBF800000;
	fma.rn.f32 	%f240, %f6, 0f42CA0000, %f239;
	add.f32 	%f241, %f240, 0f3F000000;
	cvt.rn.f32.f64 	%f242, %fd2;
	cvt.rn.f32.f64 	%f243, %fd1;
	tex.3d.v4.f32.f32 	{%f244, %f245, %f246, %f247}, [%rd16, {%f232, %f242, %f243, %f243}];
	mul.f32 	%f248, %f244, 0f40400000;
	tex.3d.v4.f32.f32 	{%f249, %f250, %f251, %f252}, [%rd16, {%f241, %f242, %f243, %f243}];
	mul.f32 	%f253, %f249, 0f40400000;
	sub.f32 	%f254, %f248, %f253;
	tex.3d.v4.f32.f32 	{%f255, %f256, %f257, %f258}, [%rd16, {%f238, %f242, %f243, %f243}];
	add.f32 	%f259, %f255, %f254;
	fma.rn.f32 	%f260, %f233, 0f42CA0000, %f236;
	add.f32 	%f261, %f260, 0f3F000000;
	fma.rn.f32 	%f262, %f233, 0f42CA0000, %f239;
	add.f32 	%f263, %f262, 0f3F000000;
	tex.3d.v4.f32.f32 	{%f264, %f265, %f266, %f267}, [%rd16, {%f235, %f242, %f243, %f243}];
	mul.f32 	%f268, %f264, 0f40400000;
	tex.3d.v4.f32.f32 	{%f269, %f270, %f271, %f272}, [%rd16, {%f263, %f242, %f243, %f243}];
	mul.f32 	%f273, %f269, 0f40400000;
	sub.f32 	%f274, %f268, %f273;
	tex.3d.v4.f32.f32 	{%f275, %f276, %f277, %f278}, [%rd16, {%f261, %f242, %f243, %f243}];
	add.f64 	%fd31, %fd5, 0dC022D1EB851EB852;
	div.rn.f64 	%fd32, %fd31, 0d3FAFC08FA0000000;
	cvt.rn.f32.f64 	%f279, %fd32;
	add.f32 	%f280, %f275, %f274;
	mov.f32 	%f281, 0f3F800000;
	sub.f32 	%f282, %f281, %f279;
	sub.f32 	%f283, %f281, %f7;
	mul.f32 	%f284, %f283, %f282;
	mul.f32 	%f285, %f284, %f244;
	mul.f32 	%f286, %f283, %f279;
	fma.rn.f32 	%f287, %f286, %f259, %f285;
	mul.f32 	%f288, %f7, %f282;
	fma.rn.f32 	%f289, %f288, %f264, %f287;
	mul.f32 	%f290, %f7, %f279;
	fma.rn.f32 	%f299, %f290, %f280, %f289;
	bra.uni 	$L__BB3_24;
$L__BB3_14:
	setp.leu.f64 	%p21, %fd5, 0d4022F1AC14C660A2;
	setp.geu.f64 	%p22, %fd5, 0d4023147AE147AE14;
	or.pred  	%p23, %p21, %p22;
	@%p23 bra 	$L__BB3_16;
	add.f32 	%f170, %f8, 0f3F800000;
	fma.rn.f32 	%f171, %f6, 0f42CA0000, %f170;
	add.f32 	%f172, %f171, 0f3F000000;
	add.f32 	%f173, %f6, 0f3F800000;
	fma.rn.f32 	%f174, %f173, 0f42CA0000, %f170;
	add.f32 	%f175, %f174, 0f3F000000;
	add.f32 	%f176, %f8, 0f40400000;
	fma.rn.f32 	%f177, %f6, 0f42CA0000, %f176;
	add.f32 	%f178, %f177, 0f3F000000;
	add.f32 	%f179, %f8, 0f40000000;
	fma.rn.f32 	%f180, %f6, 0f42CA0000, %f179;
	add.f32 	%f181, %f180, 0f3F000000;
	cvt.rn.f32.f64 	%f182, %fd2;
	cvt.rn.f32.f64 	%f183, %fd1;
	tex.3d.v4.f32.f32 	{%f184, %f185, %f186, %f187}, [%rd16, {%f172, %f182, %f183, %f183}];
	mul.f32 	%f188, %f184, 0f40400000;
	tex.3d.v4.f32.f32 	{%f189, %f190, %f191, %f192}, [%rd16, {%f181, %f182, %f183, %f183}];
	mul.f32 	%f193, %f189, 0f40400000;
	sub.f32 	%f194, %f188, %f193;
	tex.3d.v4.f32.f32 	{%f195, %f196, %f197, %f198}, [%rd16, {%f178, %f182, %f183, %f183}];
	add.f32 	%f199, %f195, %f194;
	fma.rn.f32 	%f200, %f173, 0f42CA0000, %f176;
	add.f32 	%f201, %f200, 0f3F000000;
	fma.rn.f32 	%f202, %f173, 0f42CA0000, %f179;
	add.f32 	%f203, %f202, 0f3F000000;
	tex.3d.v4.f32.f32 	{%f204, %f205, %f206, %f207}, [%rd16, {%f175, %f182, %f183, %f183}];
	mul.f32 	%f208, %f204, 0f40400000;
	tex.3d.v4.f32.f32 	{%f209, %f210, %f211, %f212}, [%rd16, {%f203, %f182, %f183, %f183}];
	mul.f32 	%f213, %f209, 0f40400000;
	sub.f32 	%f214, %f208, %f213;
	tex.3d.v4.f32.f32 	{%f215, %f216, %f217, %f218}, [%rd16, {%f201, %f182, %f183, %f183}];
	add.f64 	%fd29, %fd5, 0dC022F1AC14C660A2;
	div.rn.f64 	%fd30, %fd29, 0d3FB1676640000000;
	cvt.rn.f32.f64 	%f219, %fd30;
	add.f32 	%f220, %f215, %f214;
	mov.f32 	%f221, 0f3F800000;
	sub.f32 	%f222, %f221, %f219;
	sub.f32 	%f223, %f221, %f7;
	mul.f32 	%f224, %f223, %f222;
	mul.f32 	%f225, %f223, %f219;
	mul.f32 	%f226, %f225, %f184;
	fma.rn.f32 	%f227, %f224, %f199, %f226;
	mul.f32 	%f228, %f7, %f222;
	fma.rn.f32 	%f229, %f228, %f220, %f227;
	mul.f32 	%f230, %f7, %f219;
	fma.rn.f32 	%f299, %f230, %f204, %f229;
	bra.uni 	$L__BB3_24;
$L__BB3_16:
	sub.f32 	%f132, %f2, %f8;
	fma.rn.f32 	%f133, %f6, 0f42CA0000, %f8;
	add.f32 	%f134, %f133, 0f3F000000;
	add.f32 	%f135, %f8, 0f3F800000;
	fma.rn.f32 	%f136, %f6, 0f42CA0000, %f135;
	add.f32 	%f300, %f136, 0f3F000000;
	add.f32 	%f137, %f6, 0f3F800000;
	fma.rn.f32 	%f138, %f137, 0f42CA0000, %f8;
	add.f32 	%f139, %f138, 0f3F000000;
	fma.rn.f32 	%f140, %f137, 0f42CA0000, %f135;
	add.f32 	%f141, %f140, 0f3F000000;
	cvt.rn.f32.f64 	%f142, %fd2;
	cvt.rn.f32.f64 	%f143, %fd1;
	tex.3d.v4.f32.f32 	{%f144, %f145, %f146, %f147}, [%rd16, {%f134, %f142, %f143, %f143}];
	mov.f32 	%f148, 0f3F800000;
	sub.f32 	%f149, %f148, %f7;
	sub.f32 	%f150, %f148, %f132;
	mul.f32 	%f151, %f150, %f149;
	mul.f32 	%f152, %f132, %f149;
	tex.3d.v4.f32.f32 	{%f153, %f154, %f155, %f156}, [%rd16, {%f300, %f142, %f143, %f143}];
	mul.f32 	%f157, %f152, %f153;
	fma.rn.f32 	%f158, %f151, %f144, %f157;
	mul.f32 	%f159, %f150, %f7;
	tex.3d.v4.f32.f32 	{%f160, %f161, %f162, %f163}, [%rd16, {%f139, %f142, %f143, %f143}];
	fma.rn.f32 	%f164, %f159, %f160, %f158;
	mul.f32 	%f165, %f132, %f7;
	tex.3d.v4.f32.f32 	{%f166, %f167, %f168, %f169}, [%rd16, {%f141, %f142, %f143, %f143}];
	fma.rn.f32 	%f299, %f165, %f166, %f164;
	bra.uni 	$L__BB3_24;
$L__BB3_17:
	cvt.rzi.s32.f32 	%r7, %f3;
	cvt.rn.f32.s32 	%f23, %r7;
	setp.eq.f32 	%p11, %f3, %f23;
	@%p11 bra 	$L__BB3_19;
	cvt.rmi.f32.f32 	%f112, %f3;
	fma.rn.f32 	%f113, %f112, 0f42CA0000, %f2;
	add.f32 	%f114, %f113, 0f3F000000;
	add.f32 	%f115, %f112, 0f3F800000;
	fma.rn.f32 	%f116, %f115, 0f42CA0000, %f2;
	add.f32 	%f117, %f116, 0f3F000000;
	cvt.rn.f32.f64 	%f118, %fd2;
	cvt.rn.f32.f64 	%f119, %fd1;
	tex.3d.v4.f32.f32 	{%f120, %f121, %f122, %f123}, [%rd16, {%f114, %f118, %f119, %f119}];
	sub.f32 	%f124, %f3, %f112;
	mov.f32 	%f125, 0f3F800000;
	sub.f32 	%f126, %f125, %f124;
	tex.3d.v4.f32.f32 	{%f127, %f128, %f129, %f130}, [%rd16, {%f117, %f118, %f119, %f119}];
	mul.f32 	%f131, %f124, %f127;
	fma.rn.f32 	%f299, %f126, %f120, %f131;
	bra.uni 	$L__BB3_24;
$L__BB3_19:
	cvt.rmi.f32.f32 	%f14, %f3;
	setp.geu.f64 	%p12, %fd5, 0d4022F1AC14C660A2;
	setp.leu.f64 	%p13, %fd5, 0d4022D1EB851EB852;
	or.pred  	%p14, %p12, %p13;
	@%p14 bra 	$L__BB3_21;
	sub.f32 	%f81, %f3, %f14;
	cvt.rmi.f32.f32 	%f82, %f2;
	fma.rn.f32 	%f83, %f3, 0f42CA0000, %f82;
	add.f32 	%f84, %f83, 0f3F000000;
	add.f32 	%f85, %f82, 0fC0000000;
	fma.rn.f32 	%f86, %f14, 0f42CA0000, %f85;
	add.f32 	%f87, %f86, 0f3F000000;
	add.f32 	%f88, %f82, 0fBF800000;
	fma.rn.f32 	%f89, %f14, 0f42CA0000, %f88;
	add.f32 	%f90, %f89, 0f3F000000;
	cvt.rn.f32.f64 	%f91, %fd2;
	cvt.rn.f32.f64 	%f92, %fd1;
	tex.3d.v4.f32.f32 	{%f93, %f94, %f95, %f96}, [%rd16, {%f84, %f91, %f92, %f92}];
	mul.f32 	%f97, %f93, 0f40400000;
	tex.3d.v4.f32.f32 	{%f98, %f99, %f100, %f101}, [%rd16, {%f90, %f91, %f92, %f92}];
	mul.f32 	%f102, %f98, 0f40400000;
	sub.f32 	%f103, %f97, %f102;
	tex.3d.v4.f32.f32 	{%f104, %f105, %f106, %f107}, [%rd16, {%f87, %f91, %f92, %f92}];
	add.f32 	%f108, %f104, %f103;
	mov.f32 	%f109, 0f3F800000;
	sub.f32 	%f110, %f109, %f81;
	mul.f32 	%f111, %f81, %f108;
	fma.rn.f32 	%f299, %f110, %f93, %f111;
	bra.uni 	$L__BB3_24;
$L__BB3_21:
	setp.leu.f64 	%p15, %fd5, 0d4022F1AC14C660A2;
	setp.geu.f64 	%p16, %fd5, 0d4023147AE147AE14;
	or.pred  	%p17, %p15, %p16;
	@%p17 bra 	$L__BB3_23;
	add.f32 	%f44, %f2, 0f3F800000;
	cvt.rmi.f32.f32 	%f45, %f44;
	fma.rn.f32 	%f46, %f14, 0f42CA0000, %f45;
	add.f32 	%f47, %f46, 0f3F000000;
	cvt.rmi.f32.f32 	%f48, %f2;
	add.f32 	%f49, %f48, 0f40400000;
	fma.rn.f32 	%f50, %f14, 0f42CA0000, %f49;
	add.f32 	%f51, %f50, 0f3F000000;
	add.f32 	%f52, %f48, 0f40000000;
	fma.rn.f32 	%f53, %f14, 0f42CA0000, %f52;
	add.f32 	%f54, %f53, 0f3F000000;
	cvt.rn.f32.f64 	%f55, %fd2;
	cvt.rn.f32.f64 	%f56, %fd1;
	tex.3d.v4.f32.f32 	{%f57, %f58, %f59, %f60}, [%rd16, {%f47, %f55, %f56, %f56}];
	mul.f32 	%f61, %f57, 0f40400000;
	tex.3d.v4.f32.f32 	{%f62, %f63, %f64, %f65}, [%rd16, {%f54, %f55, %f56, %f56}];
	mul.f32 	%f66, %f62, 0f40400000;
	sub.f32 	%f67, %f61, %f66;
	tex.3d.v4.f32.f32 	{%f68, %f69, %f70, %f71}, [%rd16, {%f51, %f55, %f56, %f56}];
	add.f64 	%fd27, %fd5, 0dC022F1AC14C660A2;
	div.rn.f64 	%fd28, %fd27, 0d3FB1676640A6B900;
	cvt.rn.f32.f64 	%f72, %fd28;
	add.f32 	%f73, %f68, %f67;
	mov.f32 	%f74, 0f3F800000;
	sub.f32 	%f75, %f74, %f72;
	mul.f32 	%f76, %f75, %f73;
	tex.3d.v4.f32.f32 	{%f77, %f78, %f79, %f80}, [%rd16, {%f300, %f55, %f56, %f56}];
	fma.rn.f32 	%f299, %f77, %f72, %f76;
	bra.uni 	$L__BB3_24;
$L__BB3_23:
	cvt.rmi.f32.f32 	%f24, %f2;
	fma.rn.f32 	%f25, %f3, 0f42CA0000, %f24;
	add.f32 	%f26, %f25, 0f3F000000;
	add.f32 	%f27, %f24, 0f3F800000;
	fma.rn.f32 	%f28, %f3, 0f42CA0000, %f27;
	add.f32 	%f29, %f28, 0f3F000000;
	cvt.rn.f32.f64 	%f30, %fd2;
	cvt.rn.f32.f64 	%f31, %fd1;
	tex.3d.v4.f32.f32 	{%f32, %f33, %f34, %f35}, [%rd16, {%f26, %f30, %f31, %f31}];
	sub.f32 	%f36, %f2, %f24;
	mov.f32 	%f37, 0f3F800000;
	sub.f32 	%f38, %f37, %f36;
	tex.3d.v4.f32.f32 	{%f39, %f40, %f41, %f42}, [%rd16, {%f29, %f30, %f31, %f31}];
	mul.f32 	%f43, %f36, %f39;
	fma.rn.f32 	%f299, %f38, %f32, %f43;
$L__BB3_24:
	cvt.f64.f32 	%fd33, %f299;
	st.global.f64 	[%rd27], %fd33;
	add.s32 	%r8, %r8, 1;
	add.s64 	%rd28, %rd28, 8;
	add.s64 	%rd27, %rd27, 8;
	add.s64 	%rd26, %rd26, 8;
	add.s64 	%rd25, %rd25, 8;
	add.s64 	%rd24, %rd24, 8;
	setp.ne.s32 	%p24, %r8, 12600;
	@%p24 bra 	$L__BB3_1;
	ret;

}
	// .globl	_Z21cooling_function_testyPdS_S_S_S_
.visible .entry _Z21cooling_function_testyPdS_S_S_S_(
	.param .u64 _Z21cooling_function_testyPdS_S_S_S__param_0,
	.param .u64 .ptr .align 1 _Z21cooling_function_testyPdS_S_S_S__param_1,
	.param .u64 .ptr .align 1 _Z21cooling_function_testyPdS_S_S_S__param_2,
	.param .u64 .ptr .align 1 _Z21cooling_function_testyPdS_S_S_S__param_3,
	.param .u64 .ptr .align 1 _Z21cooling_function_testyPdS_S_S_S__param_4,
	.param .u64 .ptr .align 1 _Z21cooling_function_testyPdS_S_S_S__param_5
)
{
	.reg .pred 	%p<21>;
	.reg .b32 	%r<8>;
	.reg .b32 	%f<88>;
	.reg .b64 	%rd<29>;
	.reg .b64 	%fd<75>;

	ld.param.u64 	%rd16, [_Z21cooling_function_testyPdS_S_S_S__param_0];
	ld.param.u64 	%rd17, [_Z21cooling_function_testyPdS_S_S_S__param_1];
	ld.param.u64 	%rd18, [_Z21cooling_function_testyPdS_S_S_S__param_2];
	ld.param.u64 	%rd19, [_Z21cooling_function_testyPdS_S_S_S__param_3];
	ld.param.u64 	%rd20, [_Z21cooling_function_testyPdS_S_S_S__param_4];
	ld.param.u64 	%rd21, [_Z21cooling_function_testyPdS_S_S_S__param_5];
	cvta.to.global.u64 	%rd28, %rd21;
	cvta.to.global.u64 	%rd27, %rd19;
	cvta.to.global.u64 	%rd26, %rd18;
	cvta.to.global.u64 	%rd25, %rd20;
	cvta.to.global.u64 	%rd24, %rd17;
	mov.b32 	%r7, 0;
$L__BB4_1:
	ld.global.f64 	%fd18, [%rd24];
	add.f64 	%fd19, %fd18, 0dC008000000000000;
	setp.gt.f64 	%p1, %fd19, 0d0000000000000000;
	mul.f64 	%fd20, %fd19, 0d4059000000000000;
	div.rn.f64 	%fd21, %fd20, 0d4014000000000000;
	cvt.rmi.f64.f64 	%fd22, %fd21;
	add.f64 	%fd23, %fd22, 0d3FE0000000000000;
	selp.f64 	%fd2, %fd23, 0d3FE0000000000000, %p1;
	ld.global.f64 	%fd3, [%rd25];
	setp.lt.f64 	%p2, %fd3, 0d401F1799872522CF;
	setp.gt.f64 	%p3, %fd3, 0d401EE147AE147AE1;
	and.pred  	%p4, %p2, %p3;
	@%p4 bra 	$L__BB4_5;
	setp.leu.f64 	%p5, %fd3, 0d401F1799872522CF;
	setp.geu.f64 	%p6, %fd3, 0d401F666666666666;
	or.pred  	%p7, %p5, %p6;
	@%p7 bra 	$L__BB4_4;
	add.f64 	%fd29, %fd3, 0dC000000000000000;
	setp.gt.f64 	%p9, %fd29, 0d0000000000000000;
	mul.f64 	%fd30, %fd29, 0d4059000000000000;
	div.rn.f64 	%fd31, %fd30, 0d402A000000000000;
	cvt.rmi.f64.f64 	%fd32, %fd31;
	add.f64 	%fd33, %fd32, 0d3FF0000000000000;
	add.f64 	%fd34, %fd33, 0d3FE0000000000000;
	selp.f64 	%fd72, %fd34, 0d3FF8000000000000, %p9;
	bra.uni 	$L__BB4_5;
$L__BB4_4:
	add.f64 	%fd24, %fd3, 0dC000000000000000;
	setp.gt.f64 	%p8, %fd24, 0d0000000000000000;
	mul.f64 	%fd25, %fd24, 0d4059000000000000;
	div.rn.f64 	%fd26, %fd25, 0d402A000000000000;
	cvt.rmi.f64.f64 	%fd27, %fd26;
	add.f64 	%fd28, %fd27, 0d3FE0000000000000;
	selp.f64 	%fd72, %fd28, 0d3FE0000000000000, %p8;
$L__BB4_5:
	ld.global.f64 	%fd74, [%rd26];
	setp.leu.f64 	%p10, %fd74, 0d4024000000000000;
	@%p10 bra 	$L__BB4_7;
	mov.b64 	%rd23, 4621819117588971520;
	st.global.u64 	[%rd26], %rd23;
	ld.global.f64 	%fd73, [%rd27];
	mov.f64 	%fd74, 0d4024000000000000;
	bra.uni 	$L__BB4_9;
$L__BB4_7:
	ld.global.f64 	%fd73, [%rd27];
	setp.leu.f64 	%p11, %fd73, 0d4039000000000000;
	@%p11 bra 	$L__BB4_9;
	mov.b64 	%rd22, 4627730092099895296;
	st.global.u64 	[%rd27], %rd22;
	ld.global.f64 	%fd74, [%rd26];
	mov.f64 	%fd73, 0d4039000000000000;
$L__BB4_9:
	setp.gt.f64 	%p12, %fd74, 0d0000000000000000;
	mul.f64 	%fd37, %fd74, 0d4059000000000000;
	div.rn.f64 	%fd13, %fd37, 0d4024000000000000;
	selp.f64 	%fd38, %fd13, 0d0000000000000000, %p12;
	cvt.rn.f32.f64 	%f1, %fd38;
	add.f64 	%fd14, %fd73, 0dC000000000000000;
	setp.gt.f64 	%p13, %fd14, 0d0000000000000000;
	mul.f64 	%fd39, %fd14, 0d4059000000000000;
	div.rn.f64 	%fd15, %fd39, 0d4037000000000000;
	selp.f64 	%fd16, %fd15, 0d0000000000000000, %p13;
	cvt.rn.f32.f64 	%f2, %fd16;
	cvt.rzi.s32.f32 	%r4, %f1;
	cvt.rn.f32.s32 	%f3, %r4;
	setp.neu.f32 	%p14, %f1, %f3;
	@%p14 bra 	$L__BB4_12;
	cvt.rzi.s32.f32 	%r5, %f2;
	cvt.rn.f32.s32 	%f9, %r5;
	setp.neu.f32 	%p15, %f2, %f9;
	@%p15 bra 	$L__BB4_12;
	fma.rn.f64 	%fd68, %fd13, 0d4059400000000000, %fd16;
	add.f64 	%fd69, %fd68, 0d3FE0000000000000;
	cvt.rn.f32.f64 	%f81, %fd72;
	cvt.rn.f32.f64 	%f82, %fd69;
	cvt.rn.f32.f64 	%f83, %fd2;
	tex.3d.v4.f32.f32 	{%f87, %f84, %f85, %f86}, [%rd16, {%f81, %f82, %f83, %f83}];
	bra.uni 	$L__BB4_17;
$L__BB4_12:
	setp.eq.f32 	%p16, %f1, %f3;
	@%p16 bra 	$L__BB4_16;
	cvt.rzi.s32.f32 	%r6, %f2;
	cvt.rn.f32.s32 	%f27, %r6;
	setp.eq.f32 	%p18, %f2, %f27;
	@%p18 bra 	$L__BB4_15;
	cvt.rmi.f64.f64 	%fd54, %fd15;
	selp.f64 	%fd55, %fd54, 0d0000000000000000, %p13;
	cvt.rmi.f64.f64 	%fd56, %fd13;
	fma.rn.f64 	%fd57, %fd56, 0d4059400000000000, %fd55;
	add.f64 	%fd58, %fd57, 0d3FE0000000000000;
	cvt.rn.f32.f64 	%f45, %fd58;
	add.f64 	%fd59, %fd54, 0d3FF0000000000000;
	selp.f64 	%fd60, %fd59, 0d3FF0000000000000, %p13;
	fma.rn.f64 	%fd61, %fd56, 0d4059400000000000, %fd60;
	add.f64 	%fd62, %fd61, 0d3FE0000000000000;
	cvt.rn.f32.f64 	%f46, %fd62;
	add.f64 	%fd63, %fd56, 0d3FF0000000000000;
	fma.rn.f64 	%fd64, %fd63, 0d4059400000000000, %fd55;
	add.f64 	%fd65, %fd64, 0d3FE0000000000000;
	cvt.rn.f32.f64 	%f47, %fd65;
	fma.rn.f64 	%fd66, %fd63, 0d4059400000000000, %fd60;
	add.f64 	%fd67, %fd66, 0d3FE0000000000000;
	cvt.rn.f32.f64 	%f48, %fd67;
	cvt.rn.f32.f64 	%f49, %fd72;
	cvt.rn.f32.f64 	%f50, %fd2;
	tex.3d.v4.f32.f32 	{%f51, %f52, %f53, %f54}, [%rd16, {%f49, %f45, %f50, %f50}];
	cvt.rmi.f32.f32 	%f55, %f2;
	cvt.rmi.f32.f32 	%f56, %f1;
	sub.f32 	%f57, %f2, %f55;
	sub.f32 	%f58, %f1, %f56;
	mov.f32 	%f59, 0f3F800000;
	sub.f32 	%f60, %f59, %f57;
	sub.f32 	%f61, %f59, %f58;
	mul.f32 	%f62, %f61, %f60;
	mul.f32 	%f63, %f61, %f57;
	tex.3d.v4.f32.f32 	{%f64, %f65, %f66, %f67}, [%rd16, {%f49, %f46, %f50, %f50}];
	mul.f32 	%f68, %f63, %f64;
	fma.rn.f32 	%f69, %f62, %f51, %f68;
	mul.f32 	%f70, %f58, %f60;
	tex.3d.v4.f32.f32 	{%f71, %f72, %f73, %f74}, [%rd16, {%f49, %f47, %f50, %f50}];
	fma.rn.f32 	%f75, %f70, %f71, %f69;
	mul.f32 	%f76, %f58, %f57;
	tex.3d.v4.f32.f32 	{%f77, %f78, %f79, %f80}, [%rd16, {%f49, %f48, %f50, %f50}];
	fma.rn.f32 	%f87, %f76, %f77, %f75;
	bra.uni 	$L__BB4_17;
$L__BB4_15:
	cvt.rmi.f64.f64 	%fd48, %fd13;
	fma.rn.f64 	%fd49, %fd48, 0d4059400000000000, %fd16;
	add.f64 	%fd50, %fd49, 0d3FE0000000000000;
	cvt.rn.f32.f64 	%f28, %fd50;
	add.f64 	%fd51, %fd48, 0d3FF0000000000000;
	fma.rn.f64 	%fd52, %fd51, 0d4059400000000000, %fd16;
	add.f64 	%fd53, %fd52, 0d3FE0000000000000;
	cvt.rn.f32.f64 	%f29, %fd53;
	cvt.rn.f32.f64 	%f30, %fd72;
	cvt.rn.f32.f64 	%f31, %fd2;
	tex.3d.v4.f32.f32 	{%f32, %f33, %f34, %f35}, [%rd16, {%f30, %f28, %f31, %f31}];
	cvt.rmi.f32.f32 	%f36, %f1;
	sub.f32 	%f37, %f1, %f36;
	mov.f32 	%f38, 0f3F800000;
	sub.f32 	%f39, %f38, %f37;
	tex.3d.v4.f32.f32 	{%f40, %f41, %f42, %f43}, [%rd16, {%f30, %f29, %f31, %f31}];
	mul.f32 	%f44, %f37, %f40;
	fma.rn.f32 	%f87, %f39, %f32, %f44;
	bra.uni 	$L__BB4_17;
$L__BB4_16:
	cvt.rmi.f64.f64 	%fd40, %fd15;
	selp.f64 	%fd41, %fd40, 0d0000000000000000, %p13;
	fma.rn.f64 	%fd42, %fd13, 0d4059400000000000, %fd41;
	add.f64 	%fd43, %fd42, 0d3FE0000000000000;
	cvt.rn.f32.f64 	%f10, %fd43;
	add.f64 	%fd44, %fd40, 0d3FF0000000000000;
	selp.f64 	%fd45, %fd44, 0d3FF0000000000000, %p13;
	fma.rn.f64 	%fd46, %fd13, 0d4059400000000000, %fd45;
	add.f64 	%fd47, %fd46, 0d3FE0000000000000;
	cvt.rn.f32.f64 	%f11, %fd47;
	cvt.rn.f32.f64 	%f12, %fd72;
	cvt.rn.f32.f64 	%f13, %fd2;
	tex.3d.v4.f32.f32 	{%f14, %f15, %f16, %f17}, [%rd16, {%f12, %f10, %f13, %f13}];
	cvt.rmi.f32.f32 	%f18, %f2;
	sub.f32 	%f19, %f2, %f18;
	mov.f32 	%f20, 0f3F800000;
	sub.f32 	%f21, %f20, %f19;
	tex.3d.v4.f32.f32 	{%f22, %f23, %f24, %f25}, [%rd16, {%f12, %f11, %f13, %f13}];
	mul.f32 	%f26, %f19, %f22;
	fma.rn.f32 	%f87, %f21, %f14, %f26;
$L__BB4_17:
	cvt.f64.f32 	%fd70, %f87;
	st.global.f64 	[%rd28], %fd70;
	add.s32 	%r7, %r7, 1;
	add.s64 	%rd28, %rd28, 8;
	add.s64 	%rd27, %rd27, 8;
	add.s64 	%rd26, %rd26, 8;
	add.s64 	%rd25, %rd25, 8;
	add.s64 	%rd24, %rd24, 8;
	setp.ne.s32 	%p20, %r7, 12600;
	@%p20 bra 	$L__BB4_1;
	ret;

}
	// .globl	_Z21global_memory_readingPdS_S_S_S_S_S_S_S_S_
.visible .entry _Z21global_memory_readingPdS_S_S_S_S_S_S_S_S_(
	.param .u64 .ptr .align 1 _Z21global_memory_readingPdS_S_S_S_S_S_S_S_S__param_0,
	.param .u64 .ptr .align 1 _Z21global_memory_readingPdS_S_S_S_S_S_S_S_S__param_1,
	.param .u64 .ptr .align 1 _Z21global_memory_readingPdS_S_S_S_S_S_S_S_S__param_2,
	.param .u64 .ptr .align 1 _Z21global_memory_readingPdS_S_S_S_S_S_S_S_S__param_3,
	.param .u64 .ptr .align 1 _Z21global_memory_readingPdS_S_S_S_S_S_S_S_S__param_4,
	.param .u64 .ptr .align 1 _Z21global_memory_readingPdS_S_S_S_S_S_S_S_S__param_5,
	.param .u64 .ptr .align 1 _Z21global_memory_readingPdS_S_S_S_S_S_S_S_S__param_6,
	.param .u64 .ptr .align 1 _Z21global_memory_readingPdS_S_S_S_S_S_S_S_S__param_7,
	.param .u64 .ptr .align 1 _Z21global_memory_readingPdS_S_S_S_S_S_S_S_S__param_8,
	.param .u64 .ptr .align 1 _Z21global_memory_readingPdS_S_S_S_S_S_S_S_S__param_9
)
{
	.reg .pred 	%p<21>;
	.reg .b32 	%r<95>;
	.reg .b64 	%rd<61>;
	.reg .b64 	%fd<34>;

	ld.param.u64 	%rd11, [_Z21global_memory_readingPdS_S_S_S_S_S_S_S_S__param_2];
	ld.param.u64 	%rd12, [_Z21global_memory_readingPdS_S_S_S_S_S_S_S_S__param_3];
	ld.param.u64 	%rd13, [_Z21global_memory_readingPdS_S_S_S_S_S_S_S_S__param_5];
	ld.param.u64 	%rd14, [_Z21global_memory_readingPdS_S_S_S_S_S_S_S_S__param_6];
	ld.param.u64 	%rd15, [_Z21global_memory_readingPdS_S_S_S_S_S_S_S_S__param_7];
	ld.param.u64 	%rd16, [_Z21global_memory_readingPdS_S_S_S_S_S_S_S_S__param_8];
	ld.param.u64 	%rd17, [_Z21global_memory_readingPdS_S_S_S_S_S_S_S_S__param_9];
	cvta.to.global.u64 	%rd1, %rd17;
	cvta.to.global.u64 	%rd2, %rd16;
	cvta.to.global.u64 	%rd3, %rd15;
	cvta.to.global.u64 	%rd4, %rd12;
	cvta.to.global.u64 	%rd5, %rd14;
	cvta.to.global.u64 	%rd6, %rd11;
	cvta.to.global.u64 	%rd7, %rd13;
	mov.b32 	%r79, 0;
$L__BB5_1:
	ld.param.u64 	%rd57, [_Z21global_memory_readingPdS_S_S_S_S_S_S_S_S__param_0];
	cvta.to.global.u64 	%rd18, %rd57;
	mul.wide.u32 	%rd19, %r79, 8;
	add.s64 	%rd20, %rd18, %rd19;
	ld.global.f64 	%fd1, [%rd20];
	mov.b32 	%r81, 0;
	mov.b32 	%r80, 100;
$L__BB5_2:
	ld.param.u64 	%rd59, [_Z21global_memory_readingPdS_S_S_S_S_S_S_S_S__param_4];
	sub.s32 	%r43, %r80, %r81;
	shr.u32 	%r44, %r43, 31;
	add.s32 	%r45, %r43, %r44;
	shr.s32 	%r46, %r45, 1;
	add.s32 	%r82, %r46, %r81;
	cvta.to.global.u64 	%rd21, %rd59;
	mul.wide.s32 	%rd22, %r82, 8;
	add.s64 	%rd23, %rd21, %rd22;
	ld.global.f64 	%fd2, [%rd23];
	setp.eq.f64 	%p1, %fd2, %fd1;
	@%p1 bra 	$L__BB5_5;
	setp.lt.f64 	%p2, %fd2, %fd1;
	add.s32 	%r47, %r82, 1;
	add.s32 	%r48, %r82, -1;
	selp.b32 	%r81, %r47, %r81, %p2;
	selp.b32 	%r80, %r80, %r48, %p2;
	setp.le.s32 	%p3, %r81, %r80;
	@%p3 bra 	$L__BB5_2;
	ld.param.u64 	%rd60, [_Z21global_memory_readingPdS_S_S_S_S_S_S_S_S__param_4];
	cvta.to.global.u64 	%rd24, %rd60;
	mul.wide.s32 	%rd25, %r81, 8;
	add.s64 	%rd26, %rd24, %rd25;
	ld.global.f64 	%fd9, [%rd26];
	sub.f64 	%fd10, %fd9, %fd1;
	abs.f64 	%fd11, %fd10;
	mul.wide.s32 	%rd27, %r80, 8;
	add.s64 	%rd28, %rd24, %rd27;
	ld.global.f64 	%fd12, [%rd28];
	sub.f64 	%fd13, %fd12, %fd1;
	abs.f64 	%fd14, %fd13;
	setp.lt.f64 	%p4, %fd11, %fd14;
	selp.b32 	%r82, %r81, %r80, %p4;
$L__BB5_5:
	mul.lo.s32 	%r9, %r82, 101;
	mov.b32 	%r83, 0;
$L__BB5_6:
	ld.param.u64 	%rd58, [_Z21global_memory_readingPdS_S_S_S_S_S_S_S_S__param_1];
	cvta.to.global.u64 	%rd29, %rd58;
	mul.wide.u32 	%rd30, %r83, 8;
	add.s64 	%rd31, %rd29, %rd30;
	ld.global.f64 	%fd3, [%rd31];
	mov.b32 	%r85, 0;
	mov.b32 	%r84, 100;
$L__BB5_7:
	sub.s32 	%r52, %r84, %r85;
	shr.u32 	%r53, %r52, 31;
	add.s32 	%r54, %r52, %r53;
	shr.s32 	%r55, %r54, 1;
	add.s32 	%r86, %r55, %r85;
	mul.wide.s32 	%rd32, %r86, 8;
	add.s64 	%rd33, %rd7, %rd32;
	ld.global.f64 	%fd4, [%rd33];
	setp.eq.f64 	%p5, %fd4, %fd3;
	@%p5 bra 	$L__BB5_10;
	setp.lt.f64 	%p6, %fd4, %fd3;
	add.s32 	%r56, %r86, 1;
	add.s32 	%r57, %r86, -1;
	selp.b32 	%r85, %r56, %r85, %p6;
	selp.b32 	%r84, %r84, %r57, %p6;
	setp.le.s32 	%p7, %r85, %r84;
	@%p7 bra 	$L__BB5_7;
	mul.wide.s32 	%rd34, %r85, 8;
	add.s64 	%rd35, %rd7, %rd34;
	ld.global.f64 	%fd15, [%rd35];
	sub.f64 	%fd16, %fd15, %fd3;
	abs.f64 	%fd17, %fd16;
	mul.wide.s32 	%rd36, %r84, 8;
	add.s64 	%rd37, %rd7, %rd36;
	ld.global.f64 	%fd18, [%rd37];
	sub.f64 	%fd19, %fd18, %fd3;
	abs.f64 	%fd20, %fd19;
	setp.lt.f64 	%p8, %fd17, %fd20;
	selp.b32 	%r86, %r85, %r84, %p8;
$L__BB5_10:
	add.s32 	%r59, %r86, %r9;
	mul.lo.s32 	%r18, %r59, 101;
	mov.b32 	%r87, 0;
$L__BB5_11:
	mul.wide.u32 	%rd38, %r87, 8;
	add.s64 	%rd39, %rd6, %rd38;
	ld.global.f64 	%fd5, [%rd39];
	mov.b32 	%r89, 0;
	mov.b32 	%r88, 100;
$L__BB5_12:
	sub.s32 	%r62, %r88, %r89;
	shr.u32 	%r63, %r62, 31;
	add.s32 	%r64, %r62, %r63;
	shr.s32 	%r65, %r64, 1;
	add.s32 	%r90, %r65, %r89;
	mul.wide.s32 	%rd40, %r90, 8;
	add.s64 	%rd41, %rd5, %rd40;
	ld.global.f64 	%fd6, [%rd41];
	setp.eq.f64 	%p9, %fd6, %fd5;
	@%p9 bra 	$L__BB5_15;
	setp.lt.f64 	%p10, %fd6, %fd5;
	add.s32 	%r66, %r90, 1;
	add.s32 	%r67, %r90, -1;
	selp.b32 	%r89, %r66, %r89, %p10;
	selp.b32 	%r88, %r88, %r67, %p10;
	setp.le.s32 	%p11, %r89, %r88;
	@%p11 bra 	$L__BB5_12;
	mul.wide.s32 	%rd42, %r89, 8;
	add.s64 	%rd43, %rd5, %rd42;
	ld.global.f64 	%fd21, [%rd43];
	sub.f64 	%fd22, %fd21, %fd5;
	abs.f64 	%fd23, %fd22;
	mul.wide.s32 	%rd44, %r88, 8;
	add.s64 	%rd45, %rd5, %rd44;
	ld.global.f64 	%fd24, [%rd45];
	sub.f64 	%fd25, %fd24, %fd5;
	abs.f64 	%fd26, %fd25;
	setp.lt.f64 	%p12, %fd23, %fd26;
	selp.b32 	%r90, %r89, %r88, %p12;
$L__BB5_15:
	add.s32 	%r69, %r90, %r18;
	mul.lo.s32 	%r27, %r69, 101;
	mov.b32 	%r91, 0;
$L__BB5_16:
	mul.wide.u32 	%rd46, %r91, 8;
	add.s64 	%rd47, %rd4, %rd46;
	ld.global.f64 	%fd7, [%rd47];
	mov.b32 	%r93, 0;
	mov.b32 	%r92, 100;
$L__BB5_17:
	sub.s32 	%r72, %r92, %r93;
	shr.u32 	%r73, %r72, 31;
	add.s32 	%r74, %r72, %r73;
	shr.s32 	%r75, %r74, 1;
	add.s32 	%r94, %r75, %r93;
	mul.wide.s32 	%rd48, %r94, 8;
	add.s64 	%rd49, %rd3, %rd48;
	ld.global.f64 	%fd8, [%rd49];
	setp.eq.f64 	%p13, %fd8, %fd7;
	@%p13 bra 	$L__BB5_20;
	setp.lt.f64 	%p14, %fd8, %fd7;
	add.s32 	%r76, %r94, 1;
	add.s32 	%r77, %r94, -1;
	selp.b32 	%r93, %r76, %r93, %p14;
	selp.b32 	%r92, %r92, %r77, %p14;
	setp.le.s32 	%p15, %r93, %r92;
	@%p15 bra 	$L__BB5_17;
	mul.wide.s32 	%rd50, %r93, 8;
	add.s64 	%rd51, %rd3, %rd50;
	ld.global.f64 	%fd27, [%rd51];
	sub.f64 	%fd28, %fd27, %fd7;
	abs.f64 	%fd29, %fd28;
	mul.wide.s32 	%rd52, %r92, 8;
	add.s64 	%rd53, %rd3, %rd52;
	ld.global.f64 	%fd30, [%rd53];
	sub.f64 	%fd31, %fd30, %fd7;
	abs.f64 	%fd32, %fd31;
	setp.lt.f64 	%p16, %fd29, %fd32;
	selp.b32 	%r94, %r93, %r92, %p16;
$L__BB5_20:
	add.s32 	%r78, %r94, %r27;
	mul.wide.s32 	%rd54, %r78, 8;
	add.s64 	%rd55, %rd2, %rd54;
	ld.global.f64 	%fd33, [%rd55];
	add.s64 	%rd56, %rd1, %rd54;
	st.global.f64 	[%rd56], %fd33;
	add.s32 	%r91, %r91, 1;
	setp.ne.s32 	%p17, %r91, 130;
	@%p17 bra 	$L__BB5_16;
	add.s32 	%r87, %r87, 1;
	setp.ne.s32 	%p18, %r87, 130;
	@%p18 bra 	$L__BB5_11;
	add.s32 	%r83, %r83, 1;
	setp.ne.s32 	%p19, %r83, 130;
	@%p19 bra 	$L__BB5_6;
	add.s32 	%r79, %r79, 1;
	setp.ne.s32 	%p20, %r79, 130;
	@%p20 bra 	$L__BB5_1;
	ret;

}
	// .globl	_Z34cooling_function_comparison_globalyPdS_S_S_S_
.visible .entry _Z34cooling_function_comparison_globalyPdS_S_S_S_(
	.param .u64 _Z34cooling_function_comparison_globalyPdS_S_S_S__param_0,
	.param .u64 .ptr .align 1 _Z34cooling_function_comparison_globalyPdS_S_S_S__param_1,
	.param .u64 .ptr .align 1 _Z34cooling_function_comparison_globalyPdS_S_S_S__param_2,
	.param .u64 .ptr .align 1 _Z34cooling_function_comparison_globalyPdS_S_S_S__param_3,
	.param .u64 .ptr .align 1 _Z34cooling_function_comparison_globalyPdS_S_S_S__param_4,
	.param .u64 .ptr .align 1 _Z34cooling_function_comparison_globalyPdS_S_S_S__param_5
)
{
	.reg .pred 	%p<11>;
	.reg .b32 	%r<24>;
	.reg .b32 	%f<15>;
	.reg .b64 	%rd<27>;
	.reg .b64 	%fd<55>;

	ld.param.u64 	%rd9, [_Z34cooling_function_comparison_globalyPdS_S_S_S__param_0];
	ld.param.u64 	%rd12, [_Z34cooling_function_comparison_globalyPdS_S_S_S__param_3];
	ld.param.u64 	%rd13, [_Z34cooling_function_comparison_globalyPdS_S_S_S__param_4];
	ld.param.u64 	%rd14, [_Z34cooling_function_comparison_globalyPdS_S_S_S__param_5];
	cvta.to.global.u64 	%rd15, %rd14;
	cvta.to.global.u64 	%rd16, %rd13;
	cvta.to.global.u64 	%rd1, %rd12;
	add.s64 	%rd2, %rd15, 8;
	add.s64 	%rd3, %rd16, 8;
	mov.b32 	%r19, 0;
$L__BB6_1:
	ld.param.u64 	%rd24, [_Z34cooling_function_comparison_globalyPdS_S_S_S__param_1];
	cvta.to.global.u64 	%rd17, %rd24;
	mul.wide.u32 	%rd18, %r19, 8;
	add.s64 	%rd4, %rd17, %rd18;
	mov.b32 	%r20, 0;
$L__BB6_2:
	ld.param.u64 	%rd25, [_Z34cooling_function_comparison_globalyPdS_S_S_S__param_2];
	cvta.to.global.u64 	%rd19, %rd25;
	mul.wide.u32 	%rd20, %r20, 8;
	add.s64 	%rd5, %rd19, %rd20;
	mad.lo.s32 	%r16, %r19, 101, %r20;
	mul.lo.s32 	%r3, %r16, 101;
	mov.b32 	%r21, 0;
$L__BB6_3:
	mul.wide.u32 	%rd21, %r21, 8;
	add.s64 	%rd6, %rd1, %rd21;
	add.s32 	%r18, %r21, %r3;
	mul.lo.s32 	%r22, %r18, 101;
	mov.b32 	%r23, 0;
	mov.u64 	%rd26, %rd3;
$L__BB6_4:
	mul.wide.u32 	%rd22, %r22, 8;
	add.s64 	%rd23, %rd2, %rd22;
	ld.global.f64 	%fd1, [%rd4];
	add.f64 	%fd2, %fd1, 0dC014000000000000;
	setp.gt.f64 	%p1, %fd2, 0d0000000000000000;
	mul.f64 	%fd3, %fd2, 0d4059000000000000;
	div.rn.f64 	%fd4, %fd3, 0d4008000000000000;
	cvt.rmi.f64.f64 	%fd5, %fd4;
	add.f64 	%fd6, %fd5, 0d3FE0000000000000;
	selp.f64 	%fd7, %fd6, 0d3FE0000000000000, %p1;
	ld.global.f64 	%fd8, [%rd6];
	add.f64 	%fd9, %fd8, 0dC000000000000000;
	setp.gt.f64 	%p2, %fd9, 0d0000000000000000;
	mul.f64 	%fd10, %fd9, 0d4059000000000000;
	div.rn.f64 	%fd11, %fd10, 0d4037000000000000;
	cvt.rmi.f64.f64 	%fd12, %fd11;
	selp.f64 	%fd13, %fd12, 0d0000000000000000, %p2;
	ld.global.f64 	%fd14, [%rd5];
	mul.f64 	%fd15, %fd14, 0d4059000000000000;
	div.rn.f64 	%fd16, %fd15, 0d4024000000000000;
	cvt.rmi.f64.f64 	%fd17, %fd16;
	fma.rn.f64 	%fd18, %fd17, 0d4059400000000000, %fd13;
	add.f64 	%fd19, %fd18, 0d3FE0000000000000;
	ld.global.f64 	%fd20, [%rd26+-8];
	add.f64 	%fd21, %fd20, 0dC000000000000000;
	setp.gt.f64 	%p3, %fd21, 0d0000000000000000;
	mul.f64 	%fd22, %fd21, 0d4059000000000000;
	div.rn.f64 	%fd23, %fd22, 0d402A000000000000;
	cvt.rmi.f64.f64 	%fd24, %fd23;
	add.f64 	%fd25, %fd24, 0d3FE0000000000000;
	selp.f64 	%fd26, %fd25, 0d3FE0000000000000, %p3;
	cvt.rn.f32.f64 	%f1, %fd26;
	cvt.rn.f32.f64 	%f2, %fd19;
	cvt.rn.f32.f64 	%f3, %fd7;
	tex.3d.v4.f32.f32 	{%f4, %f5, %f6, %f7}, [%rd9, {%f1, %f2, %f3, %f3}];
	cvt.f64.f32 	%fd27, %f4;
	st.global.f64 	[%rd23+-8], %fd27;
	ld.global.f64 	%fd28, [%rd4];
	add.f64 	%fd29, %fd28, 0dC014000000000000;
	setp.gt.f64 	%p4, %fd29, 0d0000000000000000;
	mul.f64 	%fd30, %fd29, 0d4059000000000000;
	div.rn.f64 	%fd31, %fd30, 0d4008000000000000;
	cvt.rmi.f64.f64 	%fd32, %fd31;
	add.f64 	%fd33, %fd32, 0d3FE0000000000000;
	selp.f64 	%fd34, %fd33, 0d3FE0000000000000, %p4;
	ld.global.f64 	%fd35, [%rd6];
	add.f64 	%fd36, %fd35, 0dC000000000000000;
	setp.gt.f64 	%p5, %fd36, 0d0000000000000000;
	mul.f64 	%fd37, %fd36, 0d4059000000000000;
	div.rn.f64 	%fd38, %fd37, 0d4037000000000000;
	cvt.rmi.f64.f64 	%fd39, %fd38;
	selp.f64 	%fd40, %fd39, 0d0000000000000000, %p5;
	ld.global.f64 	%fd41, [%rd5];
	mul.f64 	%fd42, %fd41, 0d4059000000000000;
	div.rn.f64 	%fd43, %fd42, 0d4024000000000000;
	cvt.rmi.f64.f64 	%fd44, %fd43;
	fma.rn.f64 	%fd45, %fd44, 0d4059400000000000, %fd40;
	add.f64 	%fd46, %fd45, 0d3FE0000000000000;
	ld.global.f64 	%fd47, [%rd26];
	add.f64 	%fd48, %fd47, 0dC000000000000000;
	setp.gt.f64 	%p6, %fd48, 0d0000000000000000;
	mul.f64 	%fd49, %fd48, 0d4059000000000000;
	div.rn.f64 	%fd50, %fd49, 0d402A000000000000;
	cvt.rmi.f64.f64 	%fd51, %fd50;
	add.f64 	%fd52, %fd51, 0d3FE0000000000000;
	selp.f64 	%fd53, %fd52, 0d3FE0000000000000, %p6;
	cvt.rn.f32.f64 	%f8, %fd53;
	cvt.rn.f32.f64 	%f9, %fd46;
	cvt.rn.f32.f64 	%f10, %fd34;
	tex.3d.v4.f32.f32 	{%f11, %f12, %f13, %f14}, [%rd9, {%f8, %f9, %f10, %f10}];
	cvt.f64.f32 	%fd54, %f11;
	st.global.f64 	[%rd23], %fd54;
	add.s32 	%r23, %r23, 2;
	add.s32 	%r22, %r22, 2;
	add.s64 	%rd26, %rd26, 16;
	setp.ne.s32 	%p7, %r23, 130;
	@%p7 bra 	$L__BB6_4;
	add.s32 	%r21, %r21, 1;
	setp.ne.s32 	%p8, %r21, 130;
	@%p8 bra 	$L__BB6_3;
	add.s32 	%r20, %r20, 1;
	setp.ne.s32 	%p9, %r20, 130;
	@%p9 bra 	$L__BB6_2;
	add.s32 	%r19, %r19, 1;
	setp.ne.s32 	%p10, %r19, 130;
	@%p10 bra 	$L__BB6_1;
	ret;

}


// ===== COMPILED SASS (sm_100) =====

	.target	sm_100

	.elftype	@"ET_EXEC"


//--------------------- .note.nv.tkinfo           --------------------------
	.section	.note.nv.tkinfo,"",@"SHT_NOTE"
	.sectionflags	@"SHF_NOTE_NV_TKINFO"
	.tkinfo
        /*0018*/ 	.word	0x00000002
        /*0030*/ 	.string	""
        /*0030*/ 	.string	"ptxas"
        /*0030*/ 	.string	"Cuda compilation tools, release 13.0, V13.0.88"
        /*0030*/ 	.string	"Build cuda_13.0.r13.0/compiler.36424714_0"
        /*0030*/ 	.string	"-arch sm_100 -m 64 "



//--------------------- .note.nv.cuinfo           --------------------------
	.section	.note.nv.cuinfo,"",@"SHT_NOTE"
	.sectionflags	@"SHF_NOTE_NV_CUINFO"
        /*0018*/ 	.short	0x0002
        /*001a*/ 	.short	0x0064
        /*001c*/ 	.short	0x0082
	.zero		2


//--------------------- .nv.info                  --------------------------
	.section	.nv.info,"",@"SHT_CUDA_INFO"
	.align	4


	//----- nvinfo : EIATTR_REGCOUNT
	.align		4
        /*0000*/ 	.byte	0x04, 0x2f
        /*0002*/ 	.short	(.L_32 - .L_31)
	.align		4
.L_31:
        /*0004*/ 	.word	index@(_Z16cooling_functionyffff)
        /*0008*/ 	.word	0x00000028


	//----- nvinfo : EIATTR_FRAME_SIZE
	.align		4
.L_32:
        /*000c*/ 	.byte	0x04, 0x11
        /*000e*/ 	.short	(.L_34 - .L_33)
	.align		4
.L_33:
        /*0010*/ 	.word	index@($__internal_6_$__cuda_sm20_div_rn_f64_full)
        /*0014*/ 	.word	0x00000030


	//----- nvinfo : EIATTR_FRAME_SIZE
	.align		4
.L_34:
        /*0018*/ 	.byte	0x04, 0x11
        /*001a*/ 	.short	(.L_36 - .L_35)
	.align		4
.L_35:
        /*001c*/ 	.word	index@(_Z16cooling_functionyffff)
        /*0020*/ 	.word	0x00000030


	//----- nvinfo : EIATTR_REGCOUNT
	.align		4
.L_36:
        /*0024*/ 	.byte	0x04, 0x2f
        /*0026*/ 	.short	(.L_38 - .L_37)
	.align		4
.L_37:
        /*0028*/ 	.word	index@(_Z20cooling_function_newyffff)
        /*002c*/ 	.word	0x00000030


	//----- nvinfo : EIATTR_FRAME_SIZE
	.align		4
.L_38:
        /*0030*/ 	.byte	0x04, 0x11
        /*0032*/ 	.short	(.L_40 - .L_39)
	.align		4
.L_39:
        /*0034*/ 	.word	index@($__internal_5_$__cuda_sm20_div_rn_f64_full)
        /*0038*/ 	.word	0x00000038


	//----- nvinfo : EIATTR_FRAME_SIZE
	.align		4
.L_40:
        /*003c*/ 	.byte	0x04, 0x11
        /*003e*/ 	.short	(.L_42 - .L_41)
	.align		4
.L_41:
        /*0040*/ 	.word	index@(_Z20cooling_function_newyffff)
        /*0044*/ 	.word	0x00000038


	//----- nvinfo : EIATTR_REGCOUNT
	.align		4
.L_42:
        /*0048*/ 	.byte	0x04, 0x2f
        /*004a*/ 	.short	(.L_44 - .L_43)
	.align		4
.L_43:
        /*004c*/ 	.word	index@(_Z23cooling_function_marcelyfPdS_S_)
        /*0050*/ 	.word	0x0000002b


	//----- nvinfo : EIATTR_FRAME_SIZE
	.align		4
.L_44:
        /*0054*/ 	.byte	0x04, 0x11
        /*0056*/ 	.short	(.L_46 - .L_45)
	.align		4
.L_45:
        /*0058*/ 	.word	index@($__internal_4_$__cuda_sm20_dsqrt_rn_f64_mediumpath_v1)
        /*005c*/ 	.word	0x00000000


	//----- nvinfo : EIATTR_FRAME_SIZE
	.align		4
.L_46:
        /*0060*/ 	.byte	0x04, 0x11
        /*0062*/ 	.short	(.L_48 - .L_47)
	.align		4
.L_47:
        /*0064*/ 	.word	index@($__internal_3_$__cuda_sm20_div_rn_f64_full)
        /*0068*/ 	.word	0x00000000


	//----- nvinfo : EIATTR_FRAME_SIZE
	.align		4
.L_48:
        /*006c*/ 	.byte	0x04, 0x11
        /*006e*/ 	.short	(.L_50 - .L_49)
	.align		4
.L_49:
        /*0070*/ 	.word	index@(_Z23cooling_function_marcelyfPdS_S_)
        /*0074*/ 	.word	0x00000000


	//----- nvinfo : EIATTR_REGCOUNT
	.align		4
.L_50:
        /*0078*/ 	.byte	0x04, 0x2f
        /*007a*/ 	.short	(.L_52 - .L_51)
	.align		4
.L_51:
        /*007c*/ 	.word	index@(_Z25cooling_function_test_newyPdS_S_S_S_)
        /*0080*/ 	.word	0x00000028


	//----- nvinfo : EIATTR_FRAME_SIZE
	.align		4
.L_52:
        /*0084*/ 	.byte	0x04, 0x11
        /*0086*/ 	.short	(.L_54 - .L_53)
	.align		4
.L_53:
        /*0088*/ 	.word	index@($__internal_2_$__cuda_sm20_div_rn_f64_full)
        /*008c*/ 	.word	0x00000000


	//----- nvinfo : EIATTR_FRAME_SIZE
	.align		4
.L_54:
        /*0090*/ 	.byte	0x04, 0x11
        /*0092*/ 	.short	(.L_56 - .L_55)
	.align		4
.L_55:
        /*0094*/ 	.word	index@(_Z25cooling_function_test_newyPdS_S_S_S_)
        /*0098*/ 	.word	0x00000000


	//----- nvinfo : EIATTR_REGCOUNT
	.align		4
.L_56:
        /*009c*/ 	.byte	0x04, 0x2f
        /*009e*/ 	.short	(.L_58 - .L_57)
	.align		4
.L_57:
        /*00a0*/ 	.word	index@(_Z21cooling_function_testyPdS_S_S_S_)
        /*00a4*/ 	.word	0x00000024


	//----- nvinfo : EIATTR_FRAME_SIZE
	.align		4
.L_58:
        /*00a8*/ 	.byte	0x04, 0x11
        /*00aa*/ 	.short	(.L_60 - .L_59)
	.align		4
.L_59:
        /*00ac*/ 	.word	index@($__internal_1_$__cuda_sm20_div_rn_f64_full)
        /*00b0*/ 	.word	0x00000000


	//----- nvinfo : EIATTR_FRAME_SIZE
	.align		4
.L_60:
        /*00b4*/ 	.byte	0x04, 0x11
        /*00b6*/ 	.short	(.L_62 - .L_61)
	.align		4
.L_61:
        /*00b8*/ 	.word	index@(_Z21cooling_function_testyPdS_S_S_S_)
        /*00bc*/ 	.word	0x00000000


	//----- nvinfo : EIATTR_REGCOUNT
	.align		4
.L_62:
        /*00c0*/ 	.byte	0x04, 0x2f
        /*00c2*/ 	.short	(.L_64 - .L_63)
	.align		4
.L_63:
        /*00c4*/ 	.word	index@(_Z21global_memory_readingPdS_S_S_S_S_S_S_S_S_)
        /*00c8*/ 	.word	0x00000014


	//----- nvinfo : EIATTR_FRAME_SIZE
	.align		4
.L_64:
        /*00cc*/ 	.byte	0x04, 0x11
        /*00ce*/ 	.short	(.L_66 - .L_65)
	.align		4
.L_65:
        /*00d0*/ 	.word	index@(_Z21global_memory_readingPdS_S_S_S_S_S_S_S_S_)
        /*00d4*/ 	.word	0x00000000


	//----- nvinfo : EIATTR_REGCOUNT
	.align		4
.L_66:
        /*00d8*/ 	.byte	0x04, 0x2f
        /*00da*/ 	.short	(.L_68 - .L_67)
	.align		4
.L_67:
        /*00dc*/ 	.word	index@(_Z34cooling_function_comparison_globalyPdS_S_S_S_)
        /*00e0*/ 	.word	0x00000020


	//----- nvinfo : EIATTR_FRAME_SIZE
	.align		4
.L_68:
        /*00e4*/ 	.byte	0x04, 0x11
        /*00e6*/ 	.short	(.L_70 - .L_69)
	.align		4
.L_69:
        /*00e8*/ 	.word	index@($__internal_0_$__cuda_sm20_div_rn_f64_full)
        /*00ec*/ 	.word	0x00000000


	//----- nvinfo : EIATTR_FRAME_SIZE
	.align		4
.L_70:
        /*00f0*/ 	.byte	0x04, 0x11
        /*00f2*/ 	.short	(.L_72 - .L_71)
	.align		4
.L_71:
        /*00f4*/ 	.word	index@(_Z34cooling_function_comparison_globalyPdS_S_S_S_)
        /*00f8*/ 	.word	0x00000000


	//----- nvinfo : EIATTR_MIN_STACK_SIZE
	.align		4
.L_72:
        /*00fc*/ 	.byte	0x04, 0x12
        /*00fe*/ 	.short	(.L_74 - .L_73)
	.align		4
.L_73:
        /*0100*/ 	.word	index@(_Z34cooling_function_comparison_globalyPdS_S_S_S_)
        /*0104*/ 	.word	0x00000000


	//----- nvinfo : EIATTR_MIN_STACK_SIZE
	.align		4
.L_74:
        /*0108*/ 	.byte	0x04, 0x12
        /*010a*/ 	.short	(.L_76 - .L_75)
	.align		4
.L_75:
        /*010c*/ 	.word	index@(_Z21global_memory_readingPdS_S_S_S_S_S_S_S_S_)
        /*0110*/ 	.word	0x00000000


	//----- nvinfo : EIATTR_MIN_STACK_SIZE
	.align		4
.L_76:
        /*0114*/ 	.byte	0x04, 0x12
        /*0116*/ 	.short	(.L_78 - .L_77)
	.align		4
.L_77:
        /*0118*/ 	.word	index@(_Z21cooling_function_testyPdS_S_S_S_)
        /*011c*/ 	.word	0x00000000


	//----- nvinfo : EIATTR_MIN_STACK_SIZE
	.align		4
.L_78:
        /*0120*/ 	.byte	0x04, 0x12
        /*0122*/ 	.short	(.L_80 - .L_79)
	.align		4
.L_79:
        /*0124*/ 	.word	index@(_Z25cooling_function_test_newyPdS_S_S_S_)
        /*0128*/ 	.word	0x00000000


	//----- nvinfo : EIATTR_MIN_STACK_SIZE
	.align		4
.L_80:
        /*012c*/ 	.byte	0x04, 0x12
        /*012e*/ 	.short	(.L_82 - .L_81)
	.align		4
.L_81:
        /*0130*/ 	.word	index@(_Z23cooling_function_marcelyfPdS_S_)
        /*0134*/ 	.word	0x00000000


	//----- nvinfo : EIATTR_MIN_STACK_SIZE
	.align		4
.L_82:
        /*0138*/ 	.byte	0x04, 0x12
        /*013a*/ 	.short	(.L_84 - .L_83)
	.align		4
.L_83:
        /*013c*/ 	.word	index@(_Z20cooling_function_newyffff)
        /*0140*/ 	.word	0x00000038


	//----- nvinfo : EIATTR_MIN_STACK_SIZE
	.align		4
.L_84:
        /*0144*/ 	.byte	0x04, 0x12
        /*0146*/ 	.short	(.L_86 - .L_85)
	.align		4
.L_85:
        /*0148*/ 	.word	index@(_Z16cooling_functionyffff)
        /*014c*/ 	.word	0x00000030
.L_86:


//--------------------- .nv.compat                --------------------------
	.section	.nv.compat,"",@"SHT_CUDA_COMPAT_INFO"
	.align	4
        /*0000*/ 	.byte	0x02, 0x09, 0x00, 0x00, 0x02, 0x02, 0x02, 0x00, 0x02, 0x05, 0x05, 0x00, 0x03, 0x07, 0x01, 0x01
        /*0010*/ 	.byte	0x02, 0x03, 0x00, 0x00, 0x02, 0x06, 0x01, 0x00, 0x04, 0x0b, 0x08, 0x00, 0x01, 0x00, 0x00, 0x00
        /*0020*/ 	.byte	0x00, 0x00, 0x00, 0x00


//--------------------- .nv.info._Z34cooling_function_comparison_globalyPdS_S_S_S_ --------------------------
	.section	.nv.info._Z34cooling_function_comparison_globalyPdS_S_S_S_,"",@"SHT_CUDA_INFO"
	.sectionflags	@""
	.align	4


	//----- nvinfo : EIATTR_CUDA_API_VERSION
	.align		4
        /*0000*/ 	.byte	0x04, 0x37
        /*0002*/ 	.short	(.L_88 - .L_87)
.L_87:
        /*0004*/ 	.word	0x00000082


	//----- nvinfo : EIATTR_KPARAM_INFO
	.align		4
.L_88:
        /*0008*/ 	.byte	0x04, 0x17
        /*000a*/ 	.short	(.L_90 - .L_89)
.L_89:
        /*000c*/ 	.word	0x00000000
        /*0010*/ 	.short	0x0005
        /*0012*/ 	.short	0x0028
        /*0014*/ 	.byte	0x00, 0xf5, 0x21, 0x00


	//----- nvinfo : EIATTR_KPARAM_INFO
	.align		4
.L_90:
        /*0018*/ 	.byte	0x04, 0x17
        /*001a*/ 	.short	(.L_92 - .L_91)
.L_91:
        /*001c*/ 	.word	0x00000000
        /*0020*/ 	.short	0x0004
        /*0022*/ 	.short	0x0020
        /*0024*/ 	.byte	0x00, 0xf5, 0x21, 0x00


	//----- nvinfo : EIATTR_KPARAM_INFO
	.align		4
.L_92:
        /*0028*/ 	.byte	0x04, 0x17
        /*002a*/ 	.short	(.L_94 - .L_93)
.L_93:
        /*002c*/ 	.word	0x00000000
        /*0030*/ 	.short	0x0003
        /*0032*/ 	.short	0x0018
        /*0034*/ 	.byte	0x00, 0xf5, 0x21, 0x00


	//----- nvinfo : EIATTR_KPARAM_INFO
	.align		4
.L_94:
        /*0038*/ 	.byte	0x04, 0x17
        /*003a*/ 	.short	(.L_96 - .L_95)
.L_95:
        /*003c*/ 	.word	0x00000000
        /*0040*/ 	.short	0x0002
        /*0042*/ 	.short	0x0010
        /*0044*/ 	.byte	0x00, 0xf5, 0x21, 0x00


	//----- nvinfo : EIATTR_KPARAM_INFO
	.align		4
.L_96:
        /*0048*/ 	.byte	0x04, 0x17
        /*004a*/ 	.short	(.L_98 - .L_97)
.L_97:
        /*004c*/ 	.word	0x00000000
        /*0050*/ 	.short	0x0001
        /*0052*/ 	.short	0x0008
        /*0054*/ 	.byte	0x00, 0xf5, 0x21, 0x00


	//----- nvinfo : EIATTR_KPARAM_INFO
	.align		4
.L_98:
        /*0058*/ 	.byte	0x04, 0x17
        /*005a*/ 	.short	(.L_100 - .L_99)
.L_99:
        /*005c*/ 	.word	0x00000000
        /*0060*/ 	.short	0x0000
        /*0062*/ 	.short	0x0000
        /*0064*/ 	.byte	0x00, 0xf0, 0x21, 0x00


	//----- nvinfo : EIATTR_SPARSE_MMA_MASK
	.align		4
.L_100:
        /*0068*/ 	.byte	0x03, 0x50
        /*006a*/ 	.short	0x0000


	//----- nvinfo : EIATTR_MAXREG_COUNT
	.align		4
        /*006c*/ 	.byte	0x03, 0x1b
        /*006e*/ 	.short	0x00ff


	//----- nvinfo : EIATTR_MERCURY_ISA_VERSION
	.align		4
        /*0070*/ 	.byte	0x03, 0x5f
        /*0072*/ 	.short	0x0101


	//----- nvinfo : EIATTR_VRC_CTA_INIT_COUNT
	.align		4
        /*0074*/ 	.byte	0x02, 0x4a
	.zero		1
	.zero		1


	//----- nvinfo : EIATTR_EXIT_INSTR_OFFSETS
	.align		4
        /*0078*/ 	.byte	0x04, 0x1c
        /*007a*/ 	.short	(.L_102 - .L_101)


	//   ....[0]....
.L_101:
        /*007c*/ 	.word	0x00001200


	//----- nvinfo : EIATTR_CRS_STACK_SIZE
	.align		4
.L_102:
        /*0080*/ 	.byte	0x04, 0x1e
        /*0082*/ 	.short	(.L_104 - .L_103)
.L_103:
        /*0084*/ 	.word	0x00000000


	//----- nvinfo : EIATTR_CBANK_PARAM_SIZE
	.align		4
.L_104:
        /*0088*/ 	.byte	0x03, 0x19
        /*008a*/ 	.short	0x0030


	//----- nvinfo : EIATTR_PARAM_CBANK
	.align		4
        /*008c*/ 	.byte	0x04, 0x0a
        /*008e*/ 	.short	(.L_106 - .L_105)
	.align		4
.L_105:
        /*0090*/ 	.word	index@(.nv.constant0._Z34cooling_function_comparison_globalyPdS_S_S_S_)
        /*0094*/ 	.short	0x0380
        /*0096*/ 	.short	0x0030


	//----- nvinfo : EIATTR_SW_WAR
	.align		4
.L_106:
        /*0098*/ 	.byte	0x04, 0x36
        /*009a*/ 	.short	(.L_108 - .L_107)
.L_107:
        /*009c*/ 	.word	0x00000008
.L_108:


//--------------------- .nv.info._Z21global_memory_readingPdS_S_S_S_S_S_S_S_S_ --------------------------
	.section	.nv.info._Z21global_memory_readingPdS_S_S_S_S_S_S_S_S_,"",@"SHT_CUDA_INFO"
	.sectionflags	@""
	.align	4


	//----- nvinfo : EIATTR_CUDA_API_VERSION
	.align		4
        /*0000*/ 	.byte	0x04, 0x37
        /*0002*/ 	.short	(.L_110 - .L_109)
.L_109:
        /*0004*/ 	.word	0x00000082


	//----- nvinfo : EIATTR_KPARAM_INFO
	.align		4
.L_110:
        /*0008*/ 	.byte	0x04, 0x17
        /*000a*/ 	.short	(.L_112 - .L_111)
.L_111:
        /*000c*/ 	.word	0x00000000
        /*0010*/ 	.short	0x0009
        /*0012*/ 	.short	0x0048
        /*0014*/ 	.byte	0x00, 0xf5, 0x21, 0x00


	//----- nvinfo : EIATTR_KPARAM_INFO
	.align		4
.L_112:
        /*0018*/ 	.byte	0x04, 0x17
        /*001a*/ 	.short	(.L_114 - .L_113)
.L_113:
        /*001c*/ 	.word	0x00000000
        /*0020*/ 	.short	0x0008
        /*0022*/ 	.short	0x0040
        /*0024*/ 	.byte	0x00, 0xf5, 0x21, 0x00


	//----- nvinfo : EIATTR_KPARAM_INFO
	.align		4
.L_114:
        /*0028*/ 	.byte	0x04, 0x17
        /*002a*/ 	.short	(.L_116 - .L_115)
.L_115:
        /*002c*/ 	.word	0x00000000
        /*0030*/ 	.short	0x0007
        /*0032*/ 	.short	0x0038
        /*0034*/ 	.byte	0x00, 0xf5, 0x21, 0x00


	//----- nvinfo : EIATTR_KPARAM_INFO
	.align		4
.L_116:
        /*0038*/ 	.byte	0x04, 0x17
        /*003a*/ 	.short	(.L_118 - .L_117)
.L_117:
        /*003c*/ 	.word	0x00000000
        /*0040*/ 	.short	0x0006
        /*0042*/ 	.short	0x0030
        /*0044*/ 	.byte	0x00, 0xf5, 0x21, 0x00


	//----- nvinfo : EIATTR_KPARAM_INFO
	.align		4
.L_118:
        /*0048*/ 	.byte	0x04, 0x17
        /*004a*/ 	.short	(.L_120 - .L_119)
.L_119:
        /*004c*/ 	.word	0x00000000
        /*0050*/ 	.short	0x0005
        /*0052*/ 	.short	0x0028
        /*0054*/ 	.byte	0x00, 0xf5, 0x21, 0x00


	//----- nvinfo : EIATTR_KPARAM_INFO
	.align		4
.L_120:
        /*0058*/ 	.byte	0x04, 0x17
        /*005a*/ 	.short	(.L_122 - .L_121)
.L_121:
        /*005c*/ 	.word	0x00000000
        /*0060*/ 	.short	0x0004
        /*0062*/ 	.short	0x0020
        /*0064*/ 	.byte	0x00, 0xf5, 0x21, 0x00


	//----- nvinfo : EIATTR_KPARAM_INFO
	.align		4
.L_122:
        /*0068*/ 	.byte	0x04, 0x17
        /*006a*/ 	.short	(.L_124 - .L_123)
.L_123:
        /*006c*/ 	.word	0x00000000
        /*0070*/ 	.short	0x0003
        /*0072*/ 	.short	0x0018
        /*0074*/ 	.byte	0x00, 0xf5, 0x21, 0x00


	//----- nvinfo : EIATTR_KPARAM_INFO
	.align		4
.L_124:
        /*0078*/ 	.byte	0x04, 0x17
        /*007a*/ 	.short	(.L_126 - .L_125)
.L_125:
        /*007c*/ 	.word	0x00000000
        /*0080*/ 	.short	0x0002
        /*0082*/ 	.short	0x0010
        /*0084*/ 	.byte	0x00, 0xf5, 0x21, 0x00


	//----- nvinfo : EIATTR_KPARAM_INFO
	.align		4
.L_126:
        /*0088*/ 	.byte	0x04, 0x17
        /*008a*/ 	.short	(.L_128 - .L_127)
.L_127:
        /*008c*/ 	.word	0x00000000
        /*0090*/ 	.short	0x0001
        /*0092*/ 	.short	0x0008
        /*0094*/ 	.byte	0x00, 0xf5, 0x21, 0x00


	//----- nvinfo : EIATTR_KPARAM_INFO
	.align		4
.L_128:
        /*0098*/ 	.byte	0x04, 0x17
        /*009a*/ 	.short	(.L_130 - .L_129)
.L_129:
        /*009c*/ 	.word	0x00000000
        /*00a0*/ 	.short	0x0000
        /*00a2*/ 	.short	0x0000
        /*00a4*/ 	.byte	0x00, 0xf5, 0x21, 0x00


	//----- nvinfo : EIATTR_SPARSE_MMA_MASK
	.align		4
.L_130:
        /*00a8*/ 	.byte	0x03, 0x50
        /*00aa*/ 	.short	0x0000


	//----- nvinfo : EIATTR_MAXREG_COUNT
	.align		4
        /*00ac*/ 	.byte	0x03, 0x1b
        /*00ae*/ 	.short	0x00ff


	//----- nvinfo : EIATTR_MERCURY_ISA_VERSION
	.align		4
        /*00b0*/ 	.byte	0x03, 0x5f
        /*00b2*/ 	.short	0x0101


	//----- nvinfo : EIATTR_VRC_CTA_INIT_COUNT
	.align		4
        /*00b4*/ 	.byte	0x02, 0x4a
	.zero		1
	.zero		1


	//----- nvinfo : EIATTR_EXIT_INSTR_OFFSETS
	.align		4
        /*00b8*/ 	.byte	0x04, 0x1c
        /*00ba*/ 	.short	(.L_132 - .L_131)


	//   ....[0]....
.L_131:
        /*00bc*/ 	.word	0x000008a0


	//----- nvinfo : EIATTR_CBANK_PARAM_SIZE
	.align		4
.L_132:
        /*00c0*/ 	.byte	0x03, 0x19
        /*00c2*/ 	.short	0x0050


	//----- nvinfo : EIATTR_PARAM_CBANK
	.align		4
        /*00c4*/ 	.byte	0x04, 0x0a
        /*00c6*/ 	.short	(.L_134 - .L_133)
	.align		4
.L_133:
        /*00c8*/ 	.word	index@(.nv.constant0._Z21global_memory_readingPdS_S_S_S_S_S_S_S_S_)
        /*00cc*/ 	.short	0x0380
        /*00ce*/ 	.short	0x0050


	//----- nvinfo : EIATTR_SW_WAR
	.align		4
.L_134:
        /*00d0*/ 	.byte	0x04, 0x36
        /*00d2*/ 	.short	(.L_136 - .L_135)
.L_135:
        /*00d4*/ 	.word	0x00000008
.L_136:


//--------------------- .nv.info._Z21cooling_function_testyPdS_S_S_S_ --------------------------
	.section	.nv.info._Z21cooling_function_testyPdS_S_S_S_,"",@"SHT_CUDA_INFO"
	.sectionflags	@""
	.align	4


	//----- nvinfo : EIATTR_CUDA_API_VERSION
	.align		4
        /*0000*/ 	.byte	0x04, 0x37
        /*0002*/ 	.short	(.L_138 - .L_137)
.L_137:
        /*0004*/ 	.word	0x00000082


	//----- nvinfo : EIATTR_KPARAM_INFO
	.align		4
.L_138:
        /*0008*/ 	.byte	0x04, 0x17
        /*000a*/ 	.short	(.L_140 - .L_139)
.L_139:
        /*000c*/ 	.word	0x00000000
        /*0010*/ 	.short	0x0005
        /*0012*/ 	.short	0x0028
        /*0014*/ 	.byte	0x00, 0xf5, 0x21, 0x00


	//----- nvinfo : EIATTR_KPARAM_INFO
	.align		4
.L_140:
        /*0018*/ 	.byte	0x04, 0x17
        /*001a*/ 	.short	(.L_142 - .L_141)
.L_141:
        /*001c*/ 	.word	0x00000000
        /*0020*/ 	.short	0x0004
        /*0022*/ 	.short	0x0020
        /*0024*/ 	.byte	0x00, 0xf5, 0x21, 0x00


	//----- nvinfo : EIATTR_KPARAM_INFO
	.align		4
.L_142:
        /*0028*/ 	.byte	0x04, 0x17
        /*002a*/ 	.short	(.L_144 - .L_143)
.L_143:
        /*002c*/ 	.word	0x00000000
        /*0030*/ 	.short	0x0003
        /*0032*/ 	.short	0x0018
        /*0034*/ 	.byte	0x00, 0xf5, 0x21, 0x00


	//----- nvinfo : EIATTR_KPARAM_INFO
	.align		4
.L_144:
        /*0038*/ 	.byte	0x04, 0x17
        /*003a*/ 	.short	(.L_146 - .L_145)
.L_145:
        /*003c*/ 	.word	0x00000000
        /*0040*/ 	.short	0x0002
        /*0042*/ 	.short	0x0010
        /*0044*/ 	.byte	0x00, 0xf5, 0x21, 0x00


	//----- nvinfo : EIATTR_KPARAM_INFO
	.align		4
.L_146:
        /*0048*/ 	.byte	0x04, 0x17
        /*004a*/ 	.short	(.L_148 - .L_147)
.L_147:
        /*004c*/ 	.word	0x00000000
        /*0050*/ 	.short	0x0001
        /*0052*/ 	.short	0x0008
        /*0054*/ 	.byte	0x00, 0xf5, 0x21, 0x00


	//----- nvinfo : EIATTR_KPARAM_INFO
	.align		4
.L_148:
        /*0058*/ 	.byte	0x04, 0x17
        /*005a*/ 	.short	(.L_150 - .L_149)
.L_149:
        /*005c*/ 	.word	0x00000000
        /*0060*/ 	.short	0x0000
        /*0062*/ 	.short	0x0000
        /*0064*/ 	.byte	0x00, 0xf0, 0x21, 0x00


	//----- nvinfo : EIATTR_SPARSE_MMA_MASK
	.align		4
.L_150:
        /*0068*/ 	.byte	0x03, 0x50
        /*006a*/ 	.short	0x0000


	//----- nvinfo : EIATTR_MAXREG_COUNT
	.align		4
        /*006c*/ 	.byte	0x03, 0x1b
        /*006e*/ 	.short	0x00ff


	//----- nvinfo : EIATTR_MERCURY_ISA_VERSION
	.align		4
        /*0070*/ 	.byte	0x03, 0x5f
        /*0072*/ 	.short	0x0101


	//----- nvinfo : EIATTR_VRC_CTA_INIT_COUNT
	.align		4
        /*0074*/ 	.byte	0x02, 0x4a
	.zero		1
	.zero		1


	//----- nvinfo : EIATTR_EXIT_INSTR_OFFSETS
	.align		4
        /*0078*/ 	.byte	0x04, 0x1c
        /*007a*/ 	.short	(.L_152 - .L_151)


	//   ....[0]....
.L_151:
        /*007c*/ 	.word	0x000014e0


	//----- nvinfo : EIATTR_CRS_STACK_SIZE
	.align		4
.L_152:
        /*0080*/ 	.byte	0x04, 0x1e
        /*0082*/ 	.short	(.L_154 - .L_153)
.L_153:
        /*0084*/ 	.word	0x00000000


	//----- nvinfo : EIATTR_CBANK_PARAM_SIZE
	.align		4
.L_154:
        /*0088*/ 	.byte	0x03, 0x19
        /*008a*/ 	.short	0x0030


	//----- nvinfo : EIATTR_PARAM_CBANK
	.align		4
        /*008c*/ 	.byte	0x04, 0x0a
        /*008e*/ 	.short	(.L_156 - .L_155)
	.align		4
.L_155:
        /*0090*/ 	.word	index@(.nv.constant0._Z21cooling_function_testyPdS_S_S_S_)
        /*0094*/ 	.short	0x0380
        /*0096*/ 	.short	0x0030


	//----- nvinfo : EIATTR_SW_WAR
	.align		4
.L_156:
        /*0098*/ 	.byte	0x04, 0x36
        /*009a*/ 	.short	(.L_158 - .L_157)
.L_157:
        /*009c*/ 	.word	0x00000008
.L_158:


//--------------------- .nv.info._Z25cooling_function_test_newyPdS_S_S_S_ --------------------------
	.section	.nv.info._Z25cooling_function_test_newyPdS_S_S_S_,"",@"SHT_CUDA_INFO"
	.sectionflags	@""
	.align	4


	//----- nvinfo : EIATTR_CUDA_API_VERSION
	.align		4
        /*0000*/ 	.byte	0x04, 0x37
        /*0002*/ 	.short	(.L_160 - .L_159)
.L_159:
        /*0004*/ 	.word	0x00000082


	//----- nvinfo : EIATTR_KPARAM_INFO
	.align		4
.L_160:
        /*0008*/ 	.byte	0x04, 0x17
        /*000a*/ 	.short	(.L_162 - .L_161)
.L_161:
        /*000c*/ 	.word	0x00000000
        /*0010*/ 	.short	0x0005
        /*0012*/ 	.short	0x0028
        /*0014*/ 	.byte	0x00, 0xf5, 0x21, 0x00


	//----- nvinfo : EIATTR_KPARAM_INFO
	.align		4
.L_162:
        /*0018*/ 	.byte	0x04, 0x17
        /*001a*/ 	.short	(.L_164 - .L_163)
.L_163:
        /*001c*/ 	.word	0x00000000
        /*0020*/ 	.short	0x0004
        /*0022*/ 	.short	0x0020
        /*0024*/ 	.byte	0x00, 0xf5, 0x21, 0x00


	//----- nvinfo : EIATTR_KPARAM_INFO
	.align		4
.L_164:
        /*0028*/ 	.byte	0x04, 0x17
        /*002a*/ 	.short	(.L_166 - .L_165)
.L_165:
        /*002c*/ 	.word	0x00000000
        /*0030*/ 	.short	0x0003
        /*0032*/ 	.short	0x0018
        /*0034*/ 	.byte	0x00, 0xf5, 0x21, 0x00


	//----- nvinfo : EIATTR_KPARAM_INFO
	.align		4
.L_166:
        /*0038*/ 	.byte	0x04, 0x17
        /*003a*/ 	.short	(.L_168 - .L_167)
.L_167:
        /*003c*/ 	.word	0x00000000
        /*0040*/ 	.short	0x0002
        /*0042*/ 	.short	0x0010
        /*0044*/ 	.byte	0x00, 0xf5, 0x21, 0x00


	//----- nvinfo : EIATTR_KPARAM_INFO
	.align		4
.L_168:
        /*0048*/ 	.byte	0x04, 0x17
        /*004a*/ 	.short	(.L_170 - .L_169)
.L_169:
        /*004c*/ 	.word	0x00000000
        /*0050*/ 	.short	0x0001
        /*0052*/ 	.short	0x0008
        /*0054*/ 	.byte	0x00, 0xf5, 0x21, 0x00


	//----- nvinfo : EIATTR_KPARAM_INFO
	.align		4
.L_170:
        /*0058*/ 	.byte	0x04, 0x17
        /*005a*/ 	.short	(.L_172 - .L_171)
.L_171:
        /*005c*/ 	.word	0x00000000
        /*0060*/ 	.short	0x0000
        /*0062*/ 	.short	0x0000
        /*0064*/ 	.byte	0x00, 0xf0, 0x21, 0x00


	//----- nvinfo : EIATTR_SPARSE_MMA_MASK
	.align		4
.L_172:
        /*0068*/ 	.byte	0x03, 0x50
        /*006a*/ 	.short	0x0000


	//----- nvinfo : EIATTR_MAXREG_COUNT
	.align		4
        /*006c*/ 	.byte	0x03, 0x1b
        /*006e*/ 	.short	0x00ff


	//----- nvinfo : EIATTR_MERCURY_ISA_VERSION
	.align		4
        /*0070*/ 	.byte	0x03, 0x5f
        /*0072*/ 	.short	0x0101


	//----- nvinfo : EIATTR_VRC_CTA_INIT_COUNT
	.align		4
        /*0074*/ 	.byte	0x02, 0x4a
	.zero		1
	.zero		1


	//----- nvinfo : EIATTR_EXIT_INSTR_OFFSETS
	.align		4
        /*0078*/ 	.byte	0x04, 0x1c
        /*007a*/ 	.short	(.L_174 - .L_173)


	//   ....[0]....
.L_173:
        /*007c*/ 	.word	0x000021c0


	//----- nvinfo : EIATTR_CRS_STACK_SIZE
	.align		4
.L_174:
        /*0080*/ 	.byte	0x04, 0x1e
        /*0082*/ 	.short	(.L_176 - .L_175)
.L_175:
        /*0084*/ 	.word	0x00000000


	//----- nvinfo : EIATTR_CBANK_PARAM_SIZE
	.align		4
.L_176:
        /*0088*/ 	.byte	0x03, 0x19
        /*008a*/ 	.short	0x0030


	//----- nvinfo : EIATTR_PARAM_CBANK
	.align		4
        /*008c*/ 	.byte	0x04, 0x0a
        /*008e*/ 	.short	(.L_178 - .L_177)
	.align		4
.L_177:
        /*0090*/ 	.word	index@(.nv.constant0._Z25cooling_function_test_newyPdS_S_S_S_)
        /*0094*/ 	.short	0x0380
        /*0096*/ 	.short	0x0030


	//----- nvinfo : EIATTR_SW_WAR
	.align		4
.L_178:
        /*0098*/ 	.byte	0x04, 0x36
        /*009a*/ 	.short	(.L_180 - .L_179)
.L_179:
        /*009c*/ 	.word	0x00000008
.L_180:


//--------------------- .nv.info._Z23cooling_function_marcelyfPdS_S_ --------------------------
	.section	.nv.info._Z23cooling_function_marcelyfPdS_S_,"",@"SHT_CUDA_INFO"
	.sectionflags	@""
	.align	4


	//----- nvinfo : EIATTR_CUDA_API_VERSION
	.align		4
        /*0000*/ 	.byte	0x04, 0x37
        /*0002*/ 	.short	(.L_182 - .L_181)
.L_181:
        /*0004*/ 	.word	0x00000082


	//----- nvinfo : EIATTR_KPARAM_INFO
	.align		4
.L_182:
        /*0008*/ 	.byte	0x04, 0x17
        /*000a*/ 	.short	(.L_184 - .L_183)
.L_183:
        /*000c*/ 	.word	0x00000000
        /*0010*/ 	.short	0x0004
        /*0012*/ 	.short	0x0020
        /*0014*/ 	.byte	0x00, 0xf5, 0x21, 0x00


	//----- nvinfo : EIATTR_KPARAM_INFO
	.align		4
.L_184:
        /*0018*/ 	.byte	0x04, 0x17
        /*001a*/ 	.short	(.L_186 - .L_185)
.L_185:
        /*001c*/ 	.word	0x00000000
        /*0020*/ 	.short	0x0003
        /*0022*/ 	.short	0x0018
        /*0024*/ 	.byte	0x00, 0xf5, 0x21, 0x00


	//----- nvinfo : EIATTR_KPARAM_INFO
	.align		4
.L_186:
        /*0028*/ 	.byte	0x04, 0x17
        /*002a*/ 	.short	(.L_188 - .L_187)
.L_187:
        /*002c*/ 	.word	0x00000000
        /*0030*/ 	.short	0x0002
        /*0032*/ 	.short	0x0010
        /*0034*/ 	.byte	0x00, 0xf5, 0x21, 0x00


	//----- nvinfo : EIATTR_KPARAM_INFO
	.align		4
.L_188:
        /*0038*/ 	.byte	0x04, 0x17
        /*003a*/ 	.short	(.L_190 - .L_189)
.L_189:
        /*003c*/ 	.word	0x00000000
        /*0040*/ 	.short	0x0001
        /*0042*/ 	.short	0x0008
        /*0044*/ 	.byte	0x00, 0xf0, 0x11, 0x00


	//----- nvinfo : EIATTR_KPARAM_INFO
	.align		4
.L_190:
        /*0048*/ 	.byte	0x04, 0x17
        /*004a*/ 	.short	(.L_192 - .L_191)
.L_191:
        /*004c*/ 	.word	0x00000000
        /*0050*/ 	.short	0x0000
        /*0052*/ 	.short	0x0000
        /*0054*/ 	.byte	0x00, 0xf0, 0x21, 0x00


	//----- nvinfo : EIATTR_SPARSE_MMA_MASK
	.align		4
.L_192:
        /*0058*/ 	.byte	0x03, 0x50
        /*005a*/ 	.short	0x0000


	//----- nvinfo : EIATTR_MAXREG_COUNT
	.align		4
        /*005c*/ 	.byte	0x03, 0x1b
        /*005e*/ 	.short	0x00ff


	//----- nvinfo : EIATTR_MERCURY_ISA_VERSION
	.align		4
        /*0060*/ 	.byte	0x03, 0x5f
        /*0062*/ 	.short	0x0101


	//----- nvinfo : EIATTR_VRC_CTA_INIT_COUNT
	.align		4
        /*0064*/ 	.byte	0x02, 0x4a
	.zero		1
	.zero		1


	//----- nvinfo : EIATTR_EXIT_INSTR_OFFSETS
	.align		4
        /*0068*/ 	.byte	0x04, 0x1c
        /*006a*/ 	.short	(.L_194 - .L_193)


	//   ....[0]....
.L_193:
        /*006c*/ 	.word	0x00002300


	//----- nvinfo : EIATTR_CRS_STACK_SIZE
	.align		4
.L_194:
        /*0070*/ 	.byte	0x04, 0x1e
        /*0072*/ 	.short	(.L_196 - .L_195)
.L_195:
        /*0074*/ 	.word	0x00000000


	//----- nvinfo : EIATTR_CBANK_PARAM_SIZE
	.align		4
.L_196:
        /*0078*/ 	.byte	0x03, 0x19
        /*007a*/ 	.short	0x0028


	//----- nvinfo : EIATTR_PARAM_CBANK
	.align		4
        /*007c*/ 	.byte	0x04, 0x0a
        /*007e*/ 	.short	(.L_198 - .L_197)
	.align		4
.L_197:
        /*0080*/ 	.word	index@(.nv.constant0._Z23cooling_function_marcelyfPdS_S_)
        /*0084*/ 	.short	0x0380
        /*0086*/ 	.short	0x0028


	//----- nvinfo : EIATTR_SW_WAR
	.align		4
.L_198:
        /*0088*/ 	.byte	0x04, 0x36
        /*008a*/ 	.short	(.L_200 - .L_199)
.L_199:
        /*008c*/ 	.word	0x00000008
.L_200:


//--------------------- .nv.info._Z20cooling_function_newyffff --------------------------
	.section	.nv.info._Z20cooling_function_newyffff,"",@"SHT_CUDA_INFO"
	.sectionflags	@""
	.align	4


	//----- nvinfo : EIATTR_CUDA_API_VERSION
	.align		4
        /*0000*/ 	.byte	0x04, 0x37
        /*0002*/ 	.short	(.L_202 - .L_201)
.L_201:
        /*0004*/ 	.word	0x00000082


	//----- nvinfo : EIATTR_KPARAM_INFO
	.align		4
.L_202:
        /*0008*/ 	.byte	0x04, 0x17
        /*000a*/ 	.short	(.L_204 - .L_203)
.L_203:
        /*000c*/ 	.word	0x00000000
        /*0010*/ 	.short	0x0004
        /*0012*/ 	.short	0x0014
        /*0014*/ 	.byte	0x00, 0xf0, 0x11, 0x00


	//----- nvinfo : EIATTR_KPARAM_INFO
	.align		4
.L_204:
        /*0018*/ 	.byte	0x04, 0x17
        /*001a*/ 	.short	(.L_206 - .L_205)
.L_205:
        /*001c*/ 	.word	0x00000000
        /*0020*/ 	.short	0x0003
        /*0022*/ 	.short	0x0010
        /*0024*/ 	.byte	0x00, 0xf0, 0x11, 0x00


	//----- nvinfo : EIATTR_KPARAM_INFO
	.align		4
.L_206:
        /*0028*/ 	.byte	0x04, 0x17
        /*002a*/ 	.short	(.L_208 - .L_207)
.L_207:
        /*002c*/ 	.word	0x00000000
        /*0030*/ 	.short	0x0002
        /*0032*/ 	.short	0x000c
        /*0034*/ 	.byte	0x00, 0xf0, 0x11, 0x00


	//----- nvinfo : EIATTR_KPARAM_INFO
	.align		4
.L_208:
        /*0038*/ 	.byte	0x04, 0x17
        /*003a*/ 	.short	(.L_210 - .L_209)
.L_209:
        /*003c*/ 	.word	0x00000000
        /*0040*/ 	.short	0x0001
        /*0042*/ 	.short	0x0008
        /*0044*/ 	.byte	0x00, 0xf0, 0x11, 0x00


	//----- nvinfo : EIATTR_KPARAM_INFO
	.align		4
.L_210:
        /*0048*/ 	.byte	0x04, 0x17
        /*004a*/ 	.short	(.L_212 - .L_211)
.L_211:
        /*004c*/ 	.word	0x00000000
        /*0050*/ 	.short	0x0000
        /*0052*/ 	.short	0x0000
        /*0054*/ 	.byte	0x00, 0xf0, 0x21, 0x00


	//----- nvinfo : EIATTR_SPARSE_MMA_MASK
	.align		4
.L_212:
        /*0058*/ 	.byte	0x03, 0x50
        /*005a*/ 	.short	0x0000


	//----- nvinfo : EIATTR_MAXREG_COUNT
	.align		4
        /*005c*/ 	.byte	0x03, 0x1b
        /*005e*/ 	.short	0x00ff


	//----- nvinfo : EIATTR_EXTERNS
	.align		4
        /*0060*/ 	.byte	0x04, 0x0f
        /*0062*/ 	.short	(.L_214 - .L_213)


	//   ....[0]....
	.align		4
.L_213:
        /*0064*/ 	.word	index@(vprintf)


	//----- nvinfo : EIATTR_MERCURY_ISA_VERSION
	.align		4
.L_214:
        /*0068*/ 	.byte	0x03, 0x5f
        /*006a*/ 	.short	0x0101


	//----- nvinfo : EIATTR_VRC_CTA_INIT_COUNT
	.align		4
        /*006c*/ 	.byte	0x02, 0x4a
	.zero		1
	.zero		1


	//----- nvinfo : EIATTR_SYSCALL_OFFSETS
	.align		4
        /*0070*/ 	.byte	0x04, 0x46
        /*0072*/ 	.short	(.L_216 - .L_215)


	//   ....[0]....
.L_215:
        /*0074*/ 	.word	0x00000890


	//   ....[1]....
        /*0078*/ 	.word	0x000009a0


	//   ....[2]....
        /*007c*/ 	.word	0x00000a90


	//   ....[3]....
        /*0080*/ 	.word	0x00000fa0


	//   ....[4]....
        /*0084*/ 	.word	0x00001130


	//   ....[5]....
        /*0088*/ 	.word	0x000012d0


	//   ....[6]....
        /*008c*/ 	.word	0x000014b0


	//   ....[7]....
        /*0090*/ 	.word	0x000019f0


	//   ....[8]....
        /*0094*/ 	.word	0x00001b80


	//   ....[9]....
        /*0098*/ 	.word	0x00001d20


	//   ....[10]....
        /*009c*/ 	.word	0x00001ef0


	//   ....[11]....
        /*00a0*/ 	.word	0x000020d0


	//   ....[12]....
        /*00a4*/ 	.word	0x000022b0


	//   ....[13]....
        /*00a8*/ 	.word	0x000024d0


	//   ....[14]....
        /*00ac*/ 	.word	0x00002670


	//   ....[15]....
        /*00b0*/ 	.word	0x00002730


	//   ....[16]....
        /*00b4*/ 	.word	0x00002b00


	//   ....[17]....
        /*00b8*/ 	.word	0x00002c50


	//   ....[18]....
        /*00bc*/ 	.word	0x00002d80


	//   ....[19]....
        /*00c0*/ 	.word	0x00003190


	//   ....[20]....
        /*00c4*/ 	.word	0x000032e0


	//   ....[21]....
        /*00c8*/ 	.word	0x000033e0


	//   ....[22]....
        /*00cc*/ 	.word	0x00003530


	//   ....[23]....
        /*00d0*/ 	.word	0x00003670


	//   ....[24]....
        /*00d4*/ 	.word	0x00003700


	//----- nvinfo : EIATTR_EXIT_INSTR_OFFSETS
	.align		4
.L_216:
        /*00d8*/ 	.byte	0x04, 0x1c
        /*00da*/ 	.short	(.L_218 - .L_217)


	//   ....[0]....
.L_217:
        /*00dc*/ 	.word	0x00003710


	//----- nvinfo : EIATTR_CRS_STACK_SIZE
	.align		4
.L_218:
        /*00e0*/ 	.byte	0x04, 0x1e
        /*00e2*/ 	.short	(.L_220 - .L_219)
.L_219:
        /*00e4*/ 	.word	0x00000000


	//----- nvinfo : EIATTR_CBANK_PARAM_SIZE
	.align		4
.L_220:
        /*00e8*/ 	.byte	0x03, 0x19
        /*00ea*/ 	.short	0x0018


	//----- nvinfo : EIATTR_PARAM_CBANK
	.align		4
        /*00ec*/ 	.byte	0x04, 0x0a
        /*00ee*/ 	.short	(.L_222 - .L_221)
	.align		4
.L_221:
        /*00f0*/ 	.word	index@(.nv.constant0._Z20cooling_function_newyffff)
        /*00f4*/ 	.short	0x0380
        /*00f6*/ 	.short	0x0018


	//----- nvinfo : EIATTR_SW_WAR
	.align		4
.L_222:
        /*00f8*/ 	.byte	0x04, 0x36
        /*00fa*/ 	.short	(.L_224 - .L_223)
.L_223:
        /*00fc*/ 	.word	0x00000008
.L_224:


//--------------------- .nv.info._Z16cooling_functionyffff --------------------------
	.section	.nv.info._Z16cooling_functionyffff,"",@"SHT_CUDA_INFO"
	.sectionflags	@""
	.align	4


	//----- nvinfo : EIATTR_CUDA_API_VERSION
	.align		4
        /*0000*/ 	.byte	0x04, 0x37
        /*0002*/ 	.short	(.L_226 - .L_225)
.L_225:
        /*0004*/ 	.word	0x00000082


	//----- nvinfo : EIATTR_KPARAM_INFO
	.align		4
.L_226:
        /*0008*/ 	.byte	0x04, 0x17
        /*000a*/ 	.short	(.L_228 - .L_227)
.L_227:
        /*000c*/ 	.word	0x00000000
        /*0010*/ 	.short	0x0004
        /*0012*/ 	.short	0x0014
        /*0014*/ 	.byte	0x00, 0xf0, 0x11, 0x00


	//----- nvinfo : EIATTR_KPARAM_INFO
	.align		4
.L_228:
        /*0018*/ 	.byte	0x04, 0x17
        /*001a*/ 	.short	(.L_230 - .L_229)
.L_229:
        /*001c*/ 	.word	0x00000000
        /*0020*/ 	.short	0x0003
        /*0022*/ 	.short	0x0010
        /*0024*/ 	.byte	0x00, 0xf0, 0x11, 0x00


	//----- nvinfo : EIATTR_KPARAM_INFO
	.align		4
.L_230:
        /*0028*/ 	.byte	0x04, 0x17
        /*002a*/ 	.short	(.L_232 - .L_231)
.L_231:
        /*002c*/ 	.word	0x00000000
        /*0030*/ 	.short	0x0002
        /*0032*/ 	.short	0x000c
        /*0034*/ 	.byte	0x00, 0xf0, 0x11, 0x00


	//----- nvinfo : EIATTR_KPARAM_INFO
	.align		4
.L_232:
        /*0038*/ 	.byte	0x04, 0x17
        /*003a*/ 	.short	(.L_234 - .L_233)
.L_233:
        /*003c*/ 	.word	0x00000000
        /*0040*/ 	.short	0x0001
        /*0042*/ 	.short	0x0008
        /*0044*/ 	.byte	0x00, 0xf0, 0x11, 0x00


	//----- nvinfo : EIATTR_KPARAM_INFO
	.align		4
.L_234:
        /*0048*/ 	.byte	0x04, 0x17
        /*004a*/ 	.short	(.L_236 - .L_235)
.L_235:
        /*004c*/ 	.word	0x00000000
        /*0050*/ 	.short	0x0000
        /*0052*/ 	.short	0x0000
        /*0054*/ 	.byte	0x00, 0xf0, 0x21, 0x00


	//----- nvinfo : EIATTR_SPARSE_MMA_MASK
	.align		4
.L_236:
        /*0058*/ 	.byte	0x03, 0x50
        /*005a*/ 	.short	0x0000


	//----- nvinfo : EIATTR_MAXREG_COUNT
	.align		4
        /*005c*/ 	.byte	0x03, 0x1b
        /*005e*/ 	.short	0x00ff


	//----- nvinfo : EIATTR_EXTERNS
	.align		4
        /*0060*/ 	.byte	0x04, 0x0f
        /*0062*/ 	.short	(.L_238 - .L_237)


	//   ....[0]....
	.align		4
.L_237:
        /*0064*/ 	.word	index@(vprintf)


	//----- nvinfo : EIATTR_MERCURY_ISA_VERSION
	.align		4
.L_238:
        /*0068*/ 	.byte	0x03, 0x5f
        /*006a*/ 	.short	0x0101


	//----- nvinfo : EIATTR_VRC_CTA_INIT_COUNT
	.align		4
        /*006c*/ 	.byte	0x02, 0x4a
	.zero		1
	.zero		1


	//----- nvinfo : EIATTR_SYSCALL_OFFSETS
	.align		4
        /*0070*/ 	.byte	0x04, 0x46
        /*0072*/ 	.short	(.L_240 - .L_239)


	//   ....[0]....
.L_239:
        /*0074*/ 	.word	0x00000980


	//   ....[1]....
        /*0078*/ 	.word	0x00000be0


	//   ....[2]....
        /*007c*/ 	.word	0x00000cd0


	//   ....[3]....
        /*0080*/ 	.word	0x00001070


	//   ....[4]....
        /*0084*/ 	.word	0x000012a0


	//   ....[5]....
        /*0088*/ 	.word	0x000014b0


	//   ....[6]....
        /*008c*/ 	.word	0x00001550


	//   ....[7]....
        /*0090*/ 	.word	0x000017e0


	//   ....[8]....
        /*0094*/ 	.word	0x00001940


	//   ....[9]....
        /*0098*/ 	.word	0x00001a70


	//   ....[10]....
        /*009c*/ 	.word	0x00001d00


	//   ....[11]....
        /*00a0*/ 	.word	0x00001e60


	//   ....[12]....
        /*00a4*/ 	.word	0x00001fa0


	//   ....[13]....
        /*00a8*/ 	.word	0x00002030


	//----- nvinfo : EIATTR_EXIT_INSTR_OFFSETS
	.align		4
.L_240:
        /*00ac*/ 	.byte	0x04, 0x1c
        /*00ae*/ 	.short	(.L_242 - .L_241)


	//   ....[0]....
.L_241:
        /*00b0*/ 	.word	0x00002040


	//----- nvinfo : EIATTR_CRS_STACK_SIZE
	.align		4
.L_242:
        /*00b4*/ 	.byte	0x04, 0x1e
        /*00b6*/ 	.short	(.L_244 - .L_243)
.L_243:
        /*00b8*/ 	.word	0x00000000


	//----- nvinfo : EIATTR_CBANK_PARAM_SIZE
	.align		4
.L_244:
        /*00bc*/ 	.byte	0x03, 0x19
        /*00be*/ 	.short	0x0018


	//----- nvinfo : EIATTR_PARAM_CBANK
	.align		4
        /*00c0*/ 	.byte	0x04, 0x0a
        /*00c2*/ 	.short	(.L_246 - .L_245)
	.align		4
.L_245:
        /*00c4*/ 	.word	index@(.nv.constant0._Z16cooling_functionyffff)
        /*00c8*/ 	.short	0x0380
        /*00ca*/ 	.short	0x0018


	//----- nvinfo : EIATTR_SW_WAR
	.align		4
.L_246:
        /*00cc*/ 	.byte	0x04, 0x36
        /*00ce*/ 	.short	(.L_248 - .L_247)
.L_247:
        /*00d0*/ 	.word	0x00000008
.L_248:


//--------------------- .nv.callgraph             --------------------------
	.section	.nv.callgraph,"",@"SHT_CUDA_CALLGRAPH"
	.align	4
	.sectionentsize	8
	.align		4
        /*0000*/ 	.word	0x00000000
	.align		4
        /*0004*/ 	.word	0xffffffff
	.align		4
        /*0008*/ 	.word	index@(_Z20cooling_function_newyffff)
	.align		4
        /*000c*/ 	.word	index@(vprintf)
	.align		4
        /*0010*/ 	.word	index@(_Z16cooling_functionyffff)
	.align		4
        /*0014*/ 	.word	index@(vprintf)
	.align		4
        /*0018*/ 	.word	0x00000000
	.align		4
        /*001c*/ 	.word	0xfffffffe
	.align		4
        /*0020*/ 	.word	0x00000000
	.align		4
        /*0024*/ 	.word	0xfffffffd
	.align		4
        /*0028*/ 	.word	0x00000000
	.align		4
        /*002c*/ 	.word	0xfffffffc


//--------------------- .nv.constant4             --------------------------
	.section	.nv.constant4,"a",@progbits
	.align	8
	.align		8
.nv.constant4:
        /*0000*/ 	.dword	$str
	.align		8
        /*0008*/ 	.dword	$str$1
	.align		8
        /*0010*/ 	.dword	$str$2
	.align		8
        /*0018*/ 	.dword	$str$3
	.align		8
        /*0020*/ 	.dword	$str$4
	.align		8
        /*0028*/ 	.dword	$str$5
	.align		8
        /*0030*/ 	.dword	$str$6
	.align		8
        /*0038*/ 	.dword	$str$7
	.align		8
        /*0040*/ 	.dword	$str$8
	.align		8
        /*0048*/ 	.dword	$str$9
	.align		8
        /*0050*/ 	.dword	$str$10
	.align		8
        /*0058*/ 	.dword	$str$11
	.align		8
        /*0060*/ 	.dword	$str$12
	.align		8
        /*0068*/ 	.dword	$str$13
	.align		8
        /*0070*/ 	.dword	$str$14
	.align		8
        /*0078*/ 	.dword	$str$15
	.align		8
        /*0080*/ 	.dword	$str$16
	.align		8
        /*0088*/ 	.dword	$str$17
	.align		8
        /*0090*/ 	.dword	$str$18
	.align		8
        /*0098*/ 	.dword	$str$19
	.align		8
        /*00a0*/ 	.dword	$str$20
	.align		8
        /*00a8*/ 	.dword	$str$21
	.align		8
        /*00b0*/ 	.dword	$str$22
	.align		8
        /*00b8*/ 	.dword	$str$23
	.align		8
        /*00c0*/ 	.dword	$str$24
	.align		8
        /*00c8*/ 	.dword	$str$25
	.align		8
        /*00d0*/ 	.dword	$str$26
	.align		8
        /*00d8*/ 	.dword	$str$27
	.align		8
        /*00e0*/ 	.dword	$str$28
	.align		8
        /*00e8*/ 	.dword	$str$29
	.align		8
        /*00f0*/ 	.dword	$str$30
	.align		8
        /*00f8*/ 	.dword	vprintf


//--------------------- .text._Z34cooling_function_comparison_globalyPdS_S_S_S_ --------------------------
	.section	.text._Z34cooling_function_comparison_globalyPdS_S_S_S_,"ax",@progbits
	.align	128
        .global         _Z34cooling_function_comparison_globalyPdS_S_S_S_
        .type           _Z34cooling_function_comparison_globalyPdS_S_S_S_,@function
        .size           _Z34cooling_function_comparison_globalyPdS_S_S_S_,(.L_x_180 - _Z34cooling_function_comparison_globalyPdS_S_S_S_)
        .other          _Z34cooling_function_comparison_globalyPdS_S_S_S_,@"STO_CUDA_ENTRY STV_DEFAULT"
_Z34cooling_function_comparison_globalyPdS_S_S_S_:
.text._Z34cooling_function_comparison_globalyPdS_S_S_S_:
[----:B------:R-:W-:Y:S01]  /*0000*/  LDC R1, c[0x0][0x37c] ;  /* 0x0000df00ff017b82 */ /* 0x000fe20000000800 */
[----:B------:R-:W0:Y:S01]  /*0010*/  LDCU.128 UR16, c[0x0][0x3a0] ;  /* 0x00007400ff1077ac */ /* 0x000e220008000c00 */
[----:B------:R-:W1:Y:S01]  /*0020*/  LDCU.64 UR20, c[0x0][0x358] ;  /* 0x00006b00ff1477ac */ /* 0x000e620008000a00 */
[----:B------:R-:W-:Y:S01]  /*0030*/  UMOV UR4, URZ ;  /* 0x000000ff00047c82 */ /* 0x000fe20008000000 */
[----:B0-----:R-:W-:Y:S02]  /*0040*/  UIADD3 UR18, UP0, UPT, UR18, 0x8, URZ ;  /* 0x0000000812127890 */ /* 0x001fe4000ff1e0ff */
[----:B------:R-:W-:Y:S02]  /*0050*/  UIADD3 UR16, UP1, UPT, UR16, 0x8, URZ ;  /* 0x0000000810107890 */ /* 0x000fe4000ff3e0ff */
[----:B------:R-:W-:Y:S02]  /*0060*/  UIADD3.X UR19, UPT, UPT, URZ, UR19, URZ, UP0, !UPT ;  /* 0x00000013ff137290 */ /* 0x000fe400087fe4ff */
[----:B-1----:R-:W-:-:S12]  /*0070*/  UIADD3.X UR17, UPT, UPT, URZ, UR17, URZ, UP1, !UPT ;  /* 0x00000011ff117290 */ /* 0x002fd80008ffe4ff */
.L_x_11:
[----:B0-----:R-:W0:Y:S01]  /*0080*/  LDCU.64 UR6, c[0x0][0x388] ;  /* 0x00007100ff0677ac */ /* 0x001e220008000a00 */
[----:B------:R-:W-:Y:S01]  /*0090*/  UMOV UR5, URZ ;  /* 0x000000ff00057c82 */ /* 0x000fe20008000000 */
[----:B0-----:R-:W-:-:S12]  /*00a0*/  UIMAD.WIDE.U32 UR10, UR4, 0x8, UR6 ;  /* 0x00000008040a78a5 */ /* 0x001fd8000f8e0006 */
.L_x_10:
[----:B0-----:R-:W0:Y:S01]  /*00b0*/  LDCU.64 UR6, c[0x0][0x390] ;  /* 0x00007200ff0677ac */ /* 0x001e220008000a00 */
[----:B------:R-:W-:Y:S02]  /*00c0*/  UIMAD UR22, UR4, 0x65, UR5 ;  /* 0x00000065041678a4 */ /* 0x000fe4000f8e0205 */
[----:B0-----:R-:W-:Y:S02]  /*00d0*/  UIMAD.WIDE.U32 UR12, UR5, 0x8, UR6 ;  /* 0x00000008050c78a5 */ /* 0x001fe4000f8e0006 */
[----:B------:R-:W-:Y:S01]  /*00e0*/  UIADD3 UR5, UPT, UPT, UR5, 0x1, URZ ;  /* 0x0000000105057890 */ /* 0x000fe2000fffe0ff */
[----:B------:R-:W-:-:S03]  /*00f0*/  UMOV UR6, URZ ;  /* 0x000000ff00067c82 */ /* 0x000fc60008000000 */
[----:B------:R-:W-:-:S11]  /*0100*/  UISETP.NE.AND UP1, UPT, UR5, 0x82, UPT ;  /* 0x000000820500788c */ /* 0x000fd6000bf25270 */
.L_x_9:
[----:B0-----:R-:W0:Y:S01]  /*0110*/  LDCU.64 UR8, c[0x0][0x398] ;  /* 0x00007300ff0877ac */ /* 0x001e220008000a00 */
[----:B------:R-:W-:Y:S02]  /*0120*/  IMAD.U32 R8, RZ, RZ, UR16 ;  /* 0x00000010ff087e24 */ /* 0x000fe4000f8e00ff */
[----:B------:R-:W-:Y:S01]  /*0130*/  IMAD.U32 R9, RZ, RZ, UR17 ;  /* 0x00000011ff097e24 */ /* 0x000fe2000f8e00ff */
[----:B------:R-:W-:-:S04]  /*0140*/  UIMAD UR7, UR22, 0x65, UR6 ;  /* 0x00000065160778a4 */ /* 0x000fc8000f8e0206 */
[----:B------:R-:W-:-:S06]  /*0150*/  UIMAD UR7, UR7, 0x65, URZ ;  /* 0x00000065070778a4 */ /* 0x000fcc000f8e02ff */
[----:B------:R-:W-:Y:S01]  /*0160*/  IMAD.U32 R2, RZ, RZ, UR7 ;  /* 0x00000007ff027e24 */ /* 0x000fe2000f8e00ff */
[----:B------:R-:W-:Y:S01]  /*0170*/  UMOV UR7, URZ ;  /* 0x000000ff00077c82 */ /* 0x000fe20008000000 */
[----:B0-----:R-:W-:Y:S02]  /*0180*/  UIMAD.WIDE.U32 UR14, UR6, 0x8, UR8 ;  /* 0x00000008060e78a5 */ /* 0x001fe4000f8e0008 */
[----:B------:R-:W-:-:S04]  /*0190*/  UIADD3 UR6, UPT, UPT, UR6, 0x1, URZ ;  /* 0x0000000106067890 */ /* 0x000fc8000fffe0ff */
[----:B------:R-:W-:-:S11]  /*01a0*/  UISETP.NE.AND UP2, UPT, UR6, 0x82, UPT ;  /* 0x000000820600788c */ /* 0x000fd6000bf45270 */
.L_x_8:
[----:B------:R-:W-:Y:S02]  /*01b0*/  IMAD.U32 R14, RZ, RZ, UR10 ;  /* 0x0000000aff0e7e24 */ /* 0x000fe4000f8e00ff */
[----:B------:R-:W-:-:S05]  /*01c0*/  IMAD.U32 R15, RZ, RZ, UR11 ;  /* 0x0000000bff0f7e24 */ /* 0x000fca000f8e00ff */
[----:B0-----:R-:W2:Y:S01]  /*01d0*/  LDG.E.64 R4, desc[UR20][R14.64] ;  /* 0x000000140e047981 */ /* 0x001ea2000c1e1b00 */
[----:B------:R-:W0:Y:S01]  /*01e0*/  MUFU.RCP64H R7, 3 ;  /* 0x4008000000077908 */ /* 0x000e220000001800 */
[----:B------:R-:W-:Y:S02]  /*01f0*/  HFMA2 R6, -RZ, RZ, 0, 5.9604644775390625e-08 ;  /* 0x00000001ff067431 */ /* 0x000fe400000001ff */
[----:B------:R-:W-:Y:S02]  /*0200*/  IMAD.MOV.U32 R12, RZ, RZ, 0x0 ;  /* 0x00000000ff0c7424 */ /* 0x000fe400078e00ff */
[----:B------:R-:W-:-:S06]  /*0210*/  IMAD.MOV.U32 R13, RZ, RZ, 0x40080000 ;  /* 0x40080000ff0d7424 */ /* 0x000fcc00078e00ff */
[----:B0-----:R-:W-:-:S08]  /*0220*/  DFMA R10, R6, -R12, 1 ;  /* 0x3ff00000060a742b */ /* 0x001fd0000000080c */
[----:B------:R-:W-:-:S08]  /*0230*/  DFMA R10, R10, R10, R10 ;  /* 0x0000000a0a0a722b */ /* 0x000fd0000000000a */
[----:B------:R-:W-:Y:S02]  /*0240*/  DFMA R10, R6, R10, R6 ;  /* 0x0000000a060a722b */ /* 0x000fe40000000006 */
[----:B--2---:R-:W-:-:S06]  /*0250*/  DADD R6, R4, -5 ;  /* 0xc014000004067429 */ /* 0x004fcc0000000000 */
[----:B------:R-:W-:Y:S02]  /*0260*/  DFMA R4, R10, -R12, 1 ;  /* 0x3ff000000a04742b */ /* 0x000fe4000000080c */
[----:B------:R-:W-:-:S06]  /*0270*/  DMUL R16, R6, 100 ;  /* 0x4059000006107828 */ /* 0x000fcc0000000000 */
[----:B------:R-:W-:Y:S02]  /*0280*/  DFMA R4, R10, R4, R10 ;  /* 0x000000040a04722b */ /* 0x000fe4000000000a */
[----:B------:R-:W-:-:S06]  /*0290*/  DSETP.GT.AND P1, PT, R6, RZ, PT ;  /* 0x000000ff0600722a */ /* 0x000fcc0003f24000 */
[----:B------:R-:W-:Y:S01]  /*02a0*/  DMUL R10, R16, R4 ;  /* 0x00000004100a7228 */ /* 0x000fe20000000000 */
[----:B------:R-:W-:-:S07]  /*02b0*/  FSETP.GEU.AND P2, PT, |R17|, 6.5827683646048100446e-37, PT ;  /* 0x036000001100780b */ /* 0x000fce0003f4e200 */
[----:B------:R-:W-:-:S08]  /*02c0*/  DFMA R12, R10, -3, R16 ;  /* 0xc00800000a0c782b */ /* 0x000fd00000000010 */
[----:B------:R-:W-:Y:S01]  /*02d0*/  DFMA R4, R4, R12, R10 ;  /* 0x0000000c0404722b */ /* 0x000fe2000000000a */
[----:B------:R-:W-:Y:S02]  /*02e0*/  IMAD.U32 R10, RZ, RZ, UR18 ;  /* 0x00000012ff0a7e24 */ /* 0x000fe4000f8e00ff */
[----:B------:R-:W-:Y:S02]  /*02f0*/  IMAD.U32 R11, RZ, RZ, UR19 ;  /* 0x00000013ff0b7e24 */ /* 0x000fe4000f8e00ff */
[----:B------:R-:W-:-:S05]  /*0300*/  IMAD.WIDE.U32 R10, R2, 0x8, R10 ;  /* 0x00000008020a7825 */ /* 0x000fca00078e000a */
[----:B------:R-:W-:-:S05]  /*0310*/  FFMA R0, RZ, 2.125, R5 ;  /* 0x40080000ff007823 */ /* 0x000fca0000000005 */
[----:B------:R-:W-:Y:S01]  /*0320*/  FSETP.GT.AND P0, PT, |R0|, 1.469367938527859385e-39, PT ;  /* 0x001000000000780b */ /* 0x000fe20003f04200 */
[----:B------:R-:W-:-:S12]  /*0330*/  IMAD.MOV.U32 R0, RZ, RZ, RZ ;  /* 0x000000ffff007224 */ /* 0x000fd800078e00ff */
[----:B------:R-:W-:Y:S05]  /*0340*/  @P0 BRA P2, `(.L_x_0) ;  /* 0x0000000000140947 */ /* 0x000fea0001000000 */
[----:B------:R-:W-:Y:S01]  /*0350*/  IMAD.MOV.U32 R15, RZ, RZ, 0x40080000 ;  /* 0x40080000ff0f7424 */ /* 0x000fe200078e00ff */
[----:B------:R-:W-:-:S07]  /*0360*/  MOV R4, 0x380 ;  /* 0x0000038000047802 */ /* 0x000fce0000000f00 */
[----:B------:R-:W-:Y:S05]  /*0370*/  CALL.REL.NOINC `($__internal_0_$__cuda_sm20_div_rn_f64_full) ;  /* 0x0000000c00a47944 */ /* 0x000fea0003c00000 */
[----:B------:R-:W-:Y:S02]  /*0380*/  IMAD.MOV.U32 R4, RZ, RZ, R12 ;  /* 0x000000ffff047224 */ /* 0x000fe400078e000c */
[----:B------:R-:W-:-:S07]  /*0390*/  IMAD.MOV.U32 R5, RZ, RZ, R13 ;  /* 0x000000ffff057224 */ /* 0x000fce00078e000d */
.L_x_0:
[----:B------:R-:W-:Y:S01]  /*03a0*/  IMAD.U32 R18, RZ, RZ, UR14 ;  /* 0x0000000eff127e24 */ /* 0x000fe2000f8e00ff */
[----:B------:R-:W-:-:S05]  /*03b0*/  MOV R19, UR15 ;  /* 0x0000000f00137c02 */ /* 0x000fca0008000f00 */
[----:B------:R-:W2:Y:S01]  /*03c0*/  LDG.E.64 R6, desc[UR20][R18.64] ;  /* 0x0000001412067981 */ /* 0x000ea2000c1e1b00 */
[----:B------:R-:W0:Y:S01]  /*03d0*/  MUFU.RCP64H R13, 23 ;  /* 0x40370000000d7908 */ /* 0x000e220000001800 */
[----:B------:R-:W-:Y:S02]  /*03e0*/  IMAD.MOV.U32 R16, RZ, RZ, 0x0 ;  /* 0x00000000ff107424 */ /* 0x000fe400078e00ff */
[----:B------:R-:W-:Y:S02]  /*03f0*/  IMAD.MOV.U32 R17, RZ, RZ, 0x40370000 ;  /* 0x40370000ff117424 */ /* 0x000fe400078e00ff */
[----:B------:R-:W-:-:S03]  /*0400*/  IMAD.MOV.U32 R12, RZ, RZ, 0x1 ;  /* 0x00000001ff0c7424 */ /* 0x000fc600078e00ff */
[----:B------:R-:W1:Y:S03]  /*0410*/  FRND.F64.FLOOR R4, R4 ;  /* 0x0000000400047313 */ /* 0x000e660000305800 */
[----:B0-----:R-:W-:-:S08]  /*0420*/  DFMA R14, R12, -R16, 1 ;  /* 0x3ff000000c0e742b */ /* 0x001fd00000000810 */
[----:B------:R-:W-:-:S08]  /*0430*/  DFMA R14, R14, R14, R14 ;  /* 0x0000000e0e0e722b */ /* 0x000fd0000000000e */
[----:B------:R-:W-:-:S08]  /*0440*/  DFMA R14, R12, R14, R12 ;  /* 0x0000000e0c0e722b */ /* 0x000fd0000000000c */
[----:B------:R-:W-:-:S08]  /*0450*/  DFMA R12, R14, -R16, 1 ;  /* 0x3ff000000e0c742b */ /* 0x000fd00000000810 */
[----:B------:R-:W-:Y:S02]  /*0460*/  DFMA R12, R14, R12, R14 ;  /* 0x0000000c0e0c722b */ /* 0x000fe4000000000e */
[----:B--2---:R-:W-:-:S08]  /*0470*/  DADD R6, R6, -2 ;  /* 0xc000000006067429 */ /* 0x004fd00000000000 */
[C---:B------:R-:W-:Y:S02]  /*0480*/  DMUL R16, R6.reuse, 100 ;  /* 0x4059000006107828 */ /* 0x040fe40000000000 */
[----:B------:R-:W-:-:S06]  /*0490*/  DSETP.GT.AND P2, PT, R6, RZ, PT ;  /* 0x000000ff0600722a */ /* 0x000fcc0003f44000 */
[----:B------:R-:W-:Y:S02]  /*04a0*/  DMUL R14, R16, R12 ;  /* 0x0000000c100e7228 */ /* 0x000fe40000000000 */
[----:B------:R-:W-:-:S06]  /*04b0*/  FSETP.GEU.AND P3, PT, |R17|, 6.5827683646048100446e-37, PT ;  /* 0x036000001100780b */ /* 0x000fcc0003f6e200 */
[----:B------:R-:W-:-:S08]  /*04c0*/  DFMA R18, R14, -23, R16 ;  /* 0xc03700000e12782b */ /* 0x000fd00000000010 */
[----:B------:R-:W-:Y:S02]  /*04d0*/  DFMA R12, R12, R18, R14 ;  /* 0x000000120c0c722b */ /* 0x000fe4000000000e */
[----:B-1----:R-:W-:-:S08]  /*04e0*/  DADD R14, R4, 0.5 ;  /* 0x3fe00000040e7429 */ /* 0x002fd00000000000 */
[----:B------:R-:W-:Y:S02]  /*04f0*/  FFMA R3, RZ, 2.859375, R13 ;  /* 0x40370000ff037823 */ /* 0x000fe4000000000d */
[----:B------:R-:W-:Y:S02]  /*0500*/  FSEL R22, R14, RZ, P1 ;  /* 0x000000ff0e167208 */ /* 0x000fe40000800000 */
[----:B------:R-:W-:Y:S02]  /*0510*/  FSEL R23, R15, 1.75, P1 ;  /* 0x3fe000000f177808 */ /* 0x000fe40000800000 */
[----:B------:R-:W-:-:S13]  /*0520*/  FSETP.GT.AND P0, PT, |R3|, 1.469367938527859385e-39, PT ;  /* 0x001000000300780b */ /* 0x000fda0003f04200 */
[----:B------:R-:W-:Y:S05]  /*0530*/  @P0 BRA P3, `(.L_x_1) ;  /* 0x00000000000c0947 */ /* 0x000fea0001800000 */
[----:B------:R-:W-:Y:S01]  /*0540*/  IMAD.MOV.U32 R15, RZ, RZ, 0x40370000 ;  /* 0x40370000ff0f7424 */ /* 0x000fe200078e00ff */
[----:B------:R-:W-:-:S07]  /*0550*/  MOV R4, 0x570 ;  /* 0x0000057000047802 */ /* 0x000fce0000000f00 */
[----:B------:R-:W-:Y:S05]  /*0560*/  CALL.REL.NOINC `($__internal_0_$__cuda_sm20_div_rn_f64_full) ;  /* 0x0000000c00287944 */ /* 0x000fea0003c00000 */
.L_x_1:
[----:B------:R-:W-:Y:S02]  /*0570*/  IMAD.U32 R18, RZ, RZ, UR12 ;  /* 0x0000000cff127e24 */ /* 0x000fe4000f8e00ff */
[----:B------:R-:W-:-:S05]  /*0580*/  IMAD.U32 R19, RZ, RZ, UR13 ;  /* 0x0000000dff137e24 */ /* 0x000fca000f8e00ff */
[----:B------:R-:W2:Y:S01]  /*0590*/  LDG.E.64 R16, desc[UR20][R18.64] ;  /* 0x0000001412107981 */ /* 0x000ea2000c1e1b00 */
[----:B------:R-:W0:Y:S01]  /*05a0*/  MUFU.RCP64H R5, 10 ;  /* 0x4024000000057908 */ /* 0x000e220000001800 */
[----:B------:R-:W-:Y:S01]  /*05b0*/  IMAD.MOV.U32 R14, RZ, RZ, 0x0 ;  /* 0x00000000ff0e7424 */ /* 0x000fe200078e00ff */
[----:B------:R-:W-:Y:S01]  /*05c0*/  MOV R15, 0x40240000 ;  /* 0x40240000000f7802 */ /* 0x000fe20000000f00 */
[----:B------:R-:W-:-:S05]  /*05d0*/  IMAD.MOV.U32 R4, RZ, RZ, 0x1 ;  /* 0x00000001ff047424 */ /* 0x000fca00078e00ff */
[----:B------:R-:W1:Y:S01]  /*05e0*/  FRND.F64.FLOOR R12, R12 ;  /* 0x0000000c000c7313 */ /* 0x000e620000305800 */
[----:B0-----:R-:W-:-:S08]  /*05f0*/  DFMA R6, R4, -R14, 1 ;  /* 0x3ff000000406742b */ /* 0x001fd0000000080e */
[----:B------:R-:W-:-:S08]  /*0600*/  DFMA R6, R6, R6, R6 ;  /* 0x000000060606722b */ /* 0x000fd00000000006 */
[----:B------:R-:W-:-:S08]  /*0610*/  DFMA R6, R4, R6, R4 ;  /* 0x000000060406722b */ /* 0x000fd00000000004 */
[----:B------:R-:W-:-:S08]  /*0620*/  DFMA R4, R6, -R14, 1 ;  /* 0x3ff000000604742b */ /* 0x000fd0000000080e */
[----:B------:R-:W-:Y:S02]  /*0630*/  DFMA R4, R6, R4, R6 ;  /* 0x000000040604722b */ /* 0x000fe40000000006 */
[----:B--2---:R-:W-:-:S08]  /*0640*/  DMUL R16, R16, 100 ;  /* 0x4059000010107828 */ /* 0x004fd00000000000 */
[----:B------:R-:W-:Y:S02]  /*0650*/  DMUL R6, R16, R4 ;  /* 0x0000000410067228 */ /* 0x000fe40000000000 */
[----:B------:R-:W-:-:S06]  /*0660*/  FSETP.GEU.AND P1, PT, |R17|, 6.5827683646048100446e-37, PT ;  /* 0x036000001100780b */ /* 0x000fcc0003f2e200 */
[----:B------:R-:W-:-:S08]  /*0670*/  DFMA R14, R6, -10, R16 ;  /* 0xc0240000060e782b */ /* 0x000fd00000000010 */
[----:B------:R-:W-:Y:S01]  /*0680*/  DFMA R4, R4, R14, R6 ;  /* 0x0000000e0404722b */ /* 0x000fe20000000006 */
[----:B-1----:R-:W-:Y:S02]  /*0690*/  FSEL R6, R12, RZ, P2 ;  /* 0x000000ff0c067208 */ /* 0x002fe40001000000 */
[----:B------:R-:W-:-:S07]  /*06a0*/  FSEL R7, R13, RZ, P2 ;  /* 0x000000ff0d077208 */ /* 0x000fce0001000000 */
[----:B------:R-:W-:-:S05]  /*06b0*/  FFMA R3, RZ, 2.5625, R5 ;  /* 0x40240000ff037823 */ /* 0x000fca0000000005 */
[----:B------:R-:W-:-:S13]  /*06c0*/  FSETP.GT.AND P0, PT, |R3|, 1.469367938527859385e-39, PT ;  /* 0x001000000300780b */ /* 0x000fda0003f04200 */
[----:B------:R-:W-:Y:S05]  /*06d0*/  @P0 BRA P1, `(.L_x_2) ;  /* 0x0000000000140947 */ /* 0x000fea0000800000 */
[----:B------:R-:W-:Y:S01]  /*06e0*/  IMAD.MOV.U32 R15, RZ, RZ, 0x40240000 ;  /* 0x40240000ff0f7424 */ /* 0x000fe200078e00ff */
[----:B------:R-:W-:-:S07]  /*06f0*/  MOV R4, 0x710 ;  /* 0x0000071000047802 */ /* 0x000fce0000000f00 */
[----:B------:R-:W-:Y:S05]  /*0700*/  CALL.REL.NOINC `($__internal_0_$__cuda_sm20_div_rn_f64_full) ;  /* 0x0000000800c07944 */ /* 0x000fea0003c00000 */
[----:B------:R-:W-:Y:S02]  /*0710*/  IMAD.MOV.U32 R4, RZ, RZ, R12 ;  /* 0x000000ffff047224 */ /* 0x000fe400078e000c */
[----:B------:R-:W-:-:S07]  /*0720*/  IMAD.MOV.U32 R5, RZ, RZ, R13 ;  /* 0x000000ffff057224 */ /* 0x000fce00078e000d */
.L_x_2:
[----:B------:R-:W2:Y:S01]  /*0730*/  LDG.E.64 R14, desc[UR20][R8.64+-0x8] ;  /* 0xfffff814080e7981 */ /* 0x000ea2000c1e1b00 */
[----:B------:R-:W0:Y:S01]  /*0740*/  MUFU.RCP64H R13, 13 ;  /* 0x402a0000000d7908 */ /* 0x000e220000001800 */
[----:B------:R-:W-:Y:S02]  /*0750*/  IMAD.MOV.U32 R18, RZ, RZ, 0x0 ;  /* 0x00000000ff127424 */ /* 0x000fe400078e00ff */
[----:B------:R-:W-:Y:S02]  /*0760*/  IMAD.MOV.U32 R19, RZ, RZ, 0x402a0000 ;  /* 0x402a0000ff137424 */ /* 0x000fe400078e00ff */
[----:B------:R-:W-:-:S03]  /*0770*/  IMAD.MOV.U32 R12, RZ, RZ, 0x1 ;  /* 0x00000001ff0c7424 */ /* 0x000fc600078e00ff */
[----:B------:R-:W1:Y:S03]  /*0780*/  FRND.F64.FLOOR R4, R4 ;  /* 0x0000000400047313 */ /* 0x000e660000305800 */
[----:B0-----:R-:W-:Y:S02]  /*0790*/  DFMA R16, R12, -R18, 1 ;  /* 0x3ff000000c10742b */ /* 0x001fe40000000812 */
[----:B-1----:R-:W-:-:S06]  /*07a0*/  DFMA R6, R4, 101, R6 ;  /* 0x405940000406782b */ /* 0x002fcc0000000006 */
[----:B------:R-:W-:Y:S02]  /*07b0*/  DFMA R16, R16, R16, R16 ;  /* 0x000000101010722b */ /* 0x000fe40000000010 */
[----:B------:R-:W-:-:S06]  /*07c0*/  DADD R6, R6, 0.5 ;  /* 0x3fe0000006067429 */ /* 0x000fcc0000000000 */
        /* <DEDUP_REMOVED lines=9> */
[----:B------:R-:W-:-:S10]  /*0860*/  DFMA R12, R12, R20, R18 ;  /* 0x000000140c0c722b */ /* 0x000fd40000000012 */
[----:B------:R-:W-:-:S05]  /*0870*/  FFMA R3, RZ, 2.65625, R13 ;  /* 0x402a0000ff037823 */ /* 0x000fca000000000d */
[----:B------:R-:W-:-:S13]  /*0880*/  FSETP.GT.AND P0, PT, |R3|, 1.469367938527859385e-39, PT ;  /* 0x001000000300780b */ /* 0x000fda0003f04200 */
[----:B------:R-:W-:Y:S05]  /*0890*/  @P0 BRA P2, `(.L_x_3) ;  /* 0x00000000000c0947 */ /* 0x000fea0001000000 */
[----:B------:R-:W-:Y:S02]  /*08a0*/  MOV R15, 0x402a0000 ;  /* 0x402a0000000f7802 */ /* 0x000fe40000000f00 */
[----:B------:R-:W-:-:S07]  /*08b0*/  MOV R4, 0x8d0 ;  /* 0x000008d000047802 */ /* 0x000fce0000000f00 */
[----:B------:R-:W-:Y:S05]  /*08c0*/  CALL.REL.NOINC `($__internal_0_$__cuda_sm20_div_rn_f64_full) ;  /* 0x0000000800507944 */ /* 0x000fea0003c00000 */
.L_x_3:
[----:B------:R-:W0:Y:S01]  /*08d0*/  FRND.F64.FLOOR R12, R12 ;  /* 0x0000000c000c7313 */ /* 0x000e220000305800 */
[----:B------:R-:W1:Y:S01]  /*08e0*/  LDCU UR8, c[0x0][0x380] ;  /* 0x00007000ff0877ac */ /* 0x000e620008000800 */
[----:B------:R-:W-:Y:S01]  /*08f0*/  IMAD.MOV.U32 R3, RZ, RZ, -0x3e000000 ;  /* 0xc2000000ff037424 */ /* 0x000fe200078e00ff */
[----:B------:R-:W-:-:S05]  /*0900*/  UMOV UR9, URZ ;  /* 0x000000ff00097c82 */ /* 0x000fca0008000000 */
[----:B------:R-:W-:Y:S01]  /*0910*/  F2F.F32.F64 R21, R6 ;  /* 0x0000000600157310 */ /* 0x000fe20000301000 */
[----:B0-----:R-:W-:-:S07]  /*0920*/  DADD R4, R12, 0.5 ;  /* 0x3fe000000c047429 */ /* 0x001fce0000000000 */
[----:B------:R-:W-:Y:S03]  /*0930*/  F2F.F32.F64 R22, R22 ;  /* 0x0000001600167310 */ /* 0x000fe60000301000 */
[----:B------:R-:W-:Y:S02]  /*0940*/  FSEL R4, R4, RZ, P1 ;  /* 0x000000ff04047208 */ /* 0x000fe40000800000 */
[----:B------:R-:W-:-:S04]  /*0950*/  FSEL R5, R5, 1.75, P1 ;  /* 0x3fe0000005057808 */ /* 0x000fc80000800000 */
[----:B------:R-:W1:Y:S02]  /*0960*/  F2F.F32.F64 R20, R4 ;  /* 0x0000000400147310 */ /* 0x000e640000301000 */
[----:B-1----:R-:W5:Y:S06]  /*0970*/  TEX.LL RZ, R20, R20, R3, UR8, 3D, 0x1 ;  /* 0x48ff080314147f60 */ /* 0x002f6c00089e01ff */
[----:B------:R-:W0:Y:S01]  /*0980*/  MUFU.RCP64H R13, 3 ;  /* 0x40080000000d7908 */ /* 0x000e220000001800 */
[----:B------:R-:W-:Y:S02]  /*0990*/  IMAD.MOV.U32 R14, RZ, RZ, 0x0 ;  /* 0x00000000ff0e7424 */ /* 0x000fe400078e00ff */
[----:B------:R-:W-:-:S02]  /*09a0*/  IMAD.MOV.U32 R15, RZ, RZ, 0x40080000 ;  /* 0x40080000ff0f7424 */ /* 0x000fc400078e00ff */
[----:B------:R-:W-:Y:S02]  /*09b0*/  IMAD.MOV.U32 R12, RZ, RZ, 0x1 ;  /* 0x00000001ff0c7424 */ /* 0x000fe400078e00ff */
[----:B------:R-:W-:Y:S02]  /*09c0*/  IMAD.U32 R24, RZ, RZ, UR10 ;  /* 0x0000000aff187e24 */ /* 0x000fe4000f8e00ff */
[----:B------:R-:W-:Y:S02]  /*09d0*/  IMAD.U32 R25, RZ, RZ, UR11 ;  /* 0x0000000bff197e24 */ /* 0x000fe4000f8e00ff */
[----:B0-----:R-:W-:-:S08]  /*09e0*/  DFMA R6, R12, -R14, 1 ;  /* 0x3ff000000c06742b */ /* 0x001fd0000000080e */
[----:B------:R-:W-:-:S08]  /*09f0*/  DFMA R6, R6, R6, R6 ;  /* 0x000000060606722b */ /* 0x000fd00000000006 */
[----:B------:R-:W-:-:S08]  /*0a00*/  DFMA R6, R12, R6, R12 ;  /* 0x000000060c06722b */ /* 0x000fd0000000000c */
[----:B------:R-:W-:-:S08]  /*0a10*/  DFMA R14, R6, -R14, 1 ;  /* 0x3ff00000060e742b */ /* 0x000fd0000000080e */
[----:B------:R-:W-:Y:S01]  /*0a20*/  DFMA R18, R6, R14, R6 ;  /* 0x0000000e0612722b */ /* 0x000fe20000000006 */
[----:B-----5:R-:W0:Y:S02]  /*0a30*/  F2F.F64.F32 R4, R20 ;  /* 0x0000001400047310 */ /* 0x020e240000201800 */
[----:B0-----:R0:W-:Y:S04]  /*0a40*/  STG.E.64 desc[UR20][R10.64+-0x8], R4 ;  /* 0xfffff8040a007986 */ /* 0x0011e8000c101b14 */
[----:B------:R-:W2:Y:S02]  /*0a50*/  LDG.E.64 R6, desc[UR20][R24.64] ;  /* 0x0000001418067981 */ /* 0x000ea4000c1e1b00 */
[----:B--2---:R-:W-:-:S08]  /*0a60*/  DADD R6, R6, -5 ;  /* 0xc014000006067429 */ /* 0x004fd00000000000 */
[C---:B------:R-:W-:Y:S02]  /*0a70*/  DMUL R16, R6.reuse, 100 ;  /* 0x4059000006107828 */ /* 0x040fe40000000000 */
[----:B------:R-:W-:-:S06]  /*0a80*/  DSETP.GT.AND P1, PT, R6, RZ, PT ;  /* 0x000000ff0600722a */ /* 0x000fcc0003f24000 */
[----:B------:R-:W-:Y:S02]  /*0a90*/  DMUL R12, R18, R16 ;  /* 0x00000010120c7228 */ /* 0x000fe40000000000 */
[----:B------:R-:W-:-:S06]  /*0aa0*/  FSETP.GEU.AND P2, PT, |R17|, 6.5827683646048100446e-37, PT ;  /* 0x036000001100780b */ /* 0x000fcc0003f4e200 */
[----:B------:R-:W-:-:S08]  /*0ab0*/  DFMA R14, R12, -3, R16 ;  /* 0xc00800000c0e782b */ /* 0x000fd00000000010 */
[----:B------:R-:W-:-:S10]  /*0ac0*/  DFMA R12, R18, R14, R12 ;  /* 0x0000000e120c722b */ /* 0x000fd4000000000c */
[----:B------:R-:W-:-:S05]  /*0ad0*/  FFMA R3, RZ, 2.125, R13 ;  /* 0x40080000ff037823 */ /* 0x000fca000000000d */
[----:B------:R-:W-:-:S13]  /*0ae0*/  FSETP.GT.AND P0, PT, |R3|, 1.469367938527859385e-39, PT ;  /* 0x001000000300780b */ /* 0x000fda0003f04200 */
[----:B0-----:R-:W-:Y:S05]  /*0af0*/  @P0 BRA P2, `(.L_x_4) ;  /* 0x00000000000c0947 */ /* 0x001fea0001000000 */
[----:B------:R-:W-:Y:S01]  /*0b00*/  IMAD.MOV.U32 R15, RZ, RZ, 0x40080000 ;  /* 0x40080000ff0f7424 */ /* 0x000fe200078e00ff */
[----:B------:R-:W-:-:S07]  /*0b10*/  MOV R4, 0xb30 ;  /* 0x00000b3000047802 */ /* 0x000fce0000000f00 */
[----:B------:R-:W-:Y:S05]  /*0b20*/  CALL.REL.NOINC `($__internal_0_$__cuda_sm20_div_rn_f64_full) ;  /* 0x0000000400b87944 */ /* 0x000fea0003c00000 */
.L_x_4:
[----:B------:R-:W-:Y:S01]  /*0b30*/  MOV R20, UR14 ;  /* 0x0000000e00147c02 */ /* 0x000fe20008000f00 */
[----:B------:R-:W-:-:S05]  /*0b40*/  IMAD.U32 R21, RZ, RZ, UR15 ;  /* 0x0000000fff157e24 */ /* 0x000fca000f8e00ff */
        /* <DEDUP_REMOVED lines=27> */
[----:B------:R-:W-:Y:S01]  /*0d00*/  IMAD.MOV.U32 R4, RZ, RZ, R12 ;  /* 0x000000ffff047224 */ /* 0x000fe200078e000c */
[----:B------:R-:W-:-:S07]  /*0d10*/  MOV R5, R13 ;  /* 0x0000000d00057202 */ /* 0x000fce0000000f00 */
.L_x_5:
[----:B------:R-:W-:Y:S02]  /*0d20*/  IMAD.U32 R20, RZ, RZ, UR12 ;  /* 0x0000000cff147e24 */ /* 0x000fe4000f8e00ff */
[----:B------:R-:W-:-:S05]  /*0d30*/  IMAD.U32 R21, RZ, RZ, UR13 ;  /* 0x0000000dff157e24 */ /* 0x000fca000f8e00ff */
[----:B------:R-:W2:Y:S01]  /*0d40*/  LDG.E.64 R16, desc[UR20][R20.64] ;  /* 0x0000001414107981 */ /* 0x000ea2000c1e1b00 */
[----:B------:R-:W0:Y:S01]  /*0d50*/  MUFU.RCP64H R13, 10 ;  /* 0x40240000000d7908 */ /* 0x000e220000001800 */
[----:B------:R-:W-:Y:S02]  /*0d60*/  IMAD.MOV.U32 R14, RZ, RZ, 0x0 ;  /* 0x00000000ff0e7424 */ /* 0x000fe400078e00ff */
[----:B------:R-:W-:Y:S02]  /*0d70*/  IMAD.MOV.U32 R15, RZ, RZ, 0x40240000 ;  /* 0x40240000ff0f7424 */ /* 0x000fe400078e00ff */
[----:B------:R-:W-:-:S03]  /*0d80*/  IMAD.MOV.U32 R12, RZ, RZ, 0x1 ;  /* 0x00000001ff0c7424 */ /* 0x000fc600078e00ff */
[----:B------:R-:W1:Y:S03]  /*0d90*/  FRND.F64.FLOOR R4, R4 ;  /* 0x0000000400047313 */ /* 0x000e660000305800 */
[----:B0-----:R-:W-:Y:S01]  /*0da0*/  DFMA R18, R12, -R14, 1 ;  /* 0x3ff000000c12742b */ /* 0x001fe2000000080e */
[----:B-1----:R-:W-:-:S07]  /*0db0*/  FSEL R22, R4, RZ, P2 ;  /* 0x000000ff04167208 */ /* 0x002fce0001000000 */
[----:B------:R-:W-:Y:S01]  /*0dc0*/  DFMA R18, R18, R18, R18 ;  /* 0x000000121212722b */ /* 0x000fe20000000012 */
[----:B------:R-:W-:-:S07]  /*0dd0*/  FSEL R23, R5, RZ, P2 ;  /* 0x000000ff05177208 */ /* 0x000fce0001000000 */
[----:B------:R-:W-:-:S08]  /*0de0*/  DFMA R18, R12, R18, R12 ;  /* 0x000000120c12722b */ /* 0x000fd0000000000c */
[----:B------:R-:W-:-:S08]  /*0df0*/  DFMA R14, R18, -R14, 1 ;  /* 0x3ff00000120e742b */ /* 0x000fd0000000080e */
[----:B------:R-:W-:Y:S02]  /*0e00*/  DFMA R18, R18, R14, R18 ;  /* 0x0000000e1212722b */ /* 0x000fe40000000012 */
[----:B--2---:R-:W-:-:S08]  /*0e10*/  DMUL R16, R16, 100 ;  /* 0x4059000010107828 */ /* 0x004fd00000000000 */
[----:B------:R-:W-:Y:S02]  /*0e20*/  DMUL R12, R18, R16 ;  /* 0x00000010120c7228 */ /* 0x000fe40000000000 */
[----:B------:R-:W-:-:S06]  /*0e30*/  FSETP.GEU.AND P1, PT, |R17|, 6.5827683646048100446e-37, PT ;  /* 0x036000001100780b */ /* 0x000fcc0003f2e200 */
[----:B------:R-:W-:-:S08]  /*0e40*/  DFMA R14, R12, -10, R16 ;  /* 0xc02400000c0e782b */ /* 0x000fd00000000010 */
[----:B------:R-:W-:-:S10]  /*0e50*/  DFMA R12, R18, R14, R12 ;  /* 0x0000000e120c722b */ /* 0x000fd4000000000c */
[----:B------:R-:W-:-:S05]  /*0e60*/  FFMA R3, RZ, 2.5625, R13 ;  /* 0x40240000ff037823 */ /* 0x000fca000000000d */
[----:B------:R-:W-:-:S13]  /*0e70*/  FSETP.GT.AND P0, PT, |R3|, 1.469367938527859385e-39, PT ;  /* 0x001000000300780b */ /* 0x000fda0003f04200 */
[----:B------:R-:W-:Y:S05]  /*0e80*/  @P0 BRA P1, `(.L_x_6) ;  /* 0x00000000000c0947 */ /* 0x000fea0000800000 */
[----:B------:R-:W-:Y:S01]  /*0e90*/  IMAD.MOV.U32 R15, RZ, RZ, 0x40240000 ;  /* 0x40240000ff0f7424 */ /* 0x000fe200078e00ff */
[----:B------:R-:W-:-:S07]  /*0ea0*/  MOV R4, 0xec0 ;  /* 0x00000ec000047802 */ /* 0x000fce0000000f00 */
[----:B------:R-:W-:Y:S05]  /*0eb0*/  CALL.REL.NOINC `($__internal_0_$__cuda_sm20_div_rn_f64_full) ;  /* 0x0000000000d47944 */ /* 0x000fea0003c00000 */
.L_x_6:
[----:B------:R-:W2:Y:S01]  /*0ec0*/  LDG.E.64 R14, desc[UR20][R8.64] ;  /* 0x00000014080e7981 */ /* 0x000ea2000c1e1b00 */
[----:B------:R-:W0:Y:S01]  /*0ed0*/  MUFU.RCP64H R5, 13 ;  /* 0x402a000000057908 */ /* 0x000e220000001800 */
[----:B------:R-:W-:Y:S01]  /*0ee0*/  MOV R16, 0x0 ;  /* 0x0000000000107802 */ /* 0x000fe20000000f00 */
[----:B------:R-:W-:Y:S02]  /*0ef0*/  IMAD.MOV.U32 R17, RZ, RZ, 0x402a0000 ;  /* 0x402a0000ff117424 */ /* 0x000fe400078e00ff */
[----:B------:R-:W-:-:S04]  /*0f00*/  IMAD.MOV.U32 R4, RZ, RZ, 0x1 ;  /* 0x00000001ff047424 */ /* 0x000fc800078e00ff */
[----:B------:R-:W1:Y:S02]  /*0f10*/  FRND.F64.FLOOR R12, R12 ;  /* 0x0000000c000c7313 */ /* 0x000e640000305800 */
        /* <DEDUP_REMOVED lines=17> */
[----:B------:R-:W-:Y:S01]  /*1030*/  IMAD.MOV.U32 R15, RZ, RZ, 0x402a0000 ;  /* 0x402a0000ff0f7424 */ /* 0x000fe200078e00ff */
[----:B------:R-:W-:-:S07]  /*1040*/  MOV R4, 0x1060 ;  /* 0x0000106000047802 */ /* 0x000fce0000000f00 */
[----:B------:R-:W-:Y:S05]  /*1050*/  CALL.REL.NOINC `($__internal_0_$__cuda_sm20_div_rn_f64_full) ;  /* 0x00000000006c7944 */ /* 0x000fea0003c00000 */
[----:B------:R-:W-:Y:S02]  /*1060*/  IMAD.MOV.U32 R4, RZ, RZ, R12 ;  /* 0x000000ffff047224 */ /* 0x000fe400078e000c */
[----:B------:R-:W-:-:S07]  /*1070*/  IMAD.MOV.U32 R5, RZ, RZ, R13 ;  /* 0x000000ffff057224 */ /* 0x000fce00078e000d */
.L_x_7:
        /* <DEDUP_REMOVED lines=10> */
[----:B-1----:R-:W5:Y:S01]  /*1120*/  TEX.LL RZ, R12, R12, R3, UR8, 3D, 0x1 ;  /* 0x48ff08030c0c7f60 */ /* 0x002f6200089e01ff */
[----:B------:R-:W-:Y:S01]  /*1130*/  UIADD3 UR7, UPT, UPT, UR7, 0x2, URZ ;  /* 0x0000000207077890 */ /* 0x000fe2000fffe0ff */
[----:B------:R-:W-:Y:S01]  /*1140*/  IADD3 R8, P0, PT, R8, 0x10, RZ ;  /* 0x0000001008087810 */ /* 0x000fe20007f1e0ff */
[----:B------:R-:W-:Y:S02]  /*1150*/  VIADD R2, R2, 0x2 ;  /* 0x0000000202027836 */ /* 0x000fe40000000000 */
[----:B------:R-:W-:Y:S01]  /*1160*/  UISETP.NE.AND UP0, UPT, UR7, 0x82, UPT ;  /* 0x000000820700788c */ /* 0x000fe2000bf05270 */
[----:B------:R-:W-:Y:S01]  /*1170*/  IADD3.X R9, PT, PT, RZ, R9, RZ, P0, !PT ;  /* 0x00000009ff097210 */ /* 0x000fe200007fe4ff */
[----:B-----5:R-:W0:Y:S02]  /*1180*/  F2F.F64.F32 R4, R12 ;  /* 0x0000000c00047310 */ /* 0x020e240000201800 */
[----:B0-----:R0:W-:Y:S05]  /*1190*/  STG.E.64 desc[UR20][R10.64], R4 ;  /* 0x000000040a007986 */ /* 0x0011ea000c101b14 */
[----:B------:R-:W-:Y:S05]  /*11a0*/  BRA.U UP0, `(.L_x_8) ;  /* 0xfffffff100007547 */ /* 0x000fea000b83ffff */
[----:B------:R-:W-:Y:S05]  /*11b0*/  BRA.U UP2, `(.L_x_9) ;  /* 0xffffffed02d47547 */ /* 0x000fea000b83ffff */
[----:B------:R-:W-:Y:S05]  /*11c0*/  BRA.U UP1, `(.L_x_10) ;  /* 0xffffffed01b87547 */ /* 0x000fea000b83ffff */
[----:B------:R-:W-:-:S04]  /*11d0*/  UIADD3 UR4, UPT, UPT, UR4, 0x1, URZ ;  /* 0x0000000104047890 */ /* 0x000fc8000fffe0ff */
[----:B------:R-:W-:-:S09]  /*11e0*/  UISETP.NE.AND UP0, UPT, UR4, 0x82, UPT ;  /* 0x000000820400788c */ /* 0x000fd2000bf05270 */
[----:B------:R-:W-:Y:S05]  /*11f0*/  BRA.U UP0, `(.L_x_11) ;  /* 0xffffffed00a07547 */ /* 0x000fea000b83ffff */
[----:B------:R-:W-:Y:S05]  /*1200*/  EXIT ;  /* 0x000000000000794d */ /* 0x000fea0003800000 */
        .weak           $__internal_0_$__cuda_sm20_div_rn_f64_full
        .type           $__internal_0_$__cuda_sm20_div_rn_f64_full,@function
        .size           $__internal_0_$__cuda_sm20_div_rn_f64_full,(.L_x_180 - $__internal_0_$__cuda_sm20_div_rn_f64_full)
$__internal_0_$__cuda_sm20_div_rn_f64_full:
[C---:B------:R-:W-:Y:S01]  /*1210*/  FSETP.GEU.AND P0, PT, |R15|.reuse, 1.469367938527859385e-39, PT ;  /* 0x001000000f00780b */ /* 0x040fe20003f0e200 */
[--C-:B------:R-:W-:Y:S01]  /*1220*/  IMAD.MOV.U32 R14, RZ, RZ, R0.reuse ;  /* 0x000000ffff0e7224 */ /* 0x100fe200078e0000 */
[C---:B------:R-:W-:Y:S01]  /*1230*/  LOP3.LUT R12, R15.reuse, 0x800fffff, RZ, 0xc0, !PT ;  /* 0x800fffff0f0c7812 */ /* 0x040fe200078ec0ff */
[----:B------:R-:W-:Y:S01]  /*1240*/  IMAD.MOV.U32 R18, RZ, RZ, 0x1 ;  /* 0x00000001ff127424 */ /* 0x000fe200078e00ff */
[----:B------:R-:W-:Y:S01]  /*1250*/  LOP3.LUT R25, R15, 0x7ff00000, RZ, 0xc0, !PT ;  /* 0x7ff000000f197812 */ /* 0x000fe200078ec0ff */
[----:B------:R-:W-:Y:S01]  /*1260*/  IMAD.MOV.U32 R5, RZ, RZ, 0x1ca00000 ;  /* 0x1ca00000ff057424 */ /* 0x000fe200078e00ff */
[----:B------:R-:W-:Y:S01]  /*1270*/  LOP3.LUT R13, R12, 0x3ff00000, RZ, 0xfc, !PT ;  /* 0x3ff000000c0d7812 */ /* 0x000fe200078efcff */
[----:B------:R-:W-:Y:S01]  /*1280*/  IMAD.MOV.U32 R12, RZ, RZ, R0 ;  /* 0x000000ffff0c7224 */ /* 0x000fe200078e0000 */
[----:B------:R-:W-:-:S04]  /*1290*/  LOP3.LUT R3, R17, 0x7ff00000, RZ, 0xc0, !PT ;  /* 0x7ff0000011037812 */ /* 0x000fc800078ec0ff */
[----:B------:R-:W-:Y:S01]  /*12a0*/  ISETP.GE.U32.AND P3, PT, R3, R25, PT ;  /* 0x000000190300720c */ /* 0x000fe20003f66070 */
[----:B------:R-:W-:Y:S01]  /*12b0*/  @!P0 DMUL R12, R14, 8.98846567431157953865e+307 ;  /* 0x7fe000000e0c8828 */ /* 0x000fe20000000000 */
[----:B------:R-:W-:-:S05]  /*12c0*/  IMAD.MOV.U32 R24, RZ, RZ, R3 ;  /* 0x000000ffff187224 */ /* 0x000fca00078e0003 */
[----:B------:R-:W0:Y:S02]  /*12d0*/  MUFU.RCP64H R19, R13 ;  /* 0x0000000d00137308 */ /* 0x000e240000001800 */
[----:B0-----:R-:W-:-:S08]  /*12e0*/  DFMA R20, R18, -R12, 1 ;  /* 0x3ff000001214742b */ /* 0x001fd0000000080c */
[----:B------:R-:W-:-:S08]  /*12f0*/  DFMA R20, R20, R20, R20 ;  /* 0x000000141414722b */ /* 0x000fd00000000014 */
[----:B------:R-:W-:Y:S01]  /*1300*/  DFMA R20, R18, R20, R18 ;  /* 0x000000141214722b */ /* 0x000fe20000000012 */
[----:B------:R-:W-:Y:S02]  /*1310*/  SEL R19, R5, 0x63400000, !P3 ;  /* 0x6340000005137807 */ /* 0x000fe40005800000 */
[----:B------:R-:W-:Y:S02]  /*1320*/  FSETP.GEU.AND P3, PT, |R17|, 1.469367938527859385e-39, PT ;  /* 0x001000001100780b */ /* 0x000fe40003f6e200 */
[----:B------:R-:W-:-:S03]  /*1330*/  LOP3.LUT R19, R19, 0x800fffff, R17, 0xf8, !PT ;  /* 0x800fffff13137812 */ /* 0x000fc600078ef811 */
[----:B------:R-:W-:Y:S01]  /*1340*/  DFMA R26, R20, -R12, 1 ;  /* 0x3ff00000141a742b */ /* 0x000fe2000000080c */
[----:B------:R-:W-:-:S07]  /*1350*/  MOV R18, R16 ;  /* 0x0000001000127202 */ /* 0x000fce0000000f00 */
[----:B------:R-:W-:Y:S01]  /*1360*/  DFMA R26, R20, R26, R20 ;  /* 0x0000001a141a722b */ /* 0x000fe20000000014 */
[----:B------:R-:W-:Y:S10]  /*1370*/  @P3 BRA `(.L_x_12) ;  /* 0x0000000000203947 */ /* 0x000ff40003800000 */
[----:B------:R-:W-:-:S04]  /*1380*/  LOP3.LUT R20, R15, 0x7ff00000, RZ, 0xc0, !PT ;  /* 0x7ff000000f147812 */ /* 0x000fc800078ec0ff */
[----:B------:R-:W-:Y:S01]  /*1390*/  ISETP.GE.U32.AND P3, PT, R3, R20, PT ;  /* 0x000000140300720c */ /* 0x000fe20003f66070 */
[----:B------:R-:W-:-:S03]  /*13a0*/  IMAD.MOV.U32 R20, RZ, RZ, RZ ;  /* 0x000000ffff147224 */ /* 0x000fc600078e00ff */
[----:B------:R-:W-:-:S04]  /*13b0*/  SEL R21, R5, 0x63400000, !P3 ;  /* 0x6340000005157807 */ /* 0x000fc80005800000 */
[----:B------:R-:W-:-:S04]  /*13c0*/  LOP3.LUT R21, R21, 0x80000000, R17, 0xf8, !PT ;  /* 0x8000000015157812 */ /* 0x000fc800078ef811 */
[----:B------:R-:W-:-:S06]  /*13d0*/  LOP3.LUT R21, R21, 0x100000, RZ, 0xfc, !PT ;  /* 0x0010000015157812 */ /* 0x000fcc00078efcff */
[----:B------:R-:W-:-:S10]  /*13e0*/  DFMA R18, R18, 2, -R20 ;  /* 0x400000001212782b */ /* 0x000fd40000000814 */
[----:B------:R-:W-:-:S07]  /*13f0*/  LOP3.LUT R24, R19, 0x7ff00000, RZ, 0xc0, !PT ;  /* 0x7ff0000013187812 */ /* 0x000fce00078ec0ff */
.L_x_12:
[----:B------:R-:W-:Y:S01]  /*1400*/  DMUL R28, R26, R18 ;  /* 0x000000121a1c7228 */ /* 0x000fe20000000000 */
[----:B------:R-:W-:-:S07]  /*1410*/  @!P0 LOP3.LUT R25, R13, 0x7ff00000, RZ, 0xc0, !PT ;  /* 0x7ff000000d198812 */ /* 0x000fce00078ec0ff */
[----:B------:R-:W-:-:S08]  /*1420*/  DFMA R20, R28, -R12, R18 ;  /* 0x8000000c1c14722b */ /* 0x000fd00000000012 */
[----:B------:R-:W-:Y:S01]  /*1430*/  DFMA R20, R26, R20, R28 ;  /* 0x000000141a14722b */ /* 0x000fe2000000001c */
[----:B------:R-:W-:-:S05]  /*1440*/  VIADD R26, R24, 0xffffffff ;  /* 0xffffffff181a7836 */ /* 0x000fca0000000000 */
[----:B------:R-:W-:Y:S01]  /*1450*/  ISETP.GT.U32.AND P0, PT, R26, 0x7feffffe, PT ;  /* 0x7feffffe1a00780c */ /* 0x000fe20003f04070 */
[----:B------:R-:W-:-:S05]  /*1460*/  VIADD R26, R25, 0xffffffff ;  /* 0xffffffff191a7836 */ /* 0x000fca0000000000 */
[----:B------:R-:W-:-:S13]  /*1470*/  ISETP.GT.U32.OR P0, PT, R26, 0x7feffffe, P0 ;  /* 0x7feffffe1a00780c */ /* 0x000fda0000704470 */
[----:B------:R-:W-:Y:S05]  /*1480*/  @P0 BRA `(.L_x_13) ;  /* 0x00000000006c0947 */ /* 0x000fea0003800000 */
[----:B------:R-:W-:-:S04]  /*1490*/  LOP3.LUT R16, R15, 0x7ff00000, RZ, 0xc0, !PT ;  /* 0x7ff000000f107812 */ /* 0x000fc800078ec0ff */
[CC--:B------:R-:W-:Y:S02]  /*14a0*/  VIADDMNMX R17, R3.reuse, -R16.reuse, 0xb9600000, !PT ;  /* 0xb960000003117446 */ /* 0x0c0fe40007800910 */
[----:B------:R-:W-:Y:S02]  /*14b0*/  ISETP.GE.U32.AND P0, PT, R3, R16, PT ;  /* 0x000000100300720c */ /* 0x000fe40003f06070 */
[----:B------:R-:W-:Y:S02]  /*14c0*/  VIMNMX R3, PT, PT, R17, 0x46a00000, PT ;  /* 0x46a0000011037848 */ /* 0x000fe40003fe0100 */
[----:B------:R-:W-:-:S05]  /*14d0*/  SEL R16, R5, 0x63400000, !P0 ;  /* 0x6340000005107807 */ /* 0x000fca0004000000 */
[----:B------:R-:W-:Y:S02]  /*14e0*/  IMAD.IADD R3, R3, 0x1, -R16 ;  /* 0x0000000103037824 */ /* 0x000fe400078e0a10 */
[----:B------:R-:W-:Y:S02]  /*14f0*/  IMAD.MOV.U32 R16, RZ, RZ, RZ ;  /* 0x000000ffff107224 */ /* 0x000fe400078e00ff */
[----:B------:R-:W-:-:S06]  /*1500*/  VIADD R17, R3, 0x7fe00000 ;  /* 0x7fe0000003117836 */ /* 0x000fcc0000000000 */
[----:B------:R-:W-:-:S10]  /*1510*/  DMUL R26, R20, R16 ;  /* 0x00000010141a7228 */ /* 0x000fd40000000000 */
[----:B------:R-:W-:-:S13]  /*1520*/  FSETP.GTU.AND P0, PT, |R27|, 1.469367938527859385e-39, PT ;  /* 0x001000001b00780b */ /* 0x000fda0003f0c200 */
[----:B------:R-:W-:Y:S05]  /*1530*/  @P0 BRA `(.L_x_14) ;  /* 0x0000000000940947 */ /* 0x000fea0003800000 */
[----:B------:R-:W-:Y:S01]  /*1540*/  DFMA R18, R20, -R12, R18 ;  /* 0x8000000c1412722b */ /* 0x000fe20000000012 */
[----:B------:R-:W-:-:S09]  /*1550*/  MOV R16, RZ ;  /* 0x000000ff00107202 */ /* 0x000fd20000000f00 */
[C---:B------:R-:W-:Y:S02]  /*1560*/  FSETP.NEU.AND P0, PT, R19.reuse, RZ, PT ;  /* 0x000000ff1300720b */ /* 0x040fe40003f0d000 */
[----:B------:R-:W-:-:S04]  /*1570*/  LOP3.LUT R5, R19, 0x80000000, R15, 0x48, !PT ;  /* 0x8000000013057812 */ /* 0x000fc800078e480f */
[----:B------:R-:W-:-:S07]  /*1580*/  LOP3.LUT R17, R5, R17, RZ, 0xfc, !PT ;  /* 0x0000001105117212 */ /* 0x000fce00078efcff */
[----:B------:R-:W-:Y:S05]  /*1590*/  @!P0 BRA `(.L_x_14) ;  /* 0x00000000007c8947 */ /* 0x000fea0003800000 */
[----:B------:R-:W-:Y:S01]  /*15a0*/  IMAD.MOV R13, RZ, RZ, -R3 ;  /* 0x000000ffff0d7224 */ /* 0x000fe200078e0a03 */
[----:B------:R-:W-:Y:S01]  /*15b0*/  DMUL.RP R16, R20, R16 ;  /* 0x0000001014107228 */ /* 0x000fe20000008000 */
[----:B------:R-:W-:Y:S01]  /*15c0*/  IMAD.MOV.U32 R12, RZ, RZ, RZ ;  /* 0x000000ffff0c7224 */ /* 0x000fe200078e00ff */
[----:B------:R-:W-:-:S05]  /*15d0*/  IADD3 R3, PT, PT, -R3, -0x43300000, RZ ;  /* 0xbcd0000003037810 */ /* 0x000fca0007ffe1ff */
[----:B------:R-:W-:-:S03]  /*15e0*/  DFMA R12, R26, -R12, R20 ;  /* 0x8000000c1a0c722b */ /* 0x000fc60000000014 */
[----:B------:R-:W-:-:S07]  /*15f0*/  LOP3.LUT R5, R17, R5, RZ, 0x3c, !PT ;  /* 0x0000000511057212 */ /* 0x000fce00078e3cff */
[----:B------:R-:W-:-:S04]  /*1600*/  FSETP.NEU.AND P0, PT, |R13|, R3, PT ;  /* 0x000000030d00720b */ /* 0x000fc80003f0d200 */
[----:B------:R-:W-:Y:S02]  /*1610*/  FSEL R26, R16, R26, !P0 ;  /* 0x0000001a101a7208 */ /* 0x000fe40004000000 */
[----:B------:R-:W-:Y:S01]  /*1620*/  FSEL R27, R5, R27, !P0 ;  /* 0x0000001b051b7208 */ /* 0x000fe20004000000 */
[----:B------:R-:W-:Y:S06]  /*1630*/  BRA `(.L_x_14) ;  /* 0x0000000000547947 */ /* 0x000fec0003800000 */
.L_x_13:
[----:B------:R-:W-:-:S14]  /*1640*/  DSETP.NAN.AND P0, PT, R16, R16, PT ;  /* 0x000000101000722a */ /* 0x000fdc0003f08000 */
[----:B------:R-:W-:Y:S05]  /*1650*/  @P0 BRA `(.L_x_15) ;  /* 0x0000000000440947 */ /* 0x000fea0003800000 */
[----:B------:R-:W-:-:S14]  /*1660*/  DSETP.NAN.AND P0, PT, R14, R14, PT ;  /* 0x0000000e0e00722a */ /* 0x000fdc0003f08000 */
[----:B------:R-:W-:Y:S05]  /*1670*/  @P0 BRA `(.L_x_16) ;  /* 0x0000000000300947 */ /* 0x000fea0003800000 */
[----:B------:R-:W-:Y:S01]  /*1680*/  ISETP.NE.AND P0, PT, R24, R25, PT ;  /* 0x000000191800720c */ /* 0x000fe20003f05270 */
[----:B------:R-:W-:Y:S02]  /*1690*/  IMAD.MOV.U32 R26, RZ, RZ, 0x0 ;  /* 0x00000000ff1a7424 */ /* 0x000fe400078e00ff */
[----:B------:R-:W-:-:S10]  /*16a0*/  IMAD.MOV.U32 R27, RZ, RZ, -0x80000 ;  /* 0xfff80000ff1b7424 */ /* 0x000fd400078e00ff */
[----:B------:R-:W-:Y:S05]  /*16b0*/  @!P0 BRA `(.L_x_14) ;  /* 0x0000000000348947 */ /* 0x000fea0003800000 */
[----:B------:R-:W-:Y:S02]  /*16c0*/  ISETP.NE.AND P0, PT, R24, 0x7ff00000, PT ;  /* 0x7ff000001800780c */ /* 0x000fe40003f05270 */
[----:B------:R-:W-:Y:S02]  /*16d0*/  LOP3.LUT R27, R17, 0x80000000, R15, 0x48, !PT ;  /* 0x80000000111b7812 */ /* 0x000fe400078e480f */
[----:B------:R-:W-:-:S13]  /*16e0*/  ISETP.EQ.OR P0, PT, R25, RZ, !P0 ;  /* 0x000000ff1900720c */ /* 0x000fda0004702670 */
[----:B------:R-:W-:Y:S01]  /*16f0*/  @P0 LOP3.LUT R3, R27, 0x7ff00000, RZ, 0xfc, !PT ;  /* 0x7ff000001b030812 */ /* 0x000fe200078efcff */
[----:B------:R-:W-:Y:S02]  /*1700*/  @!P0 IMAD.MOV.U32 R26, RZ, RZ, RZ ;  /* 0x000000ffff1a8224 */ /* 0x000fe400078e00ff */
[----:B------:R-:W-:Y:S01]  /*1710*/  @P0 IMAD.MOV.U32 R26, RZ, RZ, RZ ;  /* 0x000000ffff1a0224 */ /* 0x000fe200078e00ff */
[----:B------:R-:W-:Y:S01]  /*1720*/  @P0 MOV R27, R3 ;  /* 0x00000003001b0202 */ /* 0x000fe20000000f00 */
[----:B------:R-:W-:Y:S06]  /*1730*/  BRA `(.L_x_14) ;  /* 0x0000000000147947 */ /* 0x000fec0003800000 */
.L_x_16:
[----:B------:R-:W-:Y:S01]  /*1740*/  LOP3.LUT R27, R15, 0x80000, RZ, 0xfc, !PT ;  /* 0x000800000f1b7812 */ /* 0x000fe200078efcff */
[----:B------:R-:W-:Y:S01]  /*1750*/  IMAD.MOV.U32 R26, RZ, RZ, R14 ;  /* 0x000000ffff1a7224 */ /* 0x000fe200078e000e */
[----:B------:R-:W-:Y:S06]  /*1760*/  BRA `(.L_x_14) ;  /* 0x0000000000087947 */ /* 0x000fec0003800000 */
.L_x_15:
[----:B------:R-:W-:Y:S01]  /*1770*/  LOP3.LUT R27, R17, 0x80000, RZ, 0xfc, !PT ;  /* 0x00080000111b7812 */ /* 0x000fe200078efcff */
[----:B------:R-:W-:-:S07]  /*1780*/  IMAD.MOV.U32 R26, RZ, RZ, R16 ;  /* 0x000000ffff1a7224 */ /* 0x000fce00078e0010 */
.L_x_14:
[----:B------:R-:W-:Y:S02]  /*1790*/  IMAD.MOV.U32 R5, RZ, RZ, 0x0 ;  /* 0x00000000ff057424 */ /* 0x000fe400078e00ff */
[----:B------:R-:W-:Y:S02]  /*17a0*/  IMAD.MOV.U32 R12, RZ, RZ, R26 ;  /* 0x000000ffff0c7224 */ /* 0x000fe400078e001a */
[----:B------:R-:W-:Y:S01]  /*17b0*/  IMAD.MOV.U32 R13, RZ, RZ, R27 ;  /* 0x000000ffff0d7224 */ /* 0x000fe200078e001b */
[----:B------:R-:W-:Y:S06]  /*17c0*/  RET.REL.NODEC R4 `(_Z34cooling_function_comparison_globalyPdS_S_S_S_) ;  /* 0xffffffe8040c7950 */ /* 0x000fec0003c3ffff */
.L_x_17:
[----:B------:R-:W-:-:S00]  /*17d0*/  BRA `(.L_x_17) ;  /* 0xfffffffc00fc7947 */ /* 0x000fc0000383ffff */
[----:B------:R-:W-:-:S00]  /*17e0*/  NOP ;  /* 0x0000000000007918 */ /* 0x000fc00000000000 */
        /* <DEDUP_REMOVED lines=9> */
.L_x_180:


//--------------------- .text._Z21global_memory_readingPdS_S_S_S_S_S_S_S_S_ --------------------------
	.section	.text._Z21global_memory_readingPdS_S_S_S_S_S_S_S_S_,"ax",@progbits
	.align	128
        .global         _Z21global_memory_readingPdS_S_S_S_S_S_S_S_S_
        .type           _Z21global_memory_readingPdS_S_S_S_S_S_S_S_S_,@function
        .size           _Z21global_memory_readingPdS_S_S_S_S_S_S_S_S_,(.L_x_188 - _Z21global_memory_readingPdS_S_S_S_S_S_S_S_S_)
        .other          _Z21global_memory_readingPdS_S_S_S_S_S_S_S_S_,@"STO_CUDA_ENTRY STV_DEFAULT"
_Z21global_memory_readingPdS_S_S_S_S_S_S_S_S_:
.text._Z21global_memory_readingPdS_S_S_S_S_S_S_S_S_:
[----:B------:R-:W-:Y:S01]  /*0000*/  LDC R1, c[0x0][0x37c] ;  /* 0x0000df00ff017b82 */ /* 0x000fe20000000800 */
[----:B------:R-:W-:Y:S01]  /*0010*/  HFMA2 R0, -RZ, RZ, 0, 0 ;  /* 0x00000000ff007431 */ /* 0x000fe200000001ff */
[----:B------:R-:W0:Y:S01]  /*0020*/  LDCU.64 UR4, c[0x0][0x358] ;  /* 0x00006b00ff0477ac */ /* 0x000e220008000a00 */
[----:B------:R-:W-:-:S05]  /*0030*/  NOP ;  /* 0x0000000000007918 */ /* 0x000fca0000000000 */
.L_x_29:
[----:B------:R-:W1:Y:S08]  /*0040*/  LDC.64 R4, c[0x0][0x380] ;  /* 0x0000e000ff047b82 */ /* 0x000e700000000a00 */
[----:B------:R-:W2:Y:S01]  /*0050*/  LDC.64 R8, c[0x0][0x3a0] ;  /* 0x0000e800ff087b82 */ /* 0x000ea20000000a00 */
[----:B-1----:R-:W-:-:S06]  /*0060*/  IMAD.WIDE.U32 R4, R0, 0x8, R4 ;  /* 0x0000000800047825 */ /* 0x002fcc00078e0004 */
[----:B0-----:R-:W5:Y:S01]  /*0070*/  LDG.E.64 R4, desc[UR4][R4.64] ;  /* 0x0000000404047981 */ /* 0x001f62000c1e1b00 */
[----:B------:R-:W-:Y:S01]  /*0080*/  VIADD R0, R0, 0x1 ;  /* 0x0000000100007836 */ /* 0x000fe20000000000 */
[----:B------:R-:W-:Y:S01]  /*0090*/  MOV R11, RZ ;  /* 0x000000ff000b7202 */ /* 0x000fe20000000f00 */
[----:B------:R-:W-:-:S03]  /*00a0*/  IMAD.MOV.U32 R10, RZ, RZ, 0x64 ;  /* 0x00000064ff0a7424 */ /* 0x000fc600078e00ff */
[----:B--2---:R-:W-:-:S13]  /*00b0*/  ISETP.NE.AND P0, PT, R0, 0x82, PT ;  /* 0x000000820000780c */ /* 0x004fda0003f05270 */
.L_x_19:
[----:B------:R-:W-:-:S04]  /*00c0*/  IADD3 R2, PT, PT, R10, -R11, RZ ;  /* 0x8000000b0a027210 */ /* 0x000fc80007ffe0ff */
[----:B------:R-:W-:-:S04]  /*00d0*/  LEA.HI R2, R2, R2, RZ, 0x1 ;  /* 0x0000000202027211 */ /* 0x000fc800078f08ff */
[----:B------:R-:W-:-:S05]  /*00e0*/  LEA.HI.SX32 R2, R2, R11, 0x1f ;  /* 0x0000000b02027211 */ /* 0x000fca00078ffaff */
[----:B------:R-:W-:-:S06]  /*00f0*/  IMAD.WIDE R6, R2, 0x8, R8 ;  /* 0x0000000802067825 */ /* 0x000fcc00078e0208 */
[----:B------:R-:W2:Y:S02]  /*0100*/  LDG.E.64 R6, desc[UR4][R6.64] ;  /* 0x0000000406067981 */ /* 0x000ea4000c1e1b00 */
[----:B--2--5:R-:W-:-:S14]  /*0110*/  DSETP.NEU.AND P1, PT, R6, R4, PT ;  /* 0x000000040600722a */ /* 0x024fdc0003f2d000 */
[----:B------:R-:W-:Y:S05]  /*0120*/  @!P1 BRA `(.L_x_18) ;  /* 0x0000000000349947 */ /* 0x000fea0003800000 */
[----:B------:R-:W-:-:S14]  /*0130*/  DSETP.GEU.AND P1, PT, R6, R4, PT ;  /* 0x000000040600722a */ /* 0x000fdc0003f2e000 */
[C---:B------:R-:W-:Y:S01]  /*0140*/  @!P1 VIADD R11, R2.reuse, 0x1 ;  /* 0x00000001020b9836 */ /* 0x040fe20000000000 */
[----:B------:R-:W-:-:S04]  /*0150*/  @P1 IADD3 R10, PT, PT, R2, -0x1, RZ ;  /* 0xffffffff020a1810 */ /* 0x000fc80007ffe0ff */
[----:B------:R-:W-:-:S13]  /*0160*/  ISETP.GT.AND P1, PT, R11, R10, PT ;  /* 0x0000000a0b00720c */ /* 0x000fda0003f24270 */
[----:B------:R-:W-:Y:S05]  /*0170*/  @!P1 BRA `(.L_x_19) ;  /* 0xfffffffc00d09947 */ /* 0x000fea000383ffff */
[----:B------:R-:W-:-:S04]  /*0180*/  IMAD.WIDE R6, R11, 0x8, R8 ;  /* 0x000000080b067825 */ /* 0x000fc800078e0208 */
[----:B------:R-:W-:Y:S02]  /*0190*/  IMAD.WIDE R8, R10, 0x8, R8 ;  /* 0x000000080a087825 */ /* 0x000fe400078e0208 */
[----:B------:R-:W2:Y:S04]  /*01a0*/  LDG.E.64 R6, desc[UR4][R6.64] ;  /* 0x0000000406067981 */ /* 0x000ea8000c1e1b00 */
[----:B------:R-:W3:Y:S01]  /*01b0*/  LDG.E.64 R8, desc[UR4][R8.64] ;  /* 0x0000000408087981 */ /* 0x000ee2000c1e1b00 */
[C---:B--2---:R-:W-:Y:S02]  /*01c0*/  DADD R2, -R4.reuse, R6 ;  /* 0x0000000004027229 */ /* 0x044fe40000000106 */
[----:B---3--:R-:W-:-:S08]  /*01d0*/  DADD R4, -R4, R8 ;  /* 0x0000000004047229 */ /* 0x008fd00000000108 */
[----:B------:R-:W-:-:S06]  /*01e0*/  DSETP.GEU.AND P1, PT, |R2|, |R4|, PT ;  /* 0x400000040200722a */ /* 0x000fcc0003f2e200 */
[----:B------:R-:W-:-:S08]  /*01f0*/  SEL R2, R11, R10, !P1 ;  /* 0x0000000a0b027207 */ /* 0x000fd00004800000 */
.L_x_18:
[----:B------:R-:W-:-:S07]  /*0200*/  IMAD.MOV.U32 R3, RZ, RZ, RZ ;  /* 0x000000ffff037224 */ /* 0x000fce00078e00ff */
.L_x_28:
[----:B0-----:R-:W0:Y:S08]  /*0210*/  LDC.64 R4, c[0x0][0x388] ;  /* 0x0000e200ff047b82 */ /* 0x001e300000000a00 */
[----:B------:R-:W1:Y:S01]  /*0220*/  LDC.64 R6, c[0x0][0x3a8] ;  /* 0x0000ea00ff067b82 */ /* 0x000e620000000a00 */
[----:B0-----:R-:W-:-:S06]  /*0230*/  IMAD.WIDE.U32 R4, R3, 0x8, R4 ;  /* 0x0000000803047825 */ /* 0x001fcc00078e0004 */
[----:B------:R-:W5:Y:S01]  /*0240*/  LDG.E.64 R4, desc[UR4][R4.64] ;  /* 0x0000000404047981 */ /* 0x000f62000c1e1b00 */
[----:B------:R-:W-:Y:S01]  /*0250*/  IADD3 R3, PT, PT, R3, 0x1, RZ ;  /* 0x0000000103037810 */ /* 0x000fe20007ffe0ff */
[----:B------:R-:W-:Y:S01]  /*0260*/  IMAD.MOV.U32 R13, RZ, RZ, RZ ;  /* 0x000000ffff0d7224 */ /* 0x000fe200078e00ff */
[----:B------:R-:W-:Y:S02]  /*0270*/  MOV R12, 0x64 ;  /* 0x00000064000c7802 */ /* 0x000fe40000000f00 */
[----:B-1----:R-:W-:-:S13]  /*0280*/  ISETP.NE.AND P1, PT, R3, 0x82, PT ;  /* 0x000000820300780c */ /* 0x002fda0003f25270 */
.L_x_21:
[----:B------:R-:W-:-:S05]  /*0290*/  IMAD.MOV.U32 R11, RZ, RZ, R13 ;  /* 0x000000ffff0b7224 */ /* 0x000fca00078e000d */
        /* <DEDUP_REMOVED lines=9> */
[----:B------:R-:W-:-:S03]  /*0330*/  @P2 IADD3 R12, PT, PT, R13, -0x1, RZ ;  /* 0xffffffff0d0c2810 */ /* 0x000fc60007ffe0ff */
[----:B------:R-:W-:Y:S01]  /*0340*/  IMAD.MOV.U32 R13, RZ, RZ, R11 ;  /* 0x000000ffff0d7224 */ /* 0x000fe200078e000b */
        /* <DEDUP_REMOVED lines=10> */
.L_x_20:
[----:B------:R-:W-:Y:S01]  /*03f0*/  IMAD R4, R2, 0x65, R13 ;  /* 0x0000006502047824 */ /* 0x000fe200078e020d */
[----:B------:R-:W-:-:S07]  /*0400*/  MOV R5, RZ ;  /* 0x000000ff00057202 */ /* 0x000fce0000000f00 */
.L_x_27:
[----:B0-----:R-:W0:Y:S08]  /*0410*/  LDC.64 R6, c[0x0][0x390] ;  /* 0x0000e400ff067b82 */ /* 0x001e300000000a00 */
[----:B------:R-:W1:Y:S01]  /*0420*/  LDC.64 R8, c[0x0][0x3b0] ;  /* 0x0000ec00ff087b82 */ /* 0x000e620000000a00 */
[----:B0-----:R-:W-:-:S06]  /*0430*/  IMAD.WIDE.U32 R6, R5, 0x8, R6 ;  /* 0x0000000805067825 */ /* 0x001fcc00078e0006 */
[----:B------:R-:W5:Y:S01]  /*0440*/  LDG.E.64 R6, desc[UR4][R6.64] ;  /* 0x0000000406067981 */ /* 0x000f62000c1e1b00 */
[----:B------:R-:W-:Y:S01]  /*0450*/  VIADD R5, R5, 0x1 ;  /* 0x0000000105057836 */ /* 0x000fe20000000000 */
[----:B------:R-:W-:Y:S01]  /*0460*/  MOV R15, RZ ;  /* 0x000000ff000f7202 */ /* 0x000fe20000000f00 */
[----:B------:R-:W-:-:S03]  /*0470*/  IMAD.MOV.U32 R14, RZ, RZ, 0x64 ;  /* 0x00000064ff0e7424 */ /* 0x000fc600078e00ff */
[----:B-1----:R-:W-:-:S13]  /*0480*/  ISETP.NE.AND P2, PT, R5, 0x82, PT ;  /* 0x000000820500780c */ /* 0x002fda0003f45270 */
.L_x_23:
[----:B------:R-:W-:-:S05]  /*0490*/  MOV R13, R15 ;  /* 0x0000000f000d7202 */ /* 0x000fca0000000f00 */
[----:B------:R-:W-:-:S05]  /*04a0*/  IMAD.IADD R10, R14, 0x1, -R13 ;  /* 0x000000010e0a7824 */ /* 0x000fca00078e0a0d */
[----:B------:R-:W-:-:S04]  /*04b0*/  LEA.HI R10, R10, R10, RZ, 0x1 ;  /* 0x0000000a0a0a7211 */ /* 0x000fc800078f08ff */
[----:B------:R-:W-:-:S05]  /*04c0*/  LEA.HI.SX32 R15, R10, R13, 0x1f ;  /* 0x0000000d0a0f7211 */ /* 0x000fca00078ffaff */
[----:B------:R-:W-:-:S06]  /*04d0*/  IMAD.WIDE R10, R15, 0x8, R8 ;  /* 0x000000080f0a7825 */ /* 0x000fcc00078e0208 */
[----:B------:R-:W2:Y:S02]  /*04e0*/  LDG.E.64 R10, desc[UR4][R10.64] ;  /* 0x000000040a0a7981 */ /* 0x000ea4000c1e1b00 */
[----:B--2--5:R-:W-:-:S14]  /*04f0*/  DSETP.NEU.AND P3, PT, R10, R6, PT ;  /* 0x000000060a00722a */ /* 0x024fdc0003f6d000 */
[----:B------:R-:W-:Y:S05]  /*0500*/  @!P3 BRA `(.L_x_22) ;  /* 0x000000000038b947 */ /* 0x000fea0003800000 */
[----:B------:R-:W-:-:S14]  /*0510*/  DSETP.GEU.AND P3, PT, R10, R6, PT ;  /* 0x000000060a00722a */ /* 0x000fdc0003f6e000 */
[C---:B------:R-:W-:Y:S01]  /*0520*/  @P3 VIADD R14, R15.reuse, 0xffffffff ;  /* 0xffffffff0f0e3836 */ /* 0x040fe20000000000 */
[----:B------:R-:W-:-:S04]  /*0530*/  @!P3 IADD3 R13, PT, PT, R15, 0x1, RZ ;  /* 0x000000010f0db810 */ /* 0x000fc80007ffe0ff */
[----:B------:R-:W-:Y:S02]  /*0540*/  ISETP.GT.AND P3, PT, R13, R14, PT ;  /* 0x0000000e0d00720c */ /* 0x000fe40003f64270 */
[----:B------:R-:W-:-:S11]  /*0550*/  MOV R15, R13 ;  /* 0x0000000d000f7202 */ /* 0x000fd60000000f00 */
        /* <DEDUP_REMOVED lines=9> */
.L_x_22:
[----:B------:R-:W-:Y:S02]  /*05f0*/  IMAD R8, R4, 0x65, R15 ;  /* 0x0000006504087824 */ /* 0x000fe400078e020f */
[----:B------:R-:W-:-:S07]  /*0600*/  IMAD.MOV.U32 R9, RZ, RZ, RZ ;  /* 0x000000ffff097224 */ /* 0x000fce00078e00ff */
.L_x_26:
[----:B0-----:R-:W0:Y:S08]  /*0610*/  LDC.64 R6, c[0x0][0x398] ;  /* 0x0000e600ff067b82 */ /* 0x001e300000000a00 */
[----:B------:R-:W1:Y:S01]  /*0620*/  LDC.64 R10, c[0x0][0x3b8] ;  /* 0x0000ee00ff0a7b82 */ /* 0x000e620000000a00 */
[----:B0-----:R-:W-:-:S06]  /*0630*/  IMAD.WIDE.U32 R6, R9, 0x8, R6 ;  /* 0x0000000809067825 */ /* 0x001fcc00078e0006 */
[----:B------:R-:W5:Y:S01]  /*0640*/  LDG.E.64 R6, desc[UR4][R6.64] ;  /* 0x0000000406067981 */ /* 0x000f62000c1e1b00 */
[----:B------:R-:W-:Y:S01]  /*0650*/  MOV R17, RZ ;  /* 0x000000ff00117202 */ /* 0x000fe20000000f00 */
[----:B-1----:R-:W-:-:S07]  /*0660*/  IMAD.MOV.U32 R16, RZ, RZ, 0x64 ;  /* 0x00000064ff107424 */ /* 0x002fce00078e00ff */
.L_x_25:
        /* <DEDUP_REMOVED lines=22> */
.L_x_24:
[----:B------:R-:W0:Y:S01]  /*07d0*/  LDC.64 R6, c[0x0][0x3c0] ;  /* 0x0000f000ff067b82 */ /* 0x000e220000000a00 */
[----:B------:R-:W-:-:S07]  /*07e0*/  IMAD R17, R8, 0x65, R17 ;  /* 0x0000006508117824 */ /* 0x000fce00078e0211 */
[----:B------:R-:W1:Y:S01]  /*07f0*/  LDC.64 R10, c[0x0][0x3c8] ;  /* 0x0000f200ff0a7b82 */ /* 0x000e620000000a00 */
[----:B0-----:R-:W-:-:S06]  /*0800*/  IMAD.WIDE R6, R17, 0x8, R6 ;  /* 0x0000000811067825 */ /* 0x001fcc00078e0206 */
[----:B------:R-:W2:Y:S01]  /*0810*/  LDG.E.64 R6, desc[UR4][R6.64] ;  /* 0x0000000406067981 */ /* 0x000ea2000c1e1b00 */
[----:B------:R-:W-:Y:S01]  /*0820*/  IADD3 R9, PT, PT, R9, 0x1, RZ ;  /* 0x0000000109097810 */ /* 0x000fe20007ffe0ff */
[----:B-1----:R-:W-:-:S03]  /*0830*/  IMAD.WIDE R10, R17, 0x8, R10 ;  /* 0x00000008110a7825 */ /* 0x002fc600078e020a */
[----:B------:R-:W-:Y:S02]  /*0840*/  ISETP.NE.AND P3, PT, R9, 0x82, PT ;  /* 0x000000820900780c */ /* 0x000fe40003f65270 */
[----:B--2---:R0:W-:Y:S11]  /*0850*/  STG.E.64 desc[UR4][R10.64], R6 ;  /* 0x000000060a007986 */ /* 0x0041f6000c101b04 */
[----:B------:R-:W-:Y:S05]  /*0860*/  @P3 BRA `(.L_x_26) ;  /* 0xfffffffc00683947 */ /* 0x000fea000383ffff */
[----:B------:R-:W-:Y:S05]  /*0870*/  @P2 BRA `(.L_x_27) ;  /* 0xfffffff800e42947 */ /* 0x000fea000383ffff */
[----:B------:R-:W-:Y:S05]  /*0880*/  @P1 BRA `(.L_x_28) ;  /* 0xfffffff800601947 */ /* 0x000fea000383ffff */
[----:B------:R-:W-:Y:S05]  /*0890*/  @P0 BRA `(.L_x_29) ;  /* 0xfffffff400e80947 */ /* 0x000fea000383ffff */
[----:B------:R-:W-:Y:S05]  /*08a0*/  EXIT ;  /* 0x000000000000794d */ /* 0x000fea0003800000 */
.L_x_30:
        /* <DEDUP_REMOVED lines=13> */
.L_x_188:


//--------------------- .text._Z21cooling_function_testyPdS_S_S_S_ --------------------------
	.section	.text._Z21cooling_function_testyPdS_S_S_S_,"ax",@progbits
	.align	128
        .global         _Z21cooling_function_testyPdS_S_S_S_
        .type           _Z21cooling_function_testyPdS_S_S_S_,@function
        .size           _Z21cooling_function_testyPdS_S_S_S_,(.L_x_181 - _Z21cooling_function_testyPdS_S_S_S_)
        .other          _Z21cooling_function_testyPdS_S_S_S_,@"STO_CUDA_ENTRY STV_DEFAULT"
_Z21cooling_function_testyPdS_S_S_S_:
.text._Z21cooling_function_testyPdS_S_S_S_:
[----:B------:R-:W-:Y:S08]  /*0000*/  LDC R1, c[0x0][0x37c] ;  /* 0x0000df00ff017b82 */ /* 0x000ff00000000800 */
[----:B------:R-:W0:Y:S01]  /*0010*/  LDC R7, c[0x0][0x39c] ;  /* 0x0000e700ff077b82 */ /* 0x000e220000000800 */
[----:B------:R-:W1:Y:S01]  /*0020*/  LDCU UR5, c[0x0][0x390] ;  /* 0x00007200ff0577ac */ /* 0x000e620008000800 */
[----:B------:R-:W2:Y:S06]  /*0030*/  LDCU UR4, c[0x0][0x398] ;  /* 0x00007300ff0477ac */ /* 0x000eac0008000800 */
[----:B------:R-:W3:Y:S01]  /*0040*/  LDC R9, c[0x0][0x394] ;  /* 0x0000e500ff097b82 */ /* 0x000ee20000000800 */
[----:B------:R-:W0:Y:S01]  /*0050*/  LDCU.64 UR8, c[0x0][0x358] ;  /* 0x00006b00ff0877ac */ /* 0x000e220008000a00 */
[----:B------:R-:W0:Y:S01]  /*0060*/  LDCU.64 UR14, c[0x0][0x3a8] ;  /* 0x00007500ff0e77ac */ /* 0x000e220008000a00 */
[----:B------:R-:W0:Y:S01]  /*0070*/  LDCU.64 UR12, c[0x0][0x3a0] ;  /* 0x00007400ff0c77ac */ /* 0x000e220008000a00 */
[----:B-1----:R-:W-:Y:S01]  /*0080*/  IMAD.U32 R8, RZ, RZ, UR5 ;  /* 0x00000005ff087e24 */ /* 0x002fe2000f8e00ff */
[----:B------:R-:W1:Y:S01]  /*0090*/  LDCU.64 UR10, c[0x0][0x388] ;  /* 0x00007100ff0a77ac */ /* 0x000e620008000a00 */
[----:B--2---:R-:W-:Y:S01]  /*00a0*/  IMAD.U32 R6, RZ, RZ, UR4 ;  /* 0x00000004ff067e24 */ /* 0x004fe2000f8e00ff */
[----:B------:R-:W-:-:S06]  /*00b0*/  UMOV UR4, URZ ;  /* 0x000000ff00047c82 */ /* 0x000fcc0008000000 */
.L_x_44:
[----:B-1----:R-:W-:Y:S02]  /*00c0*/  IMAD.U32 R14, RZ, RZ, UR10 ;  /* 0x0000000aff0e7e24 */ /* 0x002fe4000f8e00ff */
[----:B------:R-:W-:-:S05]  /*00d0*/  IMAD.U32 R15, RZ, RZ, UR11 ;  /* 0x0000000bff0f7e24 */ /* 0x000fca000f8e00ff */
[----:B0-2---:R-:W2:Y:S01]  /*00e0*/  LDG.E.64 R2, desc[UR8][R14.64] ;  /* 0x000000080e027981 */ /* 0x005ea2000c1e1b00 */
[----:B------:R-:W0:Y:S01]  /*00f0*/  MUFU.RCP64H R5, 5 ;  /* 0x4014000000057908 */ /* 0x000e220000001800 */
[----:B------:R-:W-:Y:S02]  /*0100*/  HFMA2 R16, -RZ, RZ, 0, 0 ;  /* 0x00000000ff107431 */ /* 0x000fe400000001ff */
        /* <DEDUP_REMOVED lines=14> */
[----:B------:R-:W-:-:S09]  /*01f0*/  IMAD.MOV.U32 R14, RZ, RZ, RZ ;  /* 0x000000ffff0e7224 */ /* 0x000fd200078e00ff */
[----:B------:R-:W-:-:S05]  /*0200*/  FFMA R0, RZ, 2.3125, R3 ;  /* 0x40140000ff007823 */ /* 0x000fca0000000003 */
[----:B------:R-:W-:-:S13]  /*0210*/  FSETP.GT.AND P0, PT, |R0|, 1.469367938527859385e-39, PT ;  /* 0x001000000000780b */ /* 0x000fda0003f04200 */
[----:B------:R-:W-:Y:S05]  /*0220*/  @P0 BRA P2, `(.L_x_31) ;  /* 0x00000000001c0947 */ /* 0x000fea0001000000 */
[----:B------:R-:W-:Y:S01]  /*0230*/  IMAD.MOV.U32 R4, RZ, RZ, R16 ;  /* 0x000000ffff047224 */ /* 0x000fe200078e0010 */
[----:B------:R-:W-:Y:S01]  /*0240*/  MOV R5, R17 ;  /* 0x0000001100057202 */ /* 0x000fe20000000f00 */
[----:B------:R-:W-:Y:S01]  /*0250*/  IMAD.MOV.U32 R15, RZ, RZ, 0x40140000 ;  /* 0x40140000ff0f7424 */ /* 0x000fe200078e00ff */
[----:B------:R-:W-:-:S07]  /*0260*/  MOV R28, 0x280 ;  /* 0x00000280001c7802 */ /* 0x000fce0000000f00 */
[----:B---3--:R-:W-:Y:S05]  /*0270*/  CALL.REL.NOINC `($__internal_1_$__cuda_sm20_div_rn_f64_full) ;  /* 0x00000010009c7944 */ /* 0x008fea0003c00000 */
[----:B------:R-:W-:Y:S02]  /*0280*/  IMAD.MOV.U32 R2, RZ, RZ, R4 ;  /* 0x000000ffff027224 */ /* 0x000fe400078e0004 */
[----:B------:R-:W-:-:S07]  /*0290*/  IMAD.MOV.U32 R3, RZ, RZ, R5 ;  /* 0x000000ffff037224 */ /* 0x000fce00078e0005 */
.L_x_31:
[----:B------:R-:W-:Y:S01]  /*02a0*/  IMAD.U32 R4, RZ, RZ, UR12 ;  /* 0x0000000cff047e24 */ /* 0x000fe2000f8e00ff */
[----:B------:R-:W-:-:S06]  /*02b0*/  MOV R5, UR13 ;  /* 0x0000000d00057c02 */ /* 0x000fcc0008000f00 */
[----:B------:R-:W2:Y:S01]  /*02c0*/  LDG.E.64 R4, desc[UR8][R4.64] ;  /* 0x0000000804047981 */ /* 0x000ea2000c1e1b00 */
[----:B------:R-:W0:Y:S01]  /*02d0*/  FRND.F64.FLOOR R2, R2 ;  /* 0x0000000200027313 */ /* 0x000e220000305800 */
[----:B------:R-:W-:Y:S01]  /*02e0*/  UMOV UR6, 0xae147ae1 ;  /* 0xae147ae100067882 */ /* 0x000fe20000000000 */
[----:B------:R-:W-:Y:S01]  /*02f0*/  UMOV UR7, 0x401ee147 ;  /* 0x401ee14700077882 */ /* 0x000fe20000000000 */
[----:B------:R-:W-:Y:S01]  /*0300*/  UMOV UR16, 0x872522cf ;  /* 0x872522cf00107882 */ /* 0x000fe20000000000 */
[----:B------:R-:W-:Y:S01]  /*0310*/  UMOV UR17, 0x401f1799 ;  /* 0x401f179900117882 */ /* 0x000fe20000000000 */
[----:B0-----:R-:W-:-:S10]  /*0320*/  DADD R12, R2, 0.5 ;  /* 0x3fe00000020c7429 */ /* 0x001fd40000000000 */
[----:B------:R-:W-:Y:S02]  /*0330*/  FSEL R12, R12, RZ, P1 ;  /* 0x000000ff0c0c7208 */ /* 0x000fe40000800000 */
[----:B------:R-:W-:Y:S01]  /*0340*/  FSEL R13, R13, 1.75, P1 ;  /* 0x3fe000000d0d7808 */ /* 0x000fe20000800000 */
[C---:B--2---:R-:W-:Y:S02]  /*0350*/  DSETP.GT.AND P0, PT, R4.reuse, UR6, PT ;  /* 0x0000000604007e2a */ /* 0x044fe4000bf04000 */
[----:B------:R-:W-:-:S14]  /*0360*/  DSETP.LT.AND P2, PT, R4, UR16, PT ;  /* 0x0000001004007e2a */ /* 0x000fdc000bf41000 */
[----:B------:R-:W-:Y:S05]  /*0370*/  @P0 BRA P2, `(.L_x_32) ;  /* 0x00000004000c0947 */ /* 0x000fea0001000000 */
[----:B------:R-:W-:Y:S01]  /*0380*/  UMOV UR6, 0x66666666 ;  /* 0x6666666600067882 */ /* 0x000fe20000000000 */
[----:B------:R-:W-:Y:S02]  /*0390*/  UMOV UR7, 0x401f6666 ;  /* 0x401f666600077882 */ /* 0x000fe40000000000 */
[----:B------:R-:W-:-:S06]  /*03a0*/  DSETP.GEU.AND P0, PT, R4, UR6, PT ;  /* 0x0000000604007e2a */ /* 0x000fcc000bf0e000 */
[----:B------:R-:W-:-:S14]  /*03b0*/  DSETP.LEU.OR P0, PT, R4, UR16, P0 ;  /* 0x0000001004007e2a */ /* 0x000fdc000870b400 */
[----:B------:R-:W-:Y:S05]  /*03c0*/  @P0 BRA `(.L_x_33) ;  /* 0x0000000000800947 */ /* 0x000fea0003800000 */
[----:B------:R-:W0:Y:S01]  /*03d0*/  MUFU.RCP64H R3, 13 ;  /* 0x402a000000037908 */ /* 0x000e220000001800 */
[----:B------:R-:W-:Y:S01]  /*03e0*/  IMAD.MOV.U32 R16, RZ, RZ, 0x0 ;  /* 0x00000000ff107424 */ /* 0x000fe200078e00ff */
[----:B------:R-:W-:Y:S01]  /*03f0*/  DADD R4, R4, -2 ;  /* 0xc000000004047429 */ /* 0x000fe20000000000 */
[----:B------:R-:W-:Y:S02]  /*0400*/  IMAD.MOV.U32 R17, RZ, RZ, 0x402a0000 ;  /* 0x402a0000ff117424 */ /* 0x000fe400078e00ff */
[----:B------:R-:W-:-:S05]  /*0410*/  IMAD.MOV.U32 R2, RZ, RZ, 0x1 ;  /* 0x00000001ff027424 */ /* 0x000fca00078e00ff */
[C---:B------:R-:W-:Y:S02]  /*0420*/  DMUL R18, R4.reuse, 100 ;  /* 0x4059000004127828 */ /* 0x040fe40000000000 */
[----:B------:R-:W-:Y:S02]  /*0430*/  DSETP.GT.AND P1, PT, R4, RZ, PT ;  /* 0x000000ff0400722a */ /* 0x000fe40003f24000 */
[----:B0-----:R-:W-:-:S06]  /*0440*/  DFMA R10, R2, -R16, 1 ;  /* 0x3ff00000020a742b */ /* 0x001fcc0000000810 */
[----:B------:R-:W-:Y:S02]  /*0450*/  FSETP.GEU.AND P2, PT, |R19|, 6.5827683646048100446e-37, PT ;  /* 0x036000001300780b */ /* 0x000fe40003f4e200 */
[----:B------:R-:W-:-:S08]  /*0460*/  DFMA R10, R10, R10, R10 ;  /* 0x0000000a0a0a722b */ /* 0x000fd0000000000a */
[----:B------:R-:W-:-:S08]  /*0470*/  DFMA R10, R2, R10, R2 ;  /* 0x0000000a020a722b */ /* 0x000fd00000000002 */
[----:B------:R-:W-:-:S08]  /*0480*/  DFMA R2, R10, -R16, 1 ;  /* 0x3ff000000a02742b */ /* 0x000fd00000000810 */
[----:B------:R-:W-:-:S08]  /*0490*/  DFMA R2, R10, R2, R10 ;  /* 0x000000020a02722b */ /* 0x000fd0000000000a */
[----:B------:R-:W-:-:S08]  /*04a0*/  DMUL R10, R18, R2 ;  /* 0x00000002120a7228 */ /* 0x000fd00000000000 */
[----:B------:R-:W-:-:S08]  /*04b0*/  DFMA R16, R10, -13, R18 ;  /* 0xc02a00000a10782b */ /* 0x000fd00000000012 */
[----:B------:R-:W-:-:S10]  /*04c0*/  DFMA R2, R2, R16, R10 ;  /* 0x000000100202722b */ /* 0x000fd4000000000a */
[----:B------:R-:W-:-:S05]  /*04d0*/  FFMA R0, RZ, 2.65625, R3 ;  /* 0x402a0000ff007823 */ /* 0x000fca0000000003 */
        /* <DEDUP_REMOVED lines=9> */
.L_x_34:
[----:B------:R-:W0:Y:S02]  /*0570*/  FRND.F64.FLOOR R2, R2 ;  /* 0x0000000200027313 */ /* 0x000e240000305800 */
[----:B0-----:R-:W-:-:S08]  /*0580*/  DADD R4, R2, 1 ;  /* 0x3ff0000002047429 */ /* 0x001fd00000000000 */
[----:B------:R-:W-:-:S10]  /*0590*/  DADD R4, R4, 0.5 ;  /* 0x3fe0000004047429 */ /* 0x000fd40000000000 */
[----:B------:R-:W-:Y:S02]  /*05a0*/  FSEL R10, R4, RZ, P1 ;  /* 0x000000ff040a7208 */ /* 0x000fe40000800000 */
[----:B------:R-:W-:Y:S01]  /*05b0*/  FSEL R11, R5, 1.9375, P1 ;  /* 0x3ff80000050b7808 */ /* 0x000fe20000800000 */
[----:B------:R-:W-:Y:S06]  /*05c0*/  BRA `(.L_x_32) ;  /* 0x0000000000787947 */ /* 0x000fec0003800000 */
.L_x_33:
[----:B------:R-:W0:Y:S01]  /*05d0*/  MUFU.RCP64H R3, 13 ;  /* 0x402a000000037908 */ /* 0x000e220000001800 */
[----:B------:R-:W-:Y:S01]  /*05e0*/  IMAD.MOV.U32 R16, RZ, RZ, 0x0 ;  /* 0x00000000ff107424 */ /* 0x000fe200078e00ff */
[----:B------:R-:W-:Y:S01]  /*05f0*/  MOV R17, 0x402a0000 ;  /* 0x402a000000117802 */ /* 0x000fe20000000f00 */
[----:B------:R-:W-:-:S06]  /*0600*/  IMAD.MOV.U32 R2, RZ, RZ, 0x1 ;  /* 0x00000001ff027424 */ /* 0x000fcc00078e00ff */
[----:B0-----:R-:W-:-:S08]  /*0610*/  DFMA R10, R2, -R16, 1 ;  /* 0x3ff00000020a742b */ /* 0x001fd00000000810 */
[----:B------:R-:W-:-:S08]  /*0620*/  DFMA R10, R10, R10, R10 ;  /* 0x0000000a0a0a722b */ /* 0x000fd0000000000a */
[----:B------:R-:W-:Y:S02]  /*0630*/  DFMA R2, R2, R10, R2 ;  /* 0x0000000a0202722b */ /* 0x000fe40000000002 */
[----:B------:R-:W-:-:S06]  /*0640*/  DADD R10, R4, -2 ;  /* 0xc0000000040a7429 */ /* 0x000fcc0000000000 */
[----:B------:R-:W-:Y:S02]  /*0650*/  DFMA R4, R2, -R16, 1 ;  /* 0x3ff000000204742b */ /* 0x000fe40000000810 */
[C---:B------:R-:W-:Y:S02]  /*0660*/  DMUL R16, R10.reuse, 100 ;  /* 0x405900000a107828 */ /* 0x040fe40000000000 */
[----:B------:R-:W-:-:S04]  /*0670*/  DSETP.GT.AND P1, PT, R10, RZ, PT ;  /* 0x000000ff0a00722a */ /* 0x000fc80003f24000 */
[----:B------:R-:W-:-:S04]  /*0680*/  DFMA R18, R2, R4, R2 ;  /* 0x000000040212722b */ /* 0x000fc80000000002 */
[----:B------:R-:W-:-:S04]  /*0690*/  FSETP.GEU.AND P2, PT, |R17|, 6.5827683646048100446e-37, PT ;  /* 0x036000001100780b */ /* 0x000fc80003f4e200 */
[----:B------:R-:W-:-:S08]  /*06a0*/  DMUL R2, R18, R16 ;  /* 0x0000001012027228 */ /* 0x000fd00000000000 */
[----:B------:R-:W-:-:S08]  /*06b0*/  DFMA R4, R2, -13, R16 ;  /* 0xc02a00000204782b */ /* 0x000fd00000000010 */
[----:B------:R-:W-:-:S10]  /*06c0*/  DFMA R2, R18, R4, R2 ;  /* 0x000000041202722b */ /* 0x000fd40000000002 */
[----:B------:R-:W-:-:S05]  /*06d0*/  FFMA R0, RZ, 2.65625, R3 ;  /* 0x402a0000ff007823 */ /* 0x000fca0000000003 */
[----:B------:R-:W-:-:S13]  /*06e0*/  FSETP.GT.AND P0, PT, |R0|, 1.469367938527859385e-39, PT ;  /* 0x001000000000780b */ /* 0x000fda0003f04200 */
[----:B------:R-:W-:Y:S05]  /*06f0*/  @P0 BRA P2, `(.L_x_35) ;  /* 0x00000000001c0947 */ /* 0x000fea0001000000 */
[----:B------:R-:W-:Y:S01]  /*0700*/  IMAD.MOV.U32 R4, RZ, RZ, R16 ;  /* 0x000000ffff047224 */ /* 0x000fe200078e0010 */
[----:B------:R-:W-:Y:S01]  /*0710*/  MOV R28, 0x750 ;  /* 0x00000750001c7802 */ /* 0x000fe20000000f00 */
[----:B------:R-:W-:Y:S02]  /*0720*/  IMAD.MOV.U32 R5, RZ, RZ, R17 ;  /* 0x000000ffff057224 */ /* 0x000fe400078e0011 */
[----:B------:R-:W-:-:S07]  /*0730*/  IMAD.MOV.U32 R15, RZ, RZ, 0x402a0000 ;  /* 0x402a0000ff0f7424 */ /* 0x000fce00078e00ff */
[----:B---3--:R-:W-:Y:S05]  /*0740*/  CALL.REL.NOINC `($__internal_1_$__cuda_sm20_div_rn_f64_full) ;  /* 0x0000000c00687944 */ /* 0x008fea0003c00000 */
[----:B------:R-:W-:Y:S01]  /*0750*/  MOV R2, R4 ;  /* 0x0000000400027202 */ /* 0x000fe20000000f00 */
[----:B------:R-:W-:-:S07]  /*0760*/  IMAD.MOV.U32 R3, RZ, RZ, R5 ;  /* 0x000000ffff037224 */ /* 0x000fce00078e0005 */
.L_x_35:
[----:B------:R-:W0:Y:S02]  /*0770*/  FRND.F64.FLOOR R2, R2 ;  /* 0x0000000200027313 */ /* 0x000e240000305800 */
[----:B0-----:R-:W-:-:S10]  /*0780*/  DADD R4, R2, 0.5 ;  /* 0x3fe0000002047429 */ /* 0x001fd40000000000 */
[----:B------:R-:W-:Y:S02]  /*0790*/  FSEL R10, R4, RZ, P1 ;  /* 0x000000ff040a7208 */ /* 0x000fe40000800000 */
[----:B------:R-:W-:-:S07]  /*07a0*/  FSEL R11, R5, 1.75, P1 ;  /* 0x3fe00000050b7808 */ /* 0x000fce0000800000 */
.L_x_32:
[----:B---3--:R-:W2:Y:S02]  /*07b0*/  LDG.E.64 R4, desc[UR8][R8.64] ;  /* 0x0000000808047981 */ /* 0x008ea4000c1e1b00 */
[----:B--2---:R-:W-:-:S14]  /*07c0*/  DSETP.GT.AND P0, PT, R4, 10, PT ;  /* 0x402400000400742a */ /* 0x004fdc0003f04000 */
[----:B------:R-:W-:Y:S05]  /*07d0*/  @!P0 BRA `(.L_x_36) ;  /* 0x00000000001c8947 */ /* 0x000fea0003800000 */
[----:B------:R-:W-:Y:S02]  /*07e0*/  IMAD.MOV.U32 R2, RZ, RZ, 0x0 ;  /* 0x00000000ff027424 */ /* 0x000fe400078e00ff */
[----:B------:R-:W-:-:S05]  /*07f0*/  IMAD.MOV.U32 R3, RZ, RZ, 0x40240000 ;  /* 0x40240000ff037424 */ /* 0x000fca00078e00ff */
[----:B------:R0:W-:Y:S04]  /*0800*/  STG.E.64 desc[UR8][R8.64], R2 ;  /* 0x0000000208007986 */ /* 0x0001e8000c101b08 */
[----:B------:R0:W4:Y:S01]  /*0810*/  LDG.E.64 R20, desc[UR8][R6.64] ;  /* 0x0000000806147981 */ /* 0x000122000c1e1b00 */
[----:B------:R-:W-:Y:S01]  /*0820*/  MOV R4, 0x0 ;  /* 0x0000000000047802 */ /* 0x000fe20000000f00 */
[----:B------:R-:W-:Y:S01]  /*0830*/  IMAD.MOV.U32 R5, RZ, RZ, 0x40240000 ;  /* 0x40240000ff057424 */ /* 0x000fe200078e00ff */
[----:B------:R-:W-:Y:S06]  /*0840*/  BRA `(.L_x_37) ;  /* 0x0000000000247947 */ /* 0x000fec0003800000 */
.L_x_36:
[----:B------:R-:W2:Y:S02]  /*0850*/  LDG.E.64 R20, desc[UR8][R6.64] ;  /* 0x0000000806147981 */ /* 0x000ea4000c1e1b00 */
[----:B--2---:R-:W-:-:S14]  /*0860*/  DSETP.GT.AND P0, PT, R20, 25, PT ;  /* 0x403900001400742a */ /* 0x004fdc0003f04000 */
[----:B------:R-:W-:Y:S05]  /*0870*/  @!P0 BRA `(.L_x_37) ;  /* 0x0000000000188947 */ /* 0x000fea0003800000 */
[----:B------:R-:W-:Y:S02]  /*0880*/  IMAD.MOV.U32 R2, RZ, RZ, 0x0 ;  /* 0x00000000ff027424 */ /* 0x000fe400078e00ff */
[----:B------:R-:W-:-:S05]  /*0890*/  IMAD.MOV.U32 R3, RZ, RZ, 0x40390000 ;  /* 0x40390000ff037424 */ /* 0x000fca00078e00ff */
[----:B------:R1:W-:Y:S04]  /*08a0*/  STG.E.64 desc[UR8][R6.64], R2 ;  /* 0x0000000206007986 */ /* 0x0003e8000c101b08 */
[----:B------:R1:W4:Y:S01]  /*08b0*/  LDG.E.64 R4, desc[UR8][R8.64] ;  /* 0x0000000808047981 */ /* 0x000322000c1e1b00 */
[----:B------:R-:W-:Y:S01]  /*08c0*/  MOV R20, 0x0 ;  /* 0x0000000000147802 */ /* 0x000fe20000000f00 */
[----:B------:R-:W-:-:S07]  /*08d0*/  IMAD.MOV.U32 R21, RZ, RZ, 0x40390000 ;  /* 0x40390000ff157424 */ /* 0x000fce00078e00ff */
.L_x_37:
[----:B01----:R-:W0:Y:S01]  /*08e0*/  MUFU.RCP64H R3, 10 ;  /* 0x4024000000037908 */ /* 0x003e220000001800 */
[----:B------:R-:W-:Y:S01]  /*08f0*/  IMAD.MOV.U32 R18, RZ, RZ, 0x0 ;  /* 0x00000000ff127424 */ /* 0x000fe200078e00ff */
[----:B------:R-:W-:Y:S01]  /*0900*/  MOV R2, 0x1 ;  /* 0x0000000100027802 */ /* 0x000fe20000000f00 */
[----:B------:R-:W-:Y:S01]  /*0910*/  IMAD.MOV.U32 R19, RZ, RZ, 0x40240000 ;  /* 0x40240000ff137424 */ /* 0x000fe200078e00ff */
[C---:B----4-:R-:W-:Y:S02]  /*0920*/  DMUL R22, R4.reuse, 100 ;  /* 0x4059000004167828 */ /* 0x050fe40000000000 */
[----:B------:R-:W-:-:S08]  /*0930*/  DSETP.GT.AND P1, PT, R4, RZ, PT ;  /* 0x000000ff0400722a */ /* 0x000fd00003f24000 */
[----:B------:R-:W-:Y:S01]  /*0940*/  FSETP.GEU.AND P2, PT, |R23|, 6.5827683646048100446e-37, PT ;  /* 0x036000001700780b */ /* 0x000fe20003f4e200 */
[----:B0-----:R-:W-:-:S08]  /*0950*/  DFMA R16, R2, -R18, 1 ;  /* 0x3ff000000210742b */ /* 0x001fd00000000812 */
[----:B------:R-:W-:-:S08]  /*0960*/  DFMA R16, R16, R16, R16 ;  /* 0x000000101010722b */ /* 0x000fd00000000010 */
[----:B------:R-:W-:-:S08]  /*0970*/  DFMA R16, R2, R16, R2 ;  /* 0x000000100210722b */ /* 0x000fd00000000002 */
[----:B------:R-:W-:-:S08]  /*0980*/  DFMA R2, R16, -R18, 1 ;  /* 0x3ff000001002742b */ /* 0x000fd00000000812 */
[----:B------:R-:W-:-:S08]  /*0990*/  DFMA R2, R16, R2, R16 ;  /* 0x000000021002722b */ /* 0x000fd00000000010 */
[----:B------:R-:W-:-:S08]  /*09a0*/  DMUL R16, R22, R2 ;  /* 0x0000000216107228 */ /* 0x000fd00000000000 */
[----:B------:R-:W-:-:S08]  /*09b0*/  DFMA R18, R16, -10, R22 ;  /* 0xc02400001012782b */ /* 0x000fd00000000016 */
[----:B------:R-:W-:-:S10]  /*09c0*/  DFMA R2, R2, R18, R16 ;  /* 0x000000120202722b */ /* 0x000fd40000000010 */
[----:B------:R-:W-:-:S05]  /*09d0*/  FFMA R0, RZ, 2.5625, R3 ;  /* 0x40240000ff007823 */ /* 0x000fca0000000003 */
[----:B------:R-:W-:-:S13]  /*09e0*/  FSETP.GT.AND P0, PT, |R0|, 1.469367938527859385e-39, PT ;  /* 0x001000000000780b */ /* 0x000fda0003f04200 */
[----:B------:R-:W-:Y:S05]  /*09f0*/  @P0 BRA P2, `(.L_x_38) ;  /* 0x00000000001c0947 */ /* 0x000fea0001000000 */
[----:B------:R-:W-:Y:S01]  /*0a00*/  IMAD.MOV.U32 R4, RZ, RZ, R22 ;  /* 0x000000ffff047224 */ /* 0x000fe200078e0016 */
[----:B------:R-:W-:Y:S01]  /*0a10*/  MOV R28, 0xa50 ;  /* 0x00000a50001c7802 */ /* 0x000fe20000000f00 */
[----:B------:R-:W-:Y:S02]  /*0a20*/  IMAD.MOV.U32 R5, RZ, RZ, R23 ;  /* 0x000000ffff057224 */ /* 0x000fe400078e0017 */
[----:B------:R-:W-:-:S07]  /*0a30*/  IMAD.MOV.U32 R15, RZ, RZ, 0x40240000 ;  /* 0x40240000ff0f7424 */ /* 0x000fce00078e00ff */
[----:B------:R-:W-:Y:S05]  /*0a40*/  CALL.REL.NOINC `($__internal_1_$__cuda_sm20_div_rn_f64_full) ;  /* 0x0000000800a87944 */ /* 0x000fea0003c00000 */
[----:B------:R-:W-:Y:S01]  /*0a50*/  MOV R2, R4 ;  /* 0x0000000400027202 */ /* 0x000fe20000000f00 */
[----:B------:R-:W-:-:S07]  /*0a60*/  IMAD.MOV.U32 R3, RZ, RZ, R5 ;  /* 0x000000ffff037224 */ /* 0x000fce00078e0005 */
.L_x_38:
[----:B------:R-:W0:Y:S01]  /*0a70*/  MUFU.RCP64H R5, 23 ;  /* 0x4037000000057908 */ /* 0x000e220000001800 */
[----:B------:R-:W-:Y:S01]  /*0a80*/  IMAD.MOV.U32 R18, RZ, RZ, 0x0 ;  /* 0x00000000ff127424 */ /* 0x000fe200078e00ff */
[----:B------:R-:W-:Y:S01]  /*0a90*/  MOV R4, 0x1 ;  /* 0x0000000100047802 */ /* 0x000fe20000000f00 */
[----:B------:R-:W-:Y:S01]  /*0aa0*/  IMAD.MOV.U32 R19, RZ, RZ, 0x40370000 ;  /* 0x40370000ff137424 */ /* 0x000fe200078e00ff */
[----:B------:R-:W-:-:S08]  /*0ab0*/  DADD R20, R20, -2 ;  /* 0xc000000014147429 */ /* 0x000fd00000000000 */
[----:B------:R-:W-:Y:S02]  /*0ac0*/  DMUL R22, R20, 100 ;  /* 0x4059000014167828 */ /* 0x000fe40000000000 */
[----:B0-----:R-:W-:-:S08]  /*0ad0*/  DFMA R16, R4, -R18, 1 ;  /* 0x3ff000000410742b */ /* 0x001fd00000000812 */
[----:B------:R-:W-:Y:S01]  /*0ae0*/  FSETP.GEU.AND P2, PT, |R23|, 6.5827683646048100446e-37, PT ;  /* 0x036000001700780b */ /* 0x000fe20003f4e200 */
[----:B------:R-:W-:-:S08]  /*0af0*/  DFMA R16, R16, R16, R16 ;  /* 0x000000101010722b */ /* 0x000fd00000000010 */
[----:B------:R-:W-:-:S08]  /*0b00*/  DFMA R16, R4, R16, R4 ;  /* 0x000000100410722b */ /* 0x000fd00000000004 */
[----:B------:R-:W-:-:S08]  /*0b10*/  DFMA R4, R16, -R18, 1 ;  /* 0x3ff000001004742b */ /* 0x000fd00000000812 */
[----:B------:R-:W-:-:S08]  /*0b20*/  DFMA R4, R16, R4, R16 ;  /* 0x000000041004722b */ /* 0x000fd00000000010 */
[----:B------:R-:W-:-:S08]  /*0b30*/  DMUL R16, R22, R4 ;  /* 0x0000000416107228 */ /* 0x000fd00000000000 */
[----:B------:R-:W-:-:S08]  /*0b40*/  DFMA R18, R16, -23, R22 ;  /* 0xc03700001012782b */ /* 0x000fd00000000016 */
[----:B------:R-:W-:Y:S01]  /*0b50*/  DFMA R4, R4, R18, R16 ;  /* 0x000000120404722b */ /* 0x000fe20000000010 */
[----:B------:R-:W-:Y:S02]  /*0b60*/  FSEL R16, R2, RZ, P1 ;  /* 0x000000ff02107208 */ /* 0x000fe40000800000 */
[----:B------:R-:W-:Y:S01]  /*0b70*/  FSEL R17, R3, RZ, P1 ;  /* 0x000000ff03117208 */ /* 0x000fe20000800000 */
[----:B------:R-:W-:-:S03]  /*0b80*/  DSETP.GT.AND P1, PT, R20, RZ, PT ;  /* 0x000000ff1400722a */ /* 0x000fc60003f24000 */
[----:B------:R0:W1:Y:S03]  /*0b90*/  F2F.F32.F64 R0, R16 ;  /* 0x0000001000007310 */ /* 0x0000660000301000 */
[----:B------:R-:W-:-:S05]  /*0ba0*/  FFMA R15, RZ, 2.859375, R5 ;  /* 0x40370000ff0f7823 */ /* 0x000fca0000000005 */
[----:B------:R-:W-:-:S13]  /*0bb0*/  FSETP.GT.AND P0, PT, |R15|, 1.469367938527859385e-39, PT ;  /* 0x001000000f00780b */ /* 0x000fda0003f04200 */
[----:B01----:R-:W-:Y:S05]  /*0bc0*/  @P0 BRA P2, `(.L_x_39) ;  /* 0x0000000000140947 */ /* 0x003fea0001000000 */
[----:B------:R-:W-:Y:S01]  /*0bd0*/  IMAD.MOV.U32 R4, RZ, RZ, R22 ;  /* 0x000000ffff047224 */ /* 0x000fe200078e0016 */
[----:B------:R-:W-:Y:S01]  /*0be0*/  MOV R28, 0xc20 ;  /* 0x00000c20001c7802 */ /* 0x000fe20000000f00 */
[----:B------:R-:W-:Y:S02]  /*0bf0*/  IMAD.MOV.U32 R5, RZ, RZ, R23 ;  /* 0x000000ffff057224 */ /* 0x000fe400078e0017 */
[----:B------:R-:W-:-:S07]  /*0c00*/  IMAD.MOV.U32 R15, RZ, RZ, 0x40370000 ;  /* 0x40370000ff0f7424 */ /* 0x000fce00078e00ff */
[----:B------:R-:W-:Y:S05]  /*0c10*/  CALL.REL.NOINC `($__internal_1_$__cuda_sm20_div_rn_f64_full) ;  /* 0x0000000800347944 */ /* 0x000fea0003c00000 */
.L_x_39:
[----:B------:R-:W-:Y:S01]  /*0c20*/  FSEL R16, R4, RZ, P1 ;  /* 0x000000ff04107208 */ /* 0x000fe20000800000 */
[----:B------:R-:W0:Y:S01]  /*0c30*/  F2I.TRUNC.NTZ R14, R0 ;  /* 0x00000000000e7305 */ /* 0x000e22000020f100 */
[----:B------:R-:W-:-:S07]  /*0c40*/  FSEL R17, R5, RZ, P1 ;  /* 0x000000ff05117208 */ /* 0x000fce0000800000 */
[----:B------:R-:W1:Y:S01]  /*0c50*/  F2F.F32.F64 R15, R16 ;  /* 0x00000010000f7310 */ /* 0x000e620000301000 */
[----:B0-----:R-:W-:-:S04]  /*0c60*/  I2FP.F32.S32 R19, R14 ;  /* 0x0000000e00137245 */ /* 0x001fc80000201400 */
[----:B------:R-:W-:-:S03]  /*0c70*/  FSETP.NEU.AND P0, PT, R0, R19, PT ;  /* 0x000000130000720b */ /* 0x000fc60003f0d000 */
[----:B-1----:R-:W0:Y:S02]  /*0c80*/  F2I.TRUNC.NTZ R18, R15 ;  /* 0x0000000f00127305 */ /* 0x002e24000020f100 */
[----:B0-----:R-:W-:-:S04]  /*0c90*/  I2FP.F32.S32 R18, R18 ;  /* 0x0000001200127245 */ /* 0x001fc80000201400 */
[----:B------:R-:W-:-:S04]  /*0ca0*/  FSETP.NEU.AND P2, PT, R15, R18, PT ;  /* 0x000000120f00720b */ /* 0x000fc80003f4d000 */
[----:B------:R-:W-:-:S13]  /*0cb0*/  FSETP.NEU.OR P3, PT, R0, R19, P2 ;  /* 0x000000130000720b */ /* 0x000fda000176d400 */
[----:B------:R-:W-:Y:S05]  /*0cc0*/  @P3 BRA `(.L_x_40) ;  /* 0x0000000000283947 */ /* 0x000fea0003800000 */
[----:B------:R-:W-:Y:S01]  /*0cd0*/  DFMA R2, R2, 101, R16 ;  /* 0x405940000202782b */ /* 0x000fe20000000010 */
[----:B------:R-:W0:Y:S01]  /*0ce0*/  LDCU UR6, c[0x0][0x380] ;  /* 0x00007000ff0677ac */ /* 0x000e220008000800 */
[----:B------:R-:W-:Y:S01]  /*0cf0*/  F2F.F32.F64 R18, R12 ;  /* 0x0000000c00127310 */ /* 0x000fe20000301000 */
[----:B------:R-:W-:Y:S01]  /*0d00*/  HFMA2 R5, -RZ, RZ, -3, 0 ;  /* 0xc2000000ff057431 */ /* 0x000fe200000001ff */
[----:B------:R-:W-:-:S04]  /*0d10*/  UMOV UR7, URZ ;  /* 0x000000ff00077c82 */ /* 0x000fc80008000000 */
[----:B------:R-:W-:Y:S02]  /*0d20*/  DADD R2, R2, 0.5 ;  /* 0x3fe0000002027429 */ /* 0x000fe40000000000 */
[----:B------:R-:W-:Y:S08]  /*0d30*/  F2F.F32.F64 R16, R10 ;  /* 0x0000000a00107310 */ /* 0x000ff00000301000 */
[----:B------:R-:W0:Y:S02]  /*0d40*/  F2F.F32.F64 R17, R2 ;  /* 0x0000000200117310 */ /* 0x000e240000301000 */
[----:B0-----:R0:W5:Y:S01]  /*0d50*/  TEX.LL RZ, R14, R16, R5, UR6, 3D, 0x1 ;  /* 0x48ff0605100e7f60 */ /* 0x00116200089e01ff */
[----:B------:R-:W-:Y:S05]  /*0d60*/  BRA `(.L_x_41) ;  /* 0x0000000400987947 */ /* 0x000fea0003800000 */
.L_x_40:
[----:B------:R-:W-:Y:S05]  /*0d70*/  @!P0 BRA `(.L_x_42) ;  /* 0x00000004002c8947 */ /* 0x000fea0003800000 */
[----:B------:R-:W-:Y:S05]  /*0d80*/  @!P2 BRA `(.L_x_43) ;  /* 0x0000000000cca947 */ /* 0x000fea0003800000 */
[----:B------:R-:W0:Y:S01]  /*0d90*/  FRND.F64.FLOOR R4, R4 ;  /* 0x0000000400047313 */ /* 0x000e220000305800 */
[----:B------:R-:W1:Y:S01]  /*0da0*/  LDCU UR6, c[0x0][0x380] ;  /* 0x00007000ff0677ac */ /* 0x000e620008000800 */
[----:B------:R-:W-:-:S06]  /*0db0*/  UMOV UR7, URZ ;  /* 0x000000ff00077c82 */ /* 0x000fcc0008000000 */
[----:B------:R-:W2:Y:S01]  /*0dc0*/  FRND.F64.FLOOR R2, R2 ;  /* 0x0000000200027313 */ /* 0x000ea20000305800 */
[----:B0-----:R-:W-:Y:S01]  /*0dd0*/  DADD R26, R4, 1 ;  /* 0x3ff00000041a7429 */ /* 0x001fe20000000000 */
[----:B------:R-:W-:-:S06]  /*0de0*/  FSEL R16, R4, RZ, P1 ;  /* 0x000000ff04107208 */ /* 0x000fcc0000800000 */
[----:B------:R-:W0:Y:S01]  /*0df0*/  F2F.F32.F64 R18, R12 ;  /* 0x0000000c00127310 */ /* 0x000e220000301000 */
[----:B------:R-:W-:Y:S01]  /*0e00*/  FSEL R17, R5, RZ, P1 ;  /* 0x000000ff05117208 */ /* 0x000fe20000800000 */
[----:B--2---:R-:W-:Y:S01]  /*0e10*/  DADD R22, R2, 1 ;  /* 0x3ff0000002167429 */ /* 0x004fe20000000000 */
[----:B------:R-:W-:-:S04]  /*0e20*/  FSEL R4, R26, RZ, P1 ;  /* 0x000000ff1a047208 */ /* 0x000fc80000800000 */
[--C-:B------:R-:W-:Y:S01]  /*0e30*/  DFMA R20, R2, 101, R16.reuse ;  /* 0x405940000214782b */ /* 0x100fe20000000010 */
[----:B------:R-:W-:Y:S02]  /*0e40*/  FSEL R5, R27, 1.875, P1 ;  /* 0x3ff000001b057808 */ /* 0x000fe40000800000 */
[----:B------:R-:W-:Y:S01]  /*0e50*/  DFMA R28, R22, 101, R16 ;  /* 0x40594000161c782b */ /* 0x000fe20000000010 */
[----:B0-----:R-:W-:-:S03]  /*0e60*/  MOV R14, R18 ;  /* 0x00000012000e7202 */ /* 0x001fc60000000f00 */
[--C-:B------:R-:W-:Y:S01]  /*0e70*/  DFMA R2, R2, 101, R4.reuse ;  /* 0x405940000202782b */ /* 0x100fe20000000004 */
[----:B------:R-:W0:Y:S01]  /*0e80*/  F2F.F32.F64 R16, R10 ;  /* 0x0000000a00107310 */ /* 0x000e220000301000 */
[----:B------:R-:W-:Y:S01]  /*0e90*/  DADD R24, R20, 0.5 ;  /* 0x3fe0000014187429 */ /* 0x000fe20000000000 */
[--C-:B------:R-:W-:Y:S01]  /*0ea0*/  IMAD.MOV.U32 R26, RZ, RZ, R18.reuse ;  /* 0x000000ffff1a7224 */ /* 0x100fe200078e0012 */
[----:B------:R-:W-:Y:S02]  /*0eb0*/  DFMA R4, R22, 101, R4 ;  /* 0x405940001604782b */ /* 0x000fe40000000004 */
[----:B------:R-:W-:Y:S01]  /*0ec0*/  DADD R28, R28, 0.5 ;  /* 0x3fe000001c1c7429 */ /* 0x000fe20000000000 */
[----:B------:R-:W-:Y:S01]  /*0ed0*/  IMAD.MOV.U32 R23, RZ, RZ, -0x3e000000 ;  /* 0xc2000000ff177424 */ /* 0x000fe200078e00ff */
[----:B------:R-:W-:Y:S01]  /*0ee0*/  DADD R2, R2, 0.5 ;  /* 0x3fe0000002027429 */ /* 0x000fe20000000000 */
[----:B------:R2:W-:Y:S01]  /*0ef0*/  F2F.F32.F64 R17, R24 ;  /* 0x0000001800117310 */ /* 0x0005e20000301000 */
[----:B------:R-:W-:-:S02]  /*0f00*/  IMAD.MOV.U32 R22, RZ, RZ, R18 ;  /* 0x000000ffff167224 */ /* 0x000fc400078e0012 */
[----:B------:R-:W-:Y:S01]  /*0f10*/  DADD R4, R4, 0.5 ;  /* 0x3fe0000004047429 */ /* 0x000fe20000000000 */
[----:B0-----:R-:W-:-:S04]  /*0f20*/  IMAD.MOV.U32 R12, RZ, RZ, R16 ;  /* 0x000000ffff0c7224 */ /* 0x001fc800078e0010 */
[----:B------:R-:W1:Y:S01]  /*0f30*/  F2F.F32.F64 R13, R2 ;  /* 0x00000002000d7310 */ /* 0x000e620000301000 */
[--C-:B------:R-:W-:Y:S02]  /*0f40*/  IMAD.MOV.U32 R20, RZ, RZ, R16.reuse ;  /* 0x000000ffff147224 */ /* 0x100fe400078e0010 */
[----:B--2---:R-:W-:-:S05]  /*0f50*/  IMAD.MOV.U32 R24, RZ, RZ, R16 ;  /* 0x000000ffff187224 */ /* 0x004fca00078e0010 */
[----:B------:R-:W0:Y:S08]  /*0f60*/  F2F.F32.F64 R21, R28 ;  /* 0x0000001c00157310 */ /* 0x000e300000301000 */
[----:B------:R-:W2:Y:S01]  /*0f70*/  F2F.F32.F64 R25, R4 ;  /* 0x0000000400197310 */ /* 0x000ea20000301000 */
[----:B-1----:R-:W5:Y:S01]  /*0f80*/  TEX.LL RZ, R12, R12, R23, UR6, 3D, 0x1 ;  /* 0x48ff06170c0c7f60 */ /* 0x002f6200089e01ff */
[----:B------:R-:W5:Y:S01]  /*0f90*/  TEX.LL RZ, R17, R16, R23, UR6, 3D, 0x1 ;  /* 0x48ff061710117f60 */ /* 0x000f6200089e01ff */
[----:B0-----:R-:W5:Y:S01]  /*0fa0*/  TEX.LL RZ, R20, R20, R23, UR6, 3D, 0x1 ;  /* 0x48ff061714147f60 */ /* 0x001f6200089e01ff */
[----:B--2---:R-:W5:Y:S04]  /*0fb0*/  TEX.LL RZ, R24, R24, R23, UR6, 3D, 0x1 ;  /* 0x48ff061718187f60 */ /* 0x004f6800089e01ff */
[----:B------:R-:W0:Y:S08]  /*0fc0*/  FRND.FLOOR R3, R0 ;  /* 0x0000000000037307 */ /* 0x000e300000205000 */
[----:B------:R-:W1:Y:S01]  /*0fd0*/  FRND.FLOOR R2, R15 ;  /* 0x0000000f00027307 */ /* 0x000e620000205000 */
[----:B0-----:R-:W-:-:S04]  /*0fe0*/  FADD R3, R0, -R3 ;  /* 0x8000000300037221 */ /* 0x001fc80000000000 */
[----:B------:R-:W-:Y:S01]  /*0ff0*/  FADD R5, -R3, 1 ;  /* 0x3f80000003057421 */ /* 0x000fe20000000100 */
[----:B-1----:R-:W-:-:S04]  /*1000*/  FADD R2, R15, -R2 ;  /* 0x800000020f027221 */ /* 0x002fc80000000000 */
[C---:B------:R-:W-:Y:S01]  /*1010*/  FMUL R19, R2.reuse, R5 ;  /* 0x0000000502137220 */ /* 0x040fe20000400000 */
[C---:B------:R-:W-:Y:S01]  /*1020*/  FADD R4, -R2.reuse, 1 ;  /* 0x3f80000002047421 */ /* 0x040fe20000000100 */
[----:B------:R-:W-:Y:S01]  /*1030*/  FMUL R2, R2, R3 ;  /* 0x0000000302027220 */ /* 0x000fe20000400000 */
[----:B------:R-:W-:-:S04]  /*1040*/  DEPBAR.LE SB5, 0x3 ;  /* 0x0000d0c00000791a */ /* 0x000fc80000000000 */
[----:B------:R-:W-:Y:S01]  /*1050*/  FMUL R14, R19, R12 ;  /* 0x0000000c130e7220 */ /* 0x000fe20000400000 */
[----:B------:R-:W-:Y:S01]  /*1060*/  FMUL R12, R4, R5 ;  /* 0x00000005040c7220 */ /* 0x000fe20000400000 */
[----:B------:R-:W-:-:S03]  /*1070*/  FMUL R5, R3, R4 ;  /* 0x0000000403057220 */ /* 0x000fc60000400000 */
[----:B-----5:R-:W-:-:S04]  /*1080*/  FFMA R12, R17, R12, R14 ;  /* 0x0000000c110c7223 */ /* 0x020fc8000000000e */
[----:B------:R-:W-:-:S04]  /*1090*/  FFMA R5, R5, R20, R12 ;  /* 0x0000001405057223 */ /* 0x000fc8000000000c */
[----:B------:R-:W-:Y:S01]  /*10a0*/  FFMA R14, R2, R24, R5 ;  /* 0x00000018020e7223 */ /* 0x000fe20000000005 */
[----:B------:R-:W-:Y:S06]  /*10b0*/  BRA `(.L_x_41) ;  /* 0x0000000000c47947 */ /* 0x000fec0003800000 */
.L_x_43:
[----:B------:R-:W0:Y:S01]  /*10c0*/  FRND.F64.FLOOR R2, R2 ;  /* 0x0000000200027313 */ /* 0x000e220000305800 */
[----:B------:R-:W1:Y:S01]  /*10d0*/  LDCU UR6, c[0x0][0x380] ;  /* 0x00007000ff0677ac */ /* 0x000e620008000800 */
[----:B------:R-:W-:-:S06]  /*10e0*/  UMOV UR7, URZ ;  /* 0x000000ff00077c82 */ /* 0x000fcc0008000000 */
[----:B------:R-:W2:Y:S01]  /*10f0*/  F2F.F32.F64 R18, R12 ;  /* 0x0000000c00127310 */ /* 0x000ea20000301000 */
[C---:B0-----:R-:W-:Y:S02]  /*1100*/  DADD R14, R2.reuse, 1 ;  /* 0x3ff00000020e7429 */ /* 0x041fe40000000000 */
[----:B------:R-:W-:Y:S01]  /*1110*/  DFMA R4, R2, 101, R16 ;  /* 0x405940000204782b */ /* 0x000fe20000000010 */
[----:B------:R-:W-:-:S05]  /*1120*/  HFMA2 R3, -RZ, RZ, -3, 0 ;  /* 0xc2000000ff037431 */ /* 0x000fca00000001ff */
[----:B------:R-:W-:Y:S01]  /*1130*/  DFMA R14, R14, 101, R16 ;  /* 0x405940000e0e782b */ /* 0x000fe20000000010 */
[----:B--2---:R-:W-:Y:S01]  /*1140*/  IMAD.MOV.U32 R22, RZ, RZ, R18 ;  /* 0x000000ffff167224 */ /* 0x004fe200078e0012 */
[----:B------:R-:W0:Y:S01]  /*1150*/  F2F.F32.F64 R16, R10 ;  /* 0x0000000a00107310 */ /* 0x000e220000301000 */
[----:B------:R-:W-:-:S05]  /*1160*/  DADD R4, R4, 0.5 ;  /* 0x3fe0000004047429 */ /* 0x000fca0000000000 */
[----:B------:R-:W-:Y:S02]  /*1170*/  DADD R14, R14, 0.5 ;  /* 0x3fe000000e0e7429 */ /* 0x000fe40000000000 */
[----:B------:R-:W-:Y:S01]  /*1180*/  F2F.F32.F64 R17, R4 ;  /* 0x0000000400117310 */ /* 0x000fe20000301000 */
[----:B0-----:R-:W-:-:S07]  /*1190*/  IMAD.MOV.U32 R20, RZ, RZ, R16 ;  /* 0x000000ffff147224 */ /* 0x001fce00078e0010 */
[----:B------:R-:W1:Y:S02]  /*11a0*/  F2F.F32.F64 R21, R14 ;  /* 0x0000000e00157310 */ /* 0x000e640000301000 */
[----:B-1----:R-:W5:Y:S01]  /*11b0*/  TEX.LL RZ, R21, R20, R3, UR6, 3D, 0x1 ;  /* 0x48ff060314157f60 */ /* 0x002f6200089e01ff */
[----:B------:R-:W5:Y:S05]  /*11c0*/  TEX.LL RZ, R17, R16, R3, UR6, 3D, 0x1 ;  /* 0x48ff060310117f60 */ /* 0x000f6a00089e01ff */
[----:B------:R-:W0:Y:S02]  /*11d0*/  FRND.FLOOR R13, R0 ;  /* 0x00000000000d7307 */ /* 0x000e240000205000 */
[----:B0-----:R-:W-:-:S04]  /*11e0*/  FADD R14, R0, -R13 ;  /* 0x8000000d000e7221 */ /* 0x001fc80000000000 */
[C---:B------:R-:W-:Y:S01]  /*11f0*/  FADD R13, -R14.reuse, 1 ;  /* 0x3f8000000e0d7421 */ /* 0x040fe20000000100 */
[----:B-----5:R-:W-:-:S04]  /*1200*/  FMUL R14, R14, R21 ;  /* 0x000000150e0e7220 */ /* 0x020fc80000400000 */
[----:B------:R-:W-:Y:S01]  /*1210*/  FFMA R14, R13, R17, R14 ;  /* 0x000000110d0e7223 */ /* 0x000fe2000000000e */
[----:B------:R-:W-:Y:S06]  /*1220*/  BRA `(.L_x_41) ;  /* 0x0000000000687947 */ /* 0x000fec0003800000 */
.L_x_42:
[----:B------:R-:W0:Y:S01]  /*1230*/  FRND.F64.FLOOR R4, R4 ;  /* 0x0000000400047313 */ /* 0x000e220000305800 */
[----:B------:R-:W1:Y:S01]  /*1240*/  LDCU UR6, c[0x0][0x380] ;  /* 0x00007000ff0677ac */ /* 0x000e620008000800 */
[----:B------:R-:W-:-:S06]  /*1250*/  UMOV UR7, URZ ;  /* 0x000000ff00077c82 */ /* 0x000fcc0008000000 */
[----:B------:R-:W2:Y:S01]  /*1260*/  F2F.F32.F64 R18, R12 ;  /* 0x0000000c00127310 */ /* 0x000ea20000301000 */
[----:B0-----:R-:W-:Y:S01]  /*1270*/  DADD R16, R4, 1 ;  /* 0x3ff0000004107429 */ /* 0x001fe20000000000 */
[----:B--2---:R-:W-:-:S09]  /*1280*/  IMAD.MOV.U32 R22, RZ, RZ, R18 ;  /* 0x000000ffff167224 */ /* 0x004fd200078e0012 */
[----:B------:R-:W-:Y:S02]  /*1290*/  FSEL R20, R16, RZ, P1 ;  /* 0x000000ff10147208 */ /* 0x000fe40000800000 */
[----:B------:R-:W-:Y:S02]  /*12a0*/  FSEL R21, R17, 1.875, P1 ;  /* 0x3ff0000011157808 */ /* 0x000fe40000800000 */
[----:B------:R-:W-:Y:S02]  /*12b0*/  FSEL R16, R4, RZ, P1 ;  /* 0x000000ff04107208 */ /* 0x000fe40000800000 */
[----:B------:R-:W-:Y:S01]  /*12c0*/  FSEL R17, R5, RZ, P1 ;  /* 0x000000ff05117208 */ /* 0x000fe20000800000 */
[----:B------:R-:W-:Y:S01]  /*12d0*/  IMAD.MOV.U32 R5, RZ, RZ, -0x3e000000 ;  /* 0xc2000000ff057424 */ /* 0x000fe200078e00ff */
[----:B------:R-:W-:-:S04]  /*12e0*/  DFMA R20, R2, 101, R20 ;  /* 0x405940000214782b */ /* 0x000fc80000000014 */
[----:B------:R-:W-:Y:S01]  /*12f0*/  DFMA R2, R2, 101, R16 ;  /* 0x405940000202782b */ /* 0x000fe20000000010 */
[----:B------:R-:W0:Y:S03]  /*1300*/  F2F.F32.F64 R16, R10 ;  /* 0x0000000a00107310 */ /* 0x000e260000301000 */
[----:B------:R-:W-:-:S04]  /*1310*/  DADD R24, R20, 0.5 ;  /* 0x3fe0000014187429 */ /* 0x000fc80000000000 */
[----:B------:R-:W-:Y:S02]  /*1320*/  DADD R2, R2, 0.5 ;  /* 0x3fe0000002027429 */ /* 0x000fe40000000000 */
[----:B------:R-:W1:Y:S01]  /*1330*/  F2F.F32.F64 R21, R24 ;  /* 0x0000001800157310 */ /* 0x000e620000301000 */
[----:B0-----:R-:W-:-:S07]  /*1340*/  MOV R20, R16 ;  /* 0x0000001000147202 */ /* 0x001fce0000000f00 */
[----:B------:R-:W0:Y:S01]  /*1350*/  F2F.F32.F64 R17, R2 ;  /* 0x0000000200117310 */ /* 0x000e220000301000 */
[----:B-1----:R-:W5:Y:S01]  /*1360*/  TEX.LL RZ, R21, R20, R5, UR6, 3D, 0x1 ;  /* 0x48ff060514157f60 */ /* 0x002f6200089e01ff */
[----:B0-----:R-:W5:Y:S06]  /*1370*/  TEX.LL RZ, R17, R16, R5, UR6, 3D, 0x1 ;  /* 0x48ff060510117f60 */ /* 0x001f6c00089e01ff */
[----:B------:R-:W0:Y:S02]  /*1380*/  FRND.FLOOR R0, R15 ;  /* 0x0000000f00007307 */ /* 0x000e240000205000 */
[----:B0-----:R-:W-:-:S04]  /*1390*/  FADD R0, R15, -R0 ;  /* 0x800000000f007221 */ /* 0x001fc80000000000 */
[C---:B------:R-:W-:Y:S01]  /*13a0*/  FADD R13, -R0.reuse, 1 ;  /* 0x3f800000000d7421 */ /* 0x040fe20000000100 */
[----:B-----5:R-:W-:-:S04]  /*13b0*/  FMUL R14, R0, R21 ;  /* 0x00000015000e7220 */ /* 0x020fc80000400000 */
[----:B------:R-:W-:-:S07]  /*13c0*/  FFMA R14, R13, R17, R14 ;  /* 0x000000110d0e7223 */ /* 0x000fce000000000e */
.L_x_41:
[----:B-----5:R-:W1:Y:S01]  /*13d0*/  F2F.F64.F32 R2, R14 ;  /* 0x0000000e00027310 */ /* 0x020e620000201800 */
[----:B------:R-:W-:Y:S01]  /*13e0*/  IMAD.U32 R4, RZ, RZ, UR14 ;  /* 0x0000000eff047e24 */ /* 0x000fe2000f8e00ff */
[----:B------:R-:W-:Y:S01]  /*13f0*/  UIADD3 UR14, UP0, UPT, UR14, 0x8, URZ ;  /* 0x000000080e0e7890 */ /* 0x000fe2000ff1e0ff */
[----:B0-----:R-:W-:Y:S01]  /*1400*/  IMAD.U32 R5, RZ, RZ, UR15 ;  /* 0x0000000fff057e24 */ /* 0x001fe2000f8e00ff */
[----:B------:R-:W-:Y:S01]  /*1410*/  UIADD3 UR4, UPT, UPT, UR4, 0x1, URZ ;  /* 0x0000000104047890 */ /* 0x000fe2000fffe0ff */
[----:B------:R-:W-:Y:S01]  /*1420*/  IADD3 R8, P1, PT, R8, 0x8, RZ ;  /* 0x0000000808087810 */ /* 0x000fe20007f3e0ff */
[----:B------:R-:W-:Y:S01]  /*1430*/  UIADD3.X UR15, UPT, UPT, URZ, UR15, URZ, UP0, !UPT ;  /* 0x0000000fff0f7290 */ /* 0x000fe200087fe4ff */
[----:B------:R-:W-:Y:S01]  /*1440*/  IADD3 R6, P0, PT, R6, 0x8, RZ ;  /* 0x0000000806067810 */ /* 0x000fe20007f1e0ff */
[----:B------:R-:W-:Y:S02]  /*1450*/  UISETP.NE.AND UP0, UPT, UR4, 0x3138, UPT ;  /* 0x000031380400788c */ /* 0x000fe4000bf05270 */
[----:B------:R-:W-:Y:S01]  /*1460*/  UIADD3 UR12, UP1, UPT, UR12, 0x8, URZ ;  /* 0x000000080c0c7890 */ /* 0x000fe2000ff3e0ff */
[----:B------:R-:W-:Y:S01]  /*1470*/  IADD3.X R7, PT, PT, RZ, R7, RZ, P0, !PT ;  /* 0x00000007ff077210 */ /* 0x000fe200007fe4ff */
[----:B------:R-:W-:Y:S01]  /*1480*/  UIADD3 UR10, UP2, UPT, UR10, 0x8, URZ ;  /* 0x000000080a0a7890 */ /* 0x000fe2000ff5e0ff */
[----:B------:R-:W-:Y:S01]  /*1490*/  IMAD.X R9, RZ, RZ, R9, P1 ;  /* 0x000000ffff097224 */ /* 0x000fe200008e0609 */
[----:B------:R-:W-:Y:S01]  /*14a0*/  UIADD3.X UR13, UPT, UPT, URZ, UR13, URZ, UP1, !UPT ;  /* 0x0000000dff0d7290 */ /* 0x000fe20008ffe4ff */
[----:B-1----:R2:W-:Y:S01]  /*14b0*/  STG.E.64 desc[UR8][R4.64], R2 ;  /* 0x0000000204007986 */ /* 0x0025e2000c101b08 */
[----:B------:R-:W-:Y:S01]  /*14c0*/  UIADD3.X UR11, UPT, UPT, URZ, UR11, URZ, UP2, !UPT ;  /* 0x0000000bff0b7290 */ /* 0x000fe200097fe4ff */
[----:B------:R-:W-:Y:S11]  /*14d0*/  BRA.U UP0, `(.L_x_44) ;  /* 0xffffffe900f87547 */ /* 0x000ff6000b83ffff */
[----:B------:R-:W-:Y:S05]  /*14e0*/  EXIT ;  /* 0x000000000000794d */ /* 0x000fea0003800000 */
        .weak           $__internal_1_$__cuda_sm20_div_rn_f64_full
        .type           $__internal_1_$__cuda_sm20_div_rn_f64_full,@function
        .size           $__internal_1_$__cuda_sm20_div_rn_f64_full,(.L_x_181 - $__internal_1_$__cuda_sm20_div_rn_f64_full)
$__internal_1_$__cuda_sm20_div_rn_f64_full:
[C---:B------:R-:W-:Y:S01]  /*14f0*/  FSETP.GEU.AND P0, PT, |R15|.reuse, 1.469367938527859385e-39, PT ;  /* 0x001000000f00780b */ /* 0x040fe20003f0e200 */
[----:B------:R-:W-:Y:S01]  /*1500*/  IMAD.MOV.U32 R22, RZ, RZ, 0x1 ;  /* 0x00000001ff167424 */ /* 0x000fe200078e00ff */
[C---:B------:R-:W-:Y:S02]  /*1510*/  LOP3.LUT R16, R15.reuse, 0x800fffff, RZ, 0xc0, !PT ;  /* 0x800fffff0f107812 */ /* 0x040fe400078ec0ff */
[----:B------:R-:W-:Y:S02]  /*1520*/  LOP3.LUT R26, R15, 0x7ff00000, RZ, 0xc0, !PT ;  /* 0x7ff000000f1a7812 */ /* 0x000fe400078ec0ff */
[----:B------:R-:W-:Y:S01]  /*1530*/  LOP3.LUT R17, R16, 0x3ff00000, RZ, 0xfc, !PT ;  /* 0x3ff0000010117812 */ /* 0x000fe200078efcff */
[----:B------:R-:W-:Y:S01]  /*1540*/  IMAD.MOV.U32 R16, RZ, RZ, R14 ;  /* 0x000000ffff107224 */ /* 0x000fe200078e000e */
[----:B------:R-:W-:Y:S02]  /*1550*/  LOP3.LUT R29, R5, 0x7ff00000, RZ, 0xc0, !PT ;  /* 0x7ff00000051d7812 */ /* 0x000fe400078ec0ff */
[----:B------:R-:W-:-:S02]  /*1560*/  MOV R30, 0x1ca00000 ;  /* 0x1ca00000001e7802 */ /* 0x000fc40000000f00 */
[----:B------:R-:W-:Y:S01]  /*1570*/  ISETP.GE.U32.AND P2, PT, R29, R26, PT ;  /* 0x0000001a1d00720c */ /* 0x000fe20003f46070 */
[----:B------:R-:W-:Y:S01]  /*1580*/  @!P0 DMUL R16, R14, 8.98846567431157953865e+307 ;  /* 0x7fe000000e108828 */ /* 0x000fe20000000000 */
[----:B------:R-:W-:-:S05]  /*1590*/  IMAD.MOV.U32 R31, RZ, RZ, R29 ;  /* 0x000000ffff1f7224 */ /* 0x000fca00078e001d */
[----:B------:R-:W0:Y:S02]  /*15a0*/  MUFU.RCP64H R23, R17 ;  /* 0x0000001100177308 */ /* 0x000e240000001800 */
[----:B0-----:R-:W-:-:S08]  /*15b0*/  DFMA R18, R22, -R16, 1 ;  /* 0x3ff000001612742b */ /* 0x001fd00000000810 */
[----:B------:R-:W-:-:S08]  /*15c0*/  DFMA R18, R18, R18, R18 ;  /* 0x000000121212722b */ /* 0x000fd00000000012 */
[----:B------:R-:W-:Y:S01]  /*15d0*/  DFMA R22, R22, R18, R22 ;  /* 0x000000121616722b */ /* 0x000fe20000000016 */
[----:B------:R-:W-:Y:S01]  /*15e0*/  SEL R19, R30, 0x63400000, !P2 ;  /* 0x634000001e137807 */ /* 0x000fe20005000000 */
[----:B------:R-:W-:Y:S01]  /*15f0*/  IMAD.MOV.U32 R18, RZ, RZ, R4 ;  /* 0x000000ffff127224 */ /* 0x000fe200078e0004 */
[----:B------:R-:W-:Y:S02]  /*1600*/  FSETP.GEU.AND P2, PT, |R5|, 1.469367938527859385e-39, PT ;  /* 0x001000000500780b */ /* 0x000fe40003f4e200 */
[----:B------:R-:W-:-:S03]  /*1610*/  LOP3.LUT R19, R19, 0x800fffff, R5, 0xf8, !PT ;  /* 0x800fffff13137812 */ /* 0x000fc600078ef805 */
[----:B------:R-:W-:-:S08]  /*1620*/  DFMA R24, R22, -R16, 1 ;  /* 0x3ff000001618742b */ /* 0x000fd00000000810 */
        /* <DEDUP_REMOVED lines=10> */
.L_x_45:
[----:B------:R-:W-:Y:S01]  /*16d0*/  MOV R32, R26 ;  /* 0x0000001a00207202 */ /* 0x000fe20000000f00 */
[----:B------:R-:W-:Y:S01]  /*16e0*/  VIADD R33, R31, 0xffffffff ;  /* 0xffffffff1f217836 */ /* 0x000fe20000000000 */
[----:B------:R-:W-:Y:S01]  /*16f0*/  @!P0 LOP3.LUT R32, R17, 0x7ff00000, RZ, 0xc0, !PT ;  /* 0x7ff0000011208812 */ /* 0x000fe200078ec0ff */
[----:B------:R-:W-:-:S03]  /*1700*/  DMUL R24, R22, R18 ;  /* 0x0000001216187228 */ /* 0x000fc60000000000 */
[----:B------:R-:W-:Y:S01]  /*1710*/  ISETP.GT.U32.AND P0, PT, R33, 0x7feffffe, PT ;  /* 0x7feffffe2100780c */ /* 0x000fe20003f04070 */
[----:B------:R-:W-:-:S04]  /*1720*/  VIADD R33, R32, 0xffffffff ;  /* 0xffffffff20217836 */ /* 0x000fc80000000000 */
[----:B------:R-:W-:Y:S01]  /*1730*/  DFMA R26, R24, -R16, R18 ;  /* 0x80000010181a722b */ /* 0x000fe20000000012 */
[----:B------:R-:W-:-:S07]  /*1740*/  ISETP.GT.U32.OR P0, PT, R33, 0x7feffffe, P0 ;  /* 0x7feffffe2100780c */ /* 0x000fce0000704470 */
[----:B------:R-:W-:-:S06]  /*1750*/  DFMA R26, R22, R26, R24 ;  /* 0x0000001a161a722b */ /* 0x000fcc0000000018 */
[----:B------:R-:W-:Y:S05]  /*1760*/  @P0 BRA `(.L_x_46) ;  /* 0x00000000006c0947 */ /* 0x000fea0003800000 */
[----:B------:R-:W-:Y:S01]  /*1770*/  LOP3.LUT R22, R15, 0x7ff00000, RZ, 0xc0, !PT ;  /* 0x7ff000000f167812 */ /* 0x000fe200078ec0ff */
[----:B------:R-:W-:-:S03]  /*1780*/  IMAD.MOV.U32 R24, RZ, RZ, RZ ;  /* 0x000000ffff187224 */ /* 0x000fc600078e00ff */
[CC--:B------:R-:W-:Y:S02]  /*1790*/  VIADDMNMX R4, R29.reuse, -R22.reuse, 0xb9600000, !PT ;  /* 0xb96000001d047446 */ /* 0x0c0fe40007800916 */
[----:B------:R-:W-:Y:S02]  /*17a0*/  ISETP.GE.U32.AND P0, PT, R29, R22, PT ;  /* 0x000000161d00720c */ /* 0x000fe40003f06070 */
[----:B------:R-:W-:Y:S02]  /*17b0*/  VIMNMX R4, PT, PT, R4, 0x46a00000, PT ;  /* 0x46a0000004047848 */ /* 0x000fe40003fe0100 */
[----:B------:R-:W-:-:S05]  /*17c0*/  SEL R5, R30, 0x63400000, !P0 ;  /* 0x634000001e057807 */ /* 0x000fca0004000000 */
[----:B------:R-:W-:-:S05]  /*17d0*/  IMAD.IADD R4, R4, 0x1, -R5 ;  /* 0x0000000104047824 */ /* 0x000fca00078e0a05 */
[----:B------:R-:W-:-:S06]  /*17e0*/  IADD3 R25, PT, PT, R4, 0x7fe00000, RZ ;  /* 0x7fe0000004197810 */ /* 0x000fcc0007ffe0ff */
[----:B------:R-:W-:-:S10]  /*17f0*/  DMUL R22, R26, R24 ;  /* 0x000000181a167228 */ /* 0x000fd40000000000 */
[----:B------:R-:W-:-:S13]  /*1800*/  FSETP.GTU.AND P0, PT, |R23|, 1.469367938527859385e-39, PT ;  /* 0x001000001700780b */ /* 0x000fda0003f0c200 */
[----:B------:R-:W-:Y:S05]  /*1810*/  @P0 BRA `(.L_x_47) ;  /* 0x0000000000940947 */ /* 0x000fea0003800000 */
[----:B------:R-:W-:Y:S01]  /*1820*/  DFMA R18, R26, -R16, R18 ;  /* 0x800000101a12722b */ /* 0x000fe20000000012 */
[----:B------:R-:W-:-:S09]  /*1830*/  IMAD.MOV.U32 R24, RZ, RZ, RZ ;  /* 0x000000ffff187224 */ /* 0x000fd200078e00ff */
[C---:B------:R-:W-:Y:S02]  /*1840*/  FSETP.NEU.AND P0, PT, R19.reuse, RZ, PT ;  /* 0x000000ff1300720b */ /* 0x040fe40003f0d000 */
[----:B------:R-:W-:-:S04]  /*1850*/  LOP3.LUT R5, R19, 0x80000000, R15, 0x48, !PT ;  /* 0x8000000013057812 */ /* 0x000fc800078e480f */
[----:B------:R-:W-:-:S07]  /*1860*/  LOP3.LUT R25, R5, R25, RZ, 0xfc, !PT ;  /* 0x0000001905197212 */ /* 0x000fce00078efcff */
[----:B------:R-:W-:Y:S05]  /*1870*/  @!P0 BRA `(.L_x_47) ;  /* 0x00000000007c8947 */ /* 0x000fea0003800000 */
[----:B------:R-:W-:Y:S01]  /*1880*/  IMAD.MOV R17, RZ, RZ, -R4 ;  /* 0x000000ffff117224 */ /* 0x000fe200078e0a04 */
[----:B------:R-:W-:Y:S01]  /*1890*/  MOV R16, RZ ;  /* 0x000000ff00107202 */ /* 0x000fe20000000f00 */
[----:B------:R-:W-:Y:S01]  /*18a0*/  DMUL.RP R24, R26, R24 ;  /* 0x000000181a187228 */ /* 0x000fe20000008000 */
[----:B------:R-:W-:-:S04]  /*18b0*/  IADD3 R15, PT, PT, -R4, -0x43300000, RZ ;  /* 0xbcd00000040f7810 */ /* 0x000fc80007ffe1ff */
[----:B------:R-:W-:-:S05]  /*18c0*/  DFMA R16, R22, -R16, R26 ;  /* 0x800000101610722b */ /* 0x000fca000000001a */
[----:B------:R-:W-:-:S05]  /*18d0*/  LOP3.LUT R5, R25, R5, RZ, 0x3c, !PT ;  /* 0x0000000519057212 */ /* 0x000fca00078e3cff */
[----:B------:R-:W-:-:S04]  /*18e0*/  FSETP.NEU.AND P0, PT, |R17|, R15, PT ;  /* 0x0000000f1100720b */ /* 0x000fc80003f0d200 */
[----:B------:R-:W-:Y:S02]  /*18f0*/  FSEL R22, R24, R22, !P0 ;  /* 0x0000001618167208 */ /* 0x000fe40004000000 */
[----:B------:R-:W-:Y:S01]  /*1900*/  FSEL R23, R5, R23, !P0 ;  /* 0x0000001705177208 */ /* 0x000fe20004000000 */
[----:B------:R-:W-:Y:S06]  /*1910*/  BRA `(.L_x_47) ;  /* 0x0000000000547947 */ /* 0x000fec0003800000 */
.L_x_46:
        /* <DEDUP_REMOVED lines=12> */
[----:B------:R-:W-:Y:S01]  /*19e0*/  @!P0 IMAD.MOV.U32 R22, RZ, RZ, RZ ;  /* 0x000000ffff168224 */ /* 0x000fe200078e00ff */
[----:B------:R-:W-:-:S03]  /*19f0*/  @P0 MOV R22, RZ ;  /* 0x000000ff00160202 */ /* 0x000fc60000000f00 */
[----:B------:R-:W-:Y:S01]  /*1a00*/  @P0 IMAD.MOV.U32 R23, RZ, RZ, R4 ;  /* 0x000000ffff170224 */ /* 0x000fe200078e0004 */
[----:B------:R-:W-:Y:S06]  /*1a10*/  BRA `(.L_x_47) ;  /* 0x0000000000147947 */ /* 0x000fec0003800000 */
.L_x_49:
[----:B------:R-:W-:Y:S01]  /*1a20*/  LOP3.LUT R23, R15, 0x80000, RZ, 0xfc, !PT ;  /* 0x000800000f177812 */ /* 0x000fe200078efcff */
[----:B------:R-:W-:Y:S01]  /*1a30*/  IMAD.MOV.U32 R22, RZ, RZ, R14 ;  /* 0x000000ffff167224 */ /* 0x000fe200078e000e */
[----:B------:R-:W-:Y:S06]  /*1a40*/  BRA `(.L_x_47) ;  /* 0x0000000000087947 */ /* 0x000fec0003800000 */
.L_x_48:
[----:B------:R-:W-:Y:S01]  /*1a50*/  LOP3.LUT R23, R5, 0x80000, RZ, 0xfc, !PT ;  /* 0x0008000005177812 */ /* 0x000fe200078efcff */
[----:B------:R-:W-:-:S07]  /*1a60*/  IMAD.MOV.U32 R22, RZ, RZ, R4 ;  /* 0x000000ffff167224 */ /* 0x000fce00078e0004 */
.L_x_47:
[----:B------:R-:W-:Y:S01]  /*1a70*/  IMAD.MOV.U32 R29, RZ, RZ, 0x0 ;  /* 0x00000000ff1d7424 */ /* 0x000fe200078e00ff */
[----:B------:R-:W-:Y:S01]  /*1a80*/  MOV R4, R22 ;  /* 0x0000001600047202 */ /* 0x000fe20000000f00 */
[----:B------:R-:W-:Y:S02]  /*1a90*/  IMAD.MOV.U32 R5, RZ, RZ, R23 ;  /* 0x000000ffff057224 */ /* 0x000fe400078e0017 */
[----:B------:R-:W-:Y:S05]  /*1aa0*/  RET.REL.NODEC R28 `(_Z21cooling_function_testyPdS_S_S_S_) ;  /* 0xffffffe41c547950 */ /* 0x000fea0003c3ffff */
.L_x_50:
        /* <DEDUP_REMOVED lines=13> */
.L_x_181:


//--------------------- .text._Z25cooling_function_test_newyPdS_S_S_S_ --------------------------
	.section	.text._Z25cooling_function_test_newyPdS_S_S_S_,"ax",@progbits
	.align	128
        .global         _Z25cooling_function_test_newyPdS_S_S_S_
        .type           _Z25cooling_function_test_newyPdS_S_S_S_,@function
        .size           _Z25cooling_function_test_newyPdS_S_S_S_,(.L_x_182 - _Z25cooling_function_test_newyPdS_S_S_S_)
        .other          _Z25cooling_function_test_newyPdS_S_S_S_,@"STO_CUDA_ENTRY STV_DEFAULT"
_Z25cooling_function_test_newyPdS_S_S_S_:
.text._Z25cooling_function_test_newyPdS_S_S_S_:
        /* <DEDUP_REMOVED lines=8> */
[----:B-1----:R-:W-:Y:S01]  /*0080*/  MOV R2, UR5 ;  /* 0x0000000500027c02 */ /* 0x002fe20008000f00 */
[----:B------:R-:W1:Y:S01]  /*0090*/  LDCU.64 UR10, c[0x0][0x388] ;  /* 0x00007100ff0a77ac */ /* 0x000e620008000a00 */
[----:B--2---:R-:W-:Y:S01]  /*00a0*/  MOV R32, UR4 ;  /* 0x0000000400207c02 */ /* 0x004fe20008000f00 */
[----:B------:R-:W-:-:S06]  /*00b0*/  UMOV UR4, URZ ;  /* 0x000000ff00047c82 */ /* 0x000fcc0008000000 */
.L_x_67:
[----:B01----:R-:W-:Y:S01]  /*00c0*/  IMAD.U32 R12, RZ, RZ, UR10 ;  /* 0x0000000aff0c7e24 */ /* 0x003fe2000f8e00ff */
[----:B------:R-:W-:-:S05]  /*00d0*/  MOV R13, UR11 ;  /* 0x0000000b000d7c02 */ /* 0x000fca0008000f00 */
[----:B0-2---:R-:W2:Y:S01]  /*00e0*/  LDG.E.64 R6, desc[UR8][R12.64] ;  /* 0x000000080c067981 */ /* 0x005ea2000c1e1b00 */
[----:B------:R-:W0:Y:S01]  /*00f0*/  MUFU.RCP64H R9, 5 ;  /* 0x4014000000097908 */ /* 0x000e220000001800 */
[----:B------:R-:W-:Y:S02]  /*0100*/  HFMA2 R14, -RZ, RZ, 0, 0 ;  /* 0x00000000ff0e7431 */ /* 0x000fe400000001ff */
[----:B------:R-:W-:Y:S01]  /*0110*/  IMAD.MOV.U32 R15, RZ, RZ, 0x40140000 ;  /* 0x40140000ff0f7424 */ /* 0x000fe200078e00ff */
[----:B------:R-:W-:-:S06]  /*0120*/  MOV R8, 0x1 ;  /* 0x0000000100087802 */ /* 0x000fcc0000000f00 */
        /* <DEDUP_REMOVED lines=11> */
[----:B------:R-:W-:-:S10]  /*01e0*/  DFMA R6, R6, R12, R10 ;  /* 0x0000000c0606722b */ /* 0x000fd4000000000a */
[----:B------:R-:W-:-:S05]  /*01f0*/  FFMA R0, RZ, 2.3125, R7 ;  /* 0x40140000ff007823 */ /* 0x000fca0000000007 */
[----:B------:R-:W-:-:S13]  /*0200*/  FSETP.GT.AND P0, PT, |R0|, 1.469367938527859385e-39, PT ;  /* 0x001000000000780b */ /* 0x000fda0003f04200 */
[----:B------:R-:W-:Y:S05]  /*0210*/  @P0 BRA P2, `(.L_x_51) ;  /* 0x0000000000180947 */ /* 0x000fea0001000000 */
[----:B------:R-:W-:Y:S01]  /*0220*/  MOV R22, RZ ;  /* 0x000000ff00167202 */ /* 0x000fe20000000f00 */
[----:B------:R-:W-:Y:S01]  /*0230*/  IMAD.MOV.U32 R19, RZ, RZ, 0x40140000 ;  /* 0x40140000ff137424 */ /* 0x000fe200078e00ff */
[----:B------:R-:W-:-:S07]  /*0240*/  MOV R10, 0x260 ;  /* 0x00000260000a7802 */ /* 0x000fce0000000f00 */
[----:B---3--:R-:W-:Y:S05]  /*0250*/  CALL.REL.NOINC `($__internal_2_$__cuda_sm20_div_rn_f64_full) ;  /* 0x0000001c00dc7944 */ /* 0x008fea0003c00000 */
[----:B------:R-:W-:Y:S02]  /*0260*/  MOV R6, R12 ;  /* 0x0000000c00067202 */ /* 0x000fe40000000f00 */
[----:B------:R-:W-:-:S07]  /*0270*/  MOV R7, R9 ;  /* 0x0000000900077202 */ /* 0x000fce0000000f00 */
.L_x_51:
[----:B------:R-:W-:Y:S01]  /*0280*/  IMAD.U32 R10, RZ, RZ, UR12 ;  /* 0x0000000cff0a7e24 */ /* 0x000fe2000f8e00ff */
[----:B------:R-:W-:-:S06]  /*0290*/  MOV R11, UR13 ;  /* 0x0000000d000b7c02 */ /* 0x000fcc0008000f00 */
[----:B------:R-:W2:Y:S01]  /*02a0*/  LDG.E.64 R10, desc[UR8][R10.64] ;  /* 0x000000080a0a7981 */ /* 0x000ea2000c1e1b00 */
[----:B------:R-:W0:Y:S01]  /*02b0*/  MUFU.RCP64H R9, 10 ;  /* 0x4024000000097908 */ /* 0x000e220000001800 */
[----:B------:R-:W-:Y:S01]  /*02c0*/  MOV R14, 0x0 ;  /* 0x00000000000e7802 */ /* 0x000fe20000000f00 */
[----:B------:R-:W-:Y:S01]  /*02d0*/  IMAD.MOV.U32 R15, RZ, RZ, 0x40240000 ;  /* 0x40240000ff0f7424 */ /* 0x000fe200078e00ff */
[----:B------:R-:W-:Y:S01]  /*02e0*/  MOV R8, 0x1 ;  /* 0x0000000100087802 */ /* 0x000fe20000000f00 */
[----:B------:R-:W-:-:S05]  /*02f0*/  DADD R6, R6, 0.5 ;  /* 0x3fe0000006067429 */ /* 0x000fca0000000000 */
[----:B0-----:R-:W-:-:S08]  /*0300*/  DFMA R12, R8, -R14, 1 ;  /* 0x3ff00000080c742b */ /* 0x001fd0000000080e */
[----:B------:R-:W-:-:S08]  /*0310*/  DFMA R12, R12, R12, R12 ;  /* 0x0000000c0c0c722b */ /* 0x000fd0000000000c */
[----:B------:R-:W-:-:S08]  /*0320*/  DFMA R12, R8, R12, R8 ;  /* 0x0000000c080c722b */ /* 0x000fd00000000008 */
[----:B------:R-:W-:-:S08]  /*0330*/  DFMA R8, R12, -R14, 1 ;  /* 0x3ff000000c08742b */ /* 0x000fd0000000080e */
[----:B------:R-:W-:Y:S02]  /*0340*/  DFMA R8, R12, R8, R12 ;  /* 0x000000080c08722b */ /* 0x000fe4000000000c */
[C---:B--2---:R-:W-:Y:S02]  /*0350*/  DMUL R20, R10.reuse, 100 ;  /* 0x405900000a147828 */ /* 0x044fe40000000000 */
[----:B------:R-:W-:-:S06]  /*0360*/  DSETP.GT.AND P2, PT, R10, RZ, PT ;  /* 0x000000ff0a00722a */ /* 0x000fcc0003f44000 */
[----:B------:R-:W-:Y:S02]  /*0370*/  DMUL R12, R20, R8 ;  /* 0x00000008140c7228 */ /* 0x000fe40000000000 */
[----:B------:R-:W-:-:S06]  /*0380*/  FSETP.GEU.AND P3, PT, |R21|, 6.5827683646048100446e-37, PT ;  /* 0x036000001500780b */ /* 0x000fcc0003f6e200 */
[----:B------:R-:W-:-:S08]  /*0390*/  DFMA R14, R12, -10, R20 ;  /* 0xc02400000c0e782b */ /* 0x000fd00000000014 */
[----:B------:R-:W-:Y:S01]  /*03a0*/  DFMA R8, R8, R14, R12 ;  /* 0x0000000e0808722b */ /* 0x000fe2000000000c */
[----:B------:R-:W-:Y:S02]  /*03b0*/  FSEL R14, R6, RZ, P1 ;  /* 0x000000ff060e7208 */ /* 0x000fe40000800000 */
[----:B------:R-:W-:-:S07]  /*03c0*/  FSEL R15, R7, 1.75, P1 ;  /* 0x3fe00000070f7808 */ /* 0x000fce0000800000 */
[----:B------:R-:W-:-:S05]  /*03d0*/  FFMA R0, RZ, 2.5625, R9 ;  /* 0x40240000ff007823 */ /* 0x000fca0000000009 */
[----:B------:R-:W-:-:S13]  /*03e0*/  FSETP.GT.AND P0, PT, |R0|, 1.469367938527859385e-39, PT ;  /* 0x001000000000780b */ /* 0x000fda0003f04200 */
[----:B------:R-:W-:Y:S05]  /*03f0*/  @P0 BRA P3, `(.L_x_52) ;  /* 0x0000000000140947 */ /* 0x000fea0001800000 */
[----:B------:R-:W-:Y:S01]  /*0400*/  MOV R22, RZ ;  /* 0x000000ff00167202 */ /* 0x000fe20000000f00 */
[----:B------:R-:W-:Y:S01]  /*0410*/  IMAD.MOV.U32 R19, RZ, RZ, 0x40240000 ;  /* 0x40240000ff137424 */ /* 0x000fe200078e00ff */
[----:B------:R-:W-:-:S07]  /*0420*/  MOV R10, 0x440 ;  /* 0x00000440000a7802 */ /* 0x000fce0000000f00 */
[----:B---3--:R-:W-:Y:S05]  /*0430*/  CALL.REL.NOINC `($__internal_2_$__cuda_sm20_div_rn_f64_full) ;  /* 0x0000001c00647944 */ /* 0x008fea0003c00000 */
[----:B------:R-:W-:-:S07]  /*0440*/  MOV R8, R12 ;  /* 0x0000000c00087202 */ /* 0x000fce0000000f00 */
.L_x_52:
[----:B---3--:R-:W2:Y:S01]  /*0450*/  LDG.E.64 R6, desc[UR8][R2.64] ;  /* 0x0000000802067981 */ /* 0x008ea2000c1e1b00 */
[----:B------:R-:W0:Y:S01]  /*0460*/  MUFU.RCP64H R11, 13 ;  /* 0x402a0000000b7908 */ /* 0x000e220000001800 */
[----:B--2---:R-:W-:-:S14]  /*0470*/  DSETP.GT.AND P0, PT, R6, 25, PT ;  /* 0x403900000600742a */ /* 0x004fdc0003f04000 */
[----:B------:R-:W-:Y:S02]  /*0480*/  @P0 MOV R16, 0x0 ;  /* 0x0000000000100802 */ /* 0x000fe40000000f00 */
[----:B------:R-:W-:-:S05]  /*0490*/  @P0 MOV R17, 0x40390000 ;  /* 0x4039000000110802 */ /* 0x000fca0000000f00 */
[----:B------:R1:W-:Y:S04]  /*04a0*/  @P0 STG.E.64 desc[UR8][R2.64], R16 ;  /* 0x0000001002000986 */ /* 0x0003e8000c101b08 */
[----:B------:R1:W4:Y:S01]  /*04b0*/  @P0 LDG.E.64 R6, desc[UR8][R32.64] ;  /* 0x0000000820060981 */ /* 0x000322000c1e1b00 */
[----:B------:R-:W-:Y:S01]  /*04c0*/  IMAD.MOV.U32 R18, RZ, RZ, 0x0 ;  /* 0x00000000ff127424 */ /* 0x000fe200078e00ff */
[----:B------:R-:W-:Y:S02]  /*04d0*/  MOV R19, 0x402a0000 ;  /* 0x402a000000137802 */ /* 0x000fe40000000f00 */
[----:B------:R-:W-:-:S06]  /*04e0*/  MOV R10, 0x1 ;  /* 0x00000001000a7802 */ /* 0x000fcc0000000f00 */
[----:B0-----:R-:W-:-:S08]  /*04f0*/  DFMA R12, R10, -R18, 1 ;  /* 0x3ff000000a0c742b */ /* 0x001fd00000000812 */
[----:B------:R-:W-:Y:S01]  /*0500*/  DFMA R12, R12, R12, R12 ;  /* 0x0000000c0c0c722b */ /* 0x000fe2000000000c */
[----:B-1----:R-:W-:Y:S10]  /*0510*/  @P0 BRA `(.L_x_53) ;  /* 0x00000000001c0947 */ /* 0x002ff40003800000 */
[----:B----4-:R-:W2:Y:S02]  /*0520*/  LDG.E.64 R6, desc[UR8][R32.64] ;  /* 0x0000000820067981 */ /* 0x010ea4000c1e1b00 */
[----:B--2---:R-:W-:-:S14]  /*0530*/  DSETP.GT.AND P0, PT, R6, 15, PT ;  /* 0x402e00000600742a */ /* 0x004fdc0003f04000 */
[----:B------:R-:W-:Y:S01]  /*0540*/  @P0 MOV R16, 0x0 ;  /* 0x0000000000100802 */ /* 0x000fe20000000f00 */
[----:B------:R-:W-:Y:S01]  /*0550*/  @P0 IMAD.MOV.U32 R17, RZ, RZ, 0x402e0000 ;  /* 0x402e0000ff110424 */ /* 0x000fe200078e00ff */
[----:B------:R-:W-:Y:S02]  /*0560*/  @P0 MOV R6, 0x0 ;  /* 0x0000000000060802 */ /* 0x000fe40000000f00 */
[----:B------:R-:W-:Y:S02]  /*0570*/  @P0 MOV R7, 0x402e0000 ;  /* 0x402e000000070802 */ /* 0x000fe40000000f00 */
[----:B------:R0:W-:Y:S05]  /*0580*/  @P0 STG.E.64 desc[UR8][R32.64], R16 ;  /* 0x0000001020000986 */ /* 0x0001ea000c101b08 */
.L_x_53:
[----:B0---4-:R-:W-:Y:S01]  /*0590*/  DADD R16, R6, -2 ;  /* 0xc000000006107429 */ /* 0x011fe20000000000 */
[----:B------:R-:W-:Y:S01]  /*05a0*/  CS2R R20, SRZ ;  /* 0x0000000000147805 */ /* 0x000fe2000001ff00 */
[----:B------:R-:W-:Y:S02]  /*05b0*/  DFMA R12, R10, R12, R10 ;  /* 0x0000000c0a0c722b */ /* 0x000fe4000000000a */
[----:B------:R-:W-:-:S04]  /*05c0*/  DADD R8, R8, 0.5 ;  /* 0x3fe0000008087429 */ /* 0x000fc80000000000 */
[----:B------:R-:W-:Y:S02]  /*05d0*/  DSETP.GT.AND P0, PT, R16, RZ, PT ;  /* 0x000000ff1000722a */ /* 0x000fe40003f04000 */
[----:B------:R-:W-:-:S04]  /*05e0*/  DFMA R10, R12, -R18, 1 ;  /* 0x3ff000000c0a742b */ /* 0x000fc80000000812 */
[----:B------:R-:W-:Y:S02]  /*05f0*/  FSEL R26, R8, RZ, P2 ;  /* 0x000000ff081a7208 */ /* 0x000fe40001000000 */
[----:B------:R-:W-:Y:S02]  /*0600*/  FSEL R27, R9, 1.75, P2 ;  /* 0x3fe00000091b7808 */ /* 0x000fe40001000000 */
[----:B------:R-:W-:-:S04]  /*0610*/  DFMA R10, R12, R10, R12 ;  /* 0x0000000a0c0a722b */ /* 0x000fc8000000000c */
[----:B------:R-:W-:-:S08]  /*0620*/  @P0 DMUL R20, R16, 100 ;  /* 0x4059000010140828 */ /* 0x000fd00000000000 */
[----:B------:R-:W-:Y:S02]  /*0630*/  DMUL R12, R10, R20 ;  /* 0x000000140a0c7228 */ /* 0x000fe40000000000 */
[----:B------:R-:W-:-:S06]  /*0640*/  FSETP.GEU.AND P1, PT, |R21|, 6.5827683646048100446e-37, PT ;  /* 0x036000001500780b */ /* 0x000fcc0003f2e200 */
[----:B------:R-:W-:-:S08]  /*0650*/  DFMA R16, R12, -13, R20 ;  /* 0xc02a00000c10782b */ /* 0x000fd00000000014 */
[----:B------:R-:W-:-:S10]  /*0660*/  DFMA R10, R10, R16, R12 ;  /* 0x000000100a0a722b */ /* 0x000fd4000000000c */
[----:B------:R-:W-:-:S05]  /*0670*/  FFMA R0, RZ, 2.65625, R11 ;  /* 0x402a0000ff007823 */ /* 0x000fca000000000b */
[----:B------:R-:W-:-:S13]  /*0680*/  FSETP.GT.AND P0, PT, |R0|, 1.469367938527859385e-39, PT ;  /* 0x001000000000780b */ /* 0x000fda0003f04200 */
[----:B------:R-:W-:Y:S05]  /*0690*/  @P0 BRA P1, `(.L_x_54) ;  /* 0x0000000000180947 */ /* 0x000fea0000800000 */
[----:B------:R-:W-:Y:S01]  /*06a0*/  MOV R22, RZ ;  /* 0x000000ff00167202 */ /* 0x000fe20000000f00 */
[----:B------:R-:W-:Y:S01]  /*06b0*/  IMAD.MOV.U32 R19, RZ, RZ, 0x402a0000 ;  /* 0x402a0000ff137424 */ /* 0x000fe200078e00ff */
[----:B------:R-:W-:-:S07]  /*06c0*/  MOV R10, 0x6e0 ;  /* 0x000006e0000a7802 */ /* 0x000fce0000000f00 */
[----:B------:R-:W-:Y:S05]  /*06d0*/  CALL.REL.NOINC `($__internal_2_$__cuda_sm20_div_rn_f64_full) ;  /* 0x0000001800bc7944 */ /* 0x000fea0003c00000 */
[----:B------:R-:W-:Y:S02]  /*06e0*/  MOV R10, R12 ;  /* 0x0000000c000a7202 */ /* 0x000fe40000000f00 */
[----:B------:R-:W-:-:S07]  /*06f0*/  MOV R11, R9 ;  /* 0x00000009000b7202 */ /* 0x000fce0000000f00 */
.L_x_54:
[----:B------:R-:W2:Y:S01]  /*0700*/  LDG.E.64 R8, desc[UR8][R2.64] ;  /* 0x0000000802087981 */ /* 0x000ea2000c1e1b00 */
[----:B------:R-:W0:Y:S01]  /*0710*/  MUFU.RCP64H R13, 23 ;  /* 0x40370000000d7908 */ /* 0x000e220000001800 */
[----:B------:R-:W-:Y:S01]  /*0720*/  MOV R18, 0x0 ;  /* 0x0000000000127802 */ /* 0x000fe20000000f00 */
        /* <DEDUP_REMOVED lines=14> */
[----:B------:R0:W1:Y:S09]  /*0810*/  F2F.F32.F64 R8, R10 ;  /* 0x0000000a00087310 */ /* 0x0000720000301000 */
[----:B------:R-:W-:-:S05]  /*0820*/  FFMA R0, RZ, 2.859375, R13 ;  /* 0x40370000ff007823 */ /* 0x000fca000000000d */
[----:B------:R-:W-:-:S13]  /*0830*/  FSETP.GT.AND P0, PT, |R0|, 1.469367938527859385e-39, PT ;  /* 0x001000000000780b */ /* 0x000fda0003f04200 */
[----:B01----:R-:W-:Y:S05]  /*0840*/  @P0 BRA P2, `(.L_x_55) ;  /* 0x0000000000140947 */ /* 0x003fea0001000000 */
[----:B------:R-:W-:Y:S02]  /*0850*/  MOV R22, RZ ;  /* 0x000000ff00167202 */ /* 0x000fe40000000f00 */
[----:B------:R-:W-:Y:S02]  /*0860*/  MOV R19, 0x40370000 ;  /* 0x4037000000137802 */ /* 0x000fe40000000f00 */
[----:B------:R-:W-:-:S07]  /*0870*/  MOV R10, 0x890 ;  /* 0x00000890000a7802 */ /* 0x000fce0000000f00 */
[----:B------:R-:W-:Y:S05]  /*0880*/  CALL.REL.NOINC `($__internal_2_$__cuda_sm20_div_rn_f64_full) ;  /* 0x0000001800507944 */ /* 0x000fea0003c00000 */
[----:B------:R-:W-:-:S07]  /*0890*/  IMAD.MOV.U32 R13, RZ, RZ, R9 ;  /* 0x000000ffff0d7224 */ /* 0x000fce00078e0009 */
.L_x_55:
[----:B------:R-:W-:Y:S01]  /*08a0*/  FSEL R10, R12, RZ, P1 ;  /* 0x000000ff0c0a7208 */ /* 0x000fe20000800000 */
[----:B------:R-:W-:Y:S01]  /*08b0*/  F2I.TRUNC.NTZ R0, R8 ;  /* 0x0000000800007305 */ /* 0x000fe2000020f100 */
[----:B------:R-:W-:-:S07]  /*08c0*/  FSEL R11, R13, RZ, P1 ;  /* 0x000000ff0d0b7208 */ /* 0x000fce0000800000 */
[----:B------:R-:W0:Y:S08]  /*08d0*/  F2F.F32.F64 R5, R10 ;  /* 0x0000000a00057310 */ /* 0x000e300000301000 */
[----:B0-----:R-:W0:Y:S02]  /*08e0*/  F2I.TRUNC.NTZ R9, R5 ;  /* 0x0000000500097305 */ /* 0x001e24000020f100 */
[----:B0-----:R-:W-:-:S02]  /*08f0*/  I2FP.F32.S32 R12, R9 ;  /* 0x00000009000c7245 */ /* 0x001fc40000201400 */
[----:B------:R-:W-:Y:S02]  /*0900*/  I2FP.F32.S32 R9, R0 ;  /* 0x0000000000097245 */ /* 0x000fe40000201400 */
[----:B------:R-:W-:-:S04]  /*0910*/  FSETP.NEU.AND P0, PT, R5, R12, PT ;  /* 0x0000000c0500720b */ /* 0x000fc80003f0d000 */
[----:B------:R-:W-:-:S13]  /*0920*/  FSETP.NEU.OR P1, PT, R8, R9, P0 ;  /* 0x000000090800720b */ /* 0x000fda000072d400 */
[----:B------:R-:W-:Y:S05]  /*0930*/  @P1 BRA `(.L_x_56) ;  /* 0x0000000000241947 */ /* 0x000fea0003800000 */
[----:B------:R-:W0:Y:S01]  /*0940*/  LDCU UR6, c[0x0][0x380] ;  /* 0x00007000ff0677ac */ /* 0x000e220008000800 */
[----:B------:R-:W-:Y:S01]  /*0950*/  F2F.F32.F64 R13, R26 ;  /* 0x0000001a000d7310 */ /* 0x000fe20000301000 */
[----:B------:R-:W-:Y:S01]  /*0960*/  FFMA R12, R5, 101, R8 ;  /* 0x42ca0000050c7823 */ /* 0x000fe20000000008 */
[----:B------:R-:W-:Y:S01]  /*0970*/  HFMA2 R5, -RZ, RZ, -3, 0 ;  /* 0xc2000000ff057431 */ /* 0x000fe200000001ff */
[----:B------:R-:W-:Y:S02]  /*0980*/  UMOV UR7, URZ ;  /* 0x000000ff00077c82 */ /* 0x000fe40008000000 */
[----:B------:R-:W-:-:S03]  /*0990*/  FADD R12, R12, 0.5 ;  /* 0x3f0000000c0c7421 */ /* 0x000fc60000000000 */
[----:B------:R-:W0:Y:S02]  /*09a0*/  F2F.F32.F64 R14, R14 ;  /* 0x0000000e000e7310 */ /* 0x000e240000301000 */
[----:B0-----:R0:W5:Y:S01]  /*09b0*/  TEX.LL RZ, R6, R12, R5, UR6, 3D, 0x1 ;  /* 0x48ff06050c067f60 */ /* 0x00116200089e01ff */
[----:B------:R-:W-:Y:S05]  /*09c0*/  BRA `(.L_x_57) ;  /* 0x0000001400b87947 */ /* 0x000fea0003800000 */
.L_x_56:
[----:B------:R-:W-:-:S13]  /*09d0*/  FSETP.EQ.OR P1, PT, R8, R9, !P0 ;  /* 0x000000090800720b */ /* 0x000fda0004722400 */
[----:B------:R-:W-:Y:S05]  /*09e0*/  @P1 BRA `(.L_x_58) ;  /* 0x0000000c00701947 */ /* 0x000fea0003800000 */
[----:B------:R-:W-:Y:S01]  /*09f0*/  UMOV UR6, 0x851eb852 ;  /* 0x851eb85200067882 */ /* 0x000fe20000000000 */
[----:B------:R-:W-:Y:S01]  /*0a00*/  UMOV UR7, 0x4022d1eb ;  /* 0x4022d1eb00077882 */ /* 0x000fe20000000000 */
[----:B------:R-:W0:Y:S01]  /*0a10*/  FRND.FLOOR R12, R5 ;  /* 0x00000005000c7307 */ /* 0x000e220000205000 */
[----:B------:R-:W-:Y:S01]  /*0a20*/  DSETP.GT.AND P0, PT, R6, UR6, PT ;  /* 0x0000000606007e2a */ /* 0x000fe2000bf04000 */
[----:B------:R-:W-:Y:S01]  /*0a30*/  UMOV UR6, 0x14c660a2 ;  /* 0x14c660a200067882 */ /* 0x000fe20000000000 */
[----:B------:R-:W-:-:S04]  /*0a40*/  UMOV UR7, 0x4022f1ac ;  /* 0x4022f1ac00077882 */ /* 0x000fc80000000000 */
[----:B------:R-:W-:Y:S01]  /*0a50*/  DSETP.GEU.OR P0, PT, R6, UR6, !P0 ;  /* 0x0000000606007e2a */ /* 0x000fe2000c70e400 */
[----:B------:R1:W2:Y:S01]  /*0a60*/  FRND.FLOOR R11, R8 ;  /* 0x00000008000b7307 */ /* 0x0002a20000205000 */
[----:B0-----:R-:W-:-:S12]  /*0a70*/  FADD R0, R5, -R12 ;  /* 0x8000000c05007221 */ /* 0x001fd80000000000 */
[----:B-1----:R-:W-:Y:S05]  /*0a80*/  @P0 BRA `(.L_x_59) ;  /* 0x00000004004c0947 */ /* 0x002fea0003800000 */
[----:B------:R-:W0:Y:S01]  /*0a90*/  F2F.F32.F64 R9, R26 ;  /* 0x0000001a00097310 */ /* 0x000e220000301000 */
[----:B------:R-:W1:Y:S01]  /*0aa0*/  LDCU UR6, c[0x0][0x380] ;  /* 0x00007000ff0677ac */ /* 0x000e620008000800 */
[C---:B--2---:R-:W-:Y:S01]  /*0ab0*/  FADD R13, R11.reuse, -1 ;  /* 0xbf8000000b0d7421 */ /* 0x044fe20000000000 */
[C---:B------:R-:W-:Y:S01]  /*0ac0*/  FADD R16, R12.reuse, 1 ;  /* 0x3f8000000c107421 */ /* 0x040fe20000000000 */
[----:B------:R-:W-:Y:S01]  /*0ad0*/  FADD R5, R11, -2 ;  /* 0xc00000000b057421 */ /* 0x000fe20000000000 */
[C---:B------:R-:W-:Y:S01]  /*0ae0*/  FFMA R8, R12.reuse, 101, R11 ;  /* 0x42ca00000c087823 */ /* 0x040fe2000000000b */
[----:B------:R-:W-:Y:S01]  /*0af0*/  FFMA R19, R12, 101, R13 ;  /* 0x42ca00000c137823 */ /* 0x000fe2000000000d */
[C---:B------:R-:W-:Y:S01]  /*0b00*/  FFMA R24, R16.reuse, 101, R11 ;  /* 0x42ca000010187823 */ /* 0x040fe2000000000b */
[----:B------:R-:W2:Y:S01]  /*0b10*/  F2F.F32.F64 R10, R14 ;  /* 0x0000000e000a7310 */ /* 0x000ea20000301000 */
[C---:B------:R-:W-:Y:S01]  /*0b20*/  FFMA R28, R16.reuse, 101, R5 ;  /* 0x42ca0000101c7823 */ /* 0x040fe20000000005 */
[----:B------:R-:W-:Y:S01]  /*0b30*/  FFMA R20, R16, 101, R13 ;  /* 0x42ca000010147823 */ /* 0x000fe2000000000d */
[----:B------:R-:W-:Y:S01]  /*0b40*/  FADD R16, R19, 0.5 ;  /* 0x3f00000013107421 */ /* 0x000fe20000000000 */
[----:B------:R-:W-:Y:S01]  /*0b50*/  FFMA R11, R12, 101, R5 ;  /* 0x42ca00000c0b7823 */ /* 0x000fe20000000005 */
[----:B------:R-:W-:Y:S01]  /*0b60*/  MOV R5, 0xc2000000 ;  /* 0xc200000000057802 */ /* 0x000fe20000000f00 */
[----:B------:R-:W-:Y:S01]  /*0b70*/  FADD R8, R8, 0.5 ;  /* 0x3f00000008087421 */ /* 0x000fe20000000000 */
[-C--:B0-----:R-:W-:Y:S01]  /*0b80*/  MOV R17, R9.reuse ;  /* 0x0000000900117202 */ /* 0x081fe20000000f00 */
[----:B------:R-:W-:Y:S01]  /*0b90*/  UMOV UR7, URZ ;  /* 0x000000ff00077c82 */ /* 0x000fe20008000000 */
[----:B------:R-:W-:Y:S01]  /*0ba0*/  FADD R20, R20, 0.5 ;  /* 0x3f00000014147421 */ /* 0x000fe20000000000 */
[-C--:B------:R-:W-:Y:S01]  /*0bb0*/  MOV R21, R9.reuse ;  /* 0x0000000900157202 */ /* 0x080fe20000000f00 */
[----:B------:R-:W-:Y:S01]  /*0bc0*/  FADD R12, R11, 0.5 ;  /* 0x3f0000000b0c7421 */ /* 0x000fe20000000000 */
[-C--:B------:R-:W-:Y:S01]  /*0bd0*/  MOV R13, R9.reuse ;  /* 0x00000009000d7202 */ /* 0x080fe20000000f00 */
[----:B------:R-:W-:Y:S01]  /*0be0*/  FADD R24, R24, 0.5 ;  /* 0x3f00000018187421 */ /* 0x000fe20000000000 */
[-C--:B------:R-:W-:Y:S01]  /*0bf0*/  MOV R25, R9.reuse ;  /* 0x0000000900197202 */ /* 0x080fe20000000f00 */
[--C-:B--2---:R-:W-:Y:S01]  /*0c00*/  IMAD.MOV.U32 R18, RZ, RZ, R10.reuse ;  /* 0x000000ffff127224 */ /* 0x104fe200078e000a */
[-C--:B------:R-:W-:Y:S01]  /*0c10*/  MOV R26, R10.reuse ;  /* 0x0000000a001a7202 */ /* 0x080fe20000000f00 */
[--C-:B------:R-:W-:Y:S01]  /*0c20*/  IMAD.MOV.U32 R22, RZ, RZ, R10.reuse ;  /* 0x000000ffff167224 */ /* 0x100fe200078e000a */
[----:B------:R-:W-:Y:S01]  /*0c30*/  MOV R14, R10 ;  /* 0x0000000a000e7202 */ /* 0x000fe20000000f00 */
[----:B-1----:R-:W5:Y:S01]  /*0c40*/  TEX.LL RZ, R16, R16, R5, UR6, 3D, 0x1 ;  /* 0x48ff060510107f60 */ /* 0x002f6200089e01ff */
[----:B------:R0:W-:Y:S01]  /*0c50*/  TEX.LL RZ, R8, R8, R5, UR6, 3D, 0x1 ;  /* 0x48ff060508087f60 */ /* 0x0001e200089e01ff */
[----:B------:R-:W5:Y:S01]  /*0c60*/  TEX.LL RZ, R20, R20, R5, UR6, 3D, 0x1 ;  /* 0x48ff060514147f60 */ /* 0x000f6200089e01ff */
[----:B------:R-:W-:Y:S01]  /*0c70*/  TEX.LL RZ, R12, R12, R5, UR6, 3D, 0x1 ;  /* 0x48ff06050c0c7f60 */ /* 0x000fe200089e01ff */
[----:B------:R-:W5:Y:S01]  /*0c80*/  TEX.LL RZ, R26, R24, R5, UR6, 3D, 0x1 ;  /* 0x48ff0605181a7f60 */ /* 0x000f6200089e01ff */
[----:B------:R-:W-:Y:S01]  /*0c90*/  FADD R28, R28, 0.5 ;  /* 0x3f0000001c1c7421 */ /* 0x000fe20000000000 */
[----:B------:R-:W-:Y:S01]  /*0ca0*/  MOV R29, R9 ;  /* 0x00000009001d7202 */ /* 0x000fe20000000f00 */
[----:B------:R-:W-:-:S04]  /*0cb0*/  IMAD.MOV.U32 R30, RZ, RZ, R10 ;  /* 0x000000ffff1e7224 */ /* 0x000fc800078e000a */
[----:B------:R1:W5:Y:S01]  /*0cc0*/  TEX.LL RZ, R28, R28, R5, UR6, 3D, 0x1 ;  /* 0x48ff06051c1c7f60 */ /* 0x00036200089e01ff */
[----:B------:R-:W0:Y:S01]  /*0cd0*/  MUFU.RCP64H R37, 0.06201598048210144043 ;  /* 0x3fafc08f00257908 */ /* 0x000e220000001800 */
[----:B------:R-:W-:Y:S02]  /*0ce0*/  MOV R34, 0xa0000000 ;  /* 0xa000000000227802 */ /* 0x000fe40000000f00 */
[----:B------:R-:W-:Y:S02]  /*0cf0*/  MOV R35, 0x3fafc08f ;  /* 0x3fafc08f00237802 */ /* 0x000fe40000000f00 */
[----:B------:R-:W-:-:S06]  /*0d00*/  MOV R36, 0x1 ;  /* 0x0000000100247802 */ /* 0x000fcc0000000f00 */
[----:B0-----:R-:W-:-:S08]  /*0d10*/  DFMA R10, R36, -R34, 1 ;  /* 0x3ff00000240a742b */ /* 0x001fd00000000822 */
[----:B------:R-:W-:-:S08]  /*0d20*/  DFMA R10, R10, R10, R10 ;  /* 0x0000000a0a0a722b */ /* 0x000fd0000000000a */
[----:B------:R-:W-:Y:S01]  /*0d30*/  DFMA R36, R36, R10, R36 ;  /* 0x0000000a2424722b */ /* 0x000fe20000000024 */
[----:B-1----:R-:W-:Y:S01]  /*0d40*/  UMOV UR6, 0x851eb852 ;  /* 0x851eb85200067882 */ /* 0x002fe20000000000 */
[----:B------:R-:W-:Y:S02]  /*0d50*/  UMOV UR7, 0x4022d1eb ;  /* 0x4022d1eb00077882 */ /* 0x000fe40000000000 */
[----:B------:R-:W-:-:S04]  /*0d60*/  DADD R14, R6, -UR6 ;  /* 0x80000006060e7e29 */ /* 0x000fc80008000000 */
[----:B------:R-:W-:-:S06]  /*0d70*/  DFMA R10, R36, -R34, 1 ;  /* 0x3ff00000240a742b */ /* 0x000fcc0000000822 */
[----:B------:R-:W-:Y:S02]  /*0d80*/  FSETP.GEU.AND P1, PT, |R15|, 6.5827683646048100446e-37, PT ;  /* 0x036000000f00780b */ /* 0x000fe40003f2e200 */
[----:B------:R-:W-:-:S08]  /*0d90*/  DFMA R10, R36, R10, R36 ;  /* 0x0000000a240a722b */ /* 0x000fd00000000024 */
[----:B------:R-:W-:-:S08]  /*0da0*/  DMUL R6, R14, R10 ;  /* 0x0000000a0e067228 */ /* 0x000fd00000000000 */
[----:B------:R-:W-:-:S08]  /*0db0*/  DFMA R34, R6, -R34, R14 ;  /* 0x800000220622722b */ /* 0x000fd0000000000e */
[----:B------:R-:W-:-:S10]  /*0dc0*/  DFMA R10, R10, R34, R6 ;  /* 0x000000220a0a722b */ /* 0x000fd40000000006 */
[----:B------:R-:W-:-:S05]  /*0dd0*/  FFMA R6, RZ, 1.3730639219284057617, R11 ;  /* 0x3fafc08fff067823 */ /* 0x000fca000000000b */
[----:B------:R-:W-:Y:S01]  /*0de0*/  FSETP.GT.AND P0, PT, |R6|, 1.469367938527859385e-39, PT ;  /* 0x001000000600780b */ /* 0x000fe20003f04200 */
[----:B------:R-:W-:-:S04]  /*0df0*/  DEPBAR.LE SB5, 0x2 ;  /* 0x0000d0800000791a */ /* 0x000fc80000000000 */
[----:B------:R-:W-:Y:S01]  /*0e00*/  FMUL R5, R16, 3 ;  /* 0x4040000010057820 */ /* 0x000fe20000400000 */
[----:B------:R-:W-:-:S03]  /*0e10*/  FMUL R7, R20, 3 ;  /* 0x4040000014077820 */ /* 0x000fc60000400000 */
[----:B------:R-:W-:Y:S01]  /*0e20*/  FFMA R5, R8, 3, -R5 ;  /* 0x4040000008057823 */ /* 0x000fe20000000805 */
[----:B------:R-:W-:-:S04]  /*0e30*/  DEPBAR.LE SB5, 0x1 ;  /* 0x0000d0400000791a */ /* 0x000fc80000000000 */
[----:B------:R-:W-:Y:S01]  /*0e40*/  FFMA R7, R26, 3, -R7 ;  /* 0x404000001a077823 */ /* 0x000fe20000000807 */
[----:B------:R-:W-:Y:S01]  /*0e50*/  FADD R6, R5, R12 ;  /* 0x0000000c05067221 */ /* 0x000fe20000000000 */
[----:B------:R-:W-:Y:S06]  /*0e60*/  @P0 BRA P1, `(.L_x_60) ;  /* 0x0000000000200947 */ /* 0x000fec0000800000 */
[----:B------:R-:W-:Y:S01]  /*0e70*/  IMAD.MOV.U32 R20, RZ, RZ, R14 ;  /* 0x000000ffff147224 */ /* 0x000fe200078e000e */
[----:B------:R-:W-:Y:S02]  /*0e80*/  MOV R21, R15 ;  /* 0x0000000f00157202 */ /* 0x000fe40000000f00 */
[----:B------:R-:W-:Y:S02]  /*0e90*/  MOV R22, 0xa0000000 ;  /* 0xa000000000167802 */ /* 0x000fe40000000f00 */
[----:B------:R-:W-:Y:S02]  /*0ea0*/  MOV R19, 0x3fafc08f ;  /* 0x3fafc08f00137802 */ /* 0x000fe40000000f00 */
[----:B------:R-:W-:-:S07]  /*0eb0*/  MOV R10, 0xed0 ;  /* 0x00000ed0000a7802 */ /* 0x000fce0000000f00 */
[----:B-----5:R-:W-:Y:S05]  /*0ec0*/  CALL.REL.NOINC `($__internal_2_$__cuda_sm20_div_rn_f64_full) ;  /* 0x0000001000c07944 */ /* 0x020fea0003c00000 */
[----:B------:R-:W-:Y:S01]  /*0ed0*/  IMAD.MOV.U32 R10, RZ, RZ, R12 ;  /* 0x000000ffff0a7224 */ /* 0x000fe200078e000c */
[----:B------:R-:W-:-:S07]  /*0ee0*/  MOV R11, R9 ;  /* 0x00000009000b7202 */ /* 0x000fce0000000f00 */
.L_x_60:
[----:B------:R-:W0:Y:S01]  /*0ef0*/  F2F.F32.F64 R11, R10 ;  /* 0x0000000a000b7310 */ /* 0x000e220000301000 */
[----:B------:R-:W-:Y:S01]  /*0f00*/  FADD R12, -R0, 1 ;  /* 0x3f800000000c7421 */ /* 0x000fe20000000100 */
[----:B-----5:R-:W-:Y:S01]  /*0f10*/  FADD R7, R7, R28 ;  /* 0x0000001c07077221 */ /* 0x020fe20000000000 */
[----:B0-----:R-:W-:-:S04]  /*0f20*/  FADD R5, -R11, 1 ;  /* 0x3f8000000b057421 */ /* 0x001fc80000000100 */
[-C--:B------:R-:W-:Y:S01]  /*0f30*/  FMUL R9, R5, R12.reuse ;  /* 0x0000000c05097220 */ /* 0x080fe20000400000 */
[----:B------:R-:W-:Y:S01]  /*0f40*/  FMUL R12, R11, R12 ;  /* 0x0000000c0b0c7220 */ /* 0x000fe20000400000 */
[C---:B------:R-:W-:Y:S01]  /*0f50*/  FMUL R5, R0.reuse, R5 ;  /* 0x0000000500057220 */ /* 0x040fe20000400000 */
[----:B------:R-:W-:Y:S01]  /*0f60*/  FMUL R0, R0, R11 ;  /* 0x0000000b00007220 */ /* 0x000fe20000400000 */
[----:B------:R-:W-:-:S04]  /*0f70*/  FMUL R9, R8, R9 ;  /* 0x0000000908097220 */ /* 0x000fc80000400000 */
[----:B------:R-:W-:-:S04]  /*0f80*/  FFMA R9, R6, R12, R9 ;  /* 0x0000000c06097223 */ /* 0x000fc80000000009 */
[----:B------:R-:W-:-:S04]  /*0f90*/  FFMA R6, R26, R5, R9 ;  /* 0x000000051a067223 */ /* 0x000fc80000000009 */
[----:B------:R-:W-:Y:S01]  /*0fa0*/  FFMA R6, R7, R0, R6 ;  /* 0x0000000007067223 */ /* 0x000fe20000000006 */
[----:B------:R-:W-:Y:S06]  /*0fb0*/  BRA `(.L_x_57) ;  /* 0x00000010003c7947 */ /* 0x000fec0003800000 */
.L_x_59:
[----:B------:R-:W-:Y:S01]  /*0fc0*/  UMOV UR16, 0xe147ae14 ;  /* 0xe147ae1400107882 */ /* 0x000fe20000000000 */
[----:B------:R-:W-:Y:S02]  /*0fd0*/  UMOV UR17, 0x4023147a ;  /* 0x4023147a00117882 */ /* 0x000fe40000000000 */
[----:B------:R-:W-:-:S06]  /*0fe0*/  DSETP.GEU.AND P0, PT, R6, UR16, PT ;  /* 0x0000001006007e2a */ /* 0x000fcc000bf0e000 */
[----:B------:R-:W-:-:S14]  /*0ff0*/  DSETP.LEU.OR P0, PT, R6, UR6, P0 ;  /* 0x0000000606007e2a */ /* 0x000fdc000870b400 */
[----:B------:R-:W-:Y:S05]  /*1000*/  @P0 BRA `(.L_x_61) ;  /* 0x0000000400500947 */ /* 0x000fea0003800000 */
[----:B------:R-:W0:Y:S01]  /*1010*/  F2F.F32.F64 R9, R26 ;  /* 0x0000001a00097310 */ /* 0x000e220000301000 */
[----:B------:R-:W1:Y:S01]  /*1020*/  LDCU UR6, c[0x0][0x380] ;  /* 0x00007000ff0677ac */ /* 0x000e620008000800 */
[C---:B--2---:R-:W-:Y:S01]  /*1030*/  FADD R17, R11.reuse, 2 ;  /* 0x400000000b117421 */ /* 0x044fe20000000000 */
[C---:B------:R-:W-:Y:S01]  /*1040*/  FADD R5, R11.reuse, 1 ;  /* 0x3f8000000b057421 */ /* 0x040fe20000000000 */
[C---:B------:R-:W-:Y:S01]  /*1050*/  FADD R24, R12.reuse, 1 ;  /* 0x3f8000000c187421 */ /* 0x040fe20000000000 */
[----:B------:R-:W-:Y:S01]  /*1060*/  FADD R13, R11, 3 ;  /* 0x404000000b0d7421 */ /* 0x000fe20000000000 */
[C---:B------:R-:W-:Y:S01]  /*1070*/  FFMA R20, R12.reuse, 101, R17 ;  /* 0x42ca00000c147823 */ /* 0x040fe20000000011 */
[--C-:B------:R-:W-:Y:S01]  /*1080*/  FFMA R8, R12, 101, R5.reuse ;  /* 0x42ca00000c087823 */ /* 0x100fe20000000005 */
[----:B------:R-:W2:Y:S01]  /*1090*/  F2F.F32.F64 R10, R14 ;  /* 0x0000000e000a7310 */ /* 0x000ea20000301000 */
[C---:B------:R-:W-:Y:S01]  /*10a0*/  FFMA R11, R24.reuse, 101, R5 ;  /* 0x42ca0000180b7823 */ /* 0x040fe20000000005 */
[C---:B------:R-:W-:Y:S01]  /*10b0*/  FFMA R28, R24.reuse, 101, R13 ;  /* 0x42ca0000181c7823 */ /* 0x040fe2000000000d */
[----:B------:R-:W-:Y:S01]  /*10c0*/  FFMA R24, R24, 101, R17 ;  /* 0x42ca000018187823 */ /* 0x000fe20000000011 */
[----:B------:R-:W-:Y:S01]  /*10d0*/  FADD R20, R20, 0.5 ;  /* 0x3f00000014147421 */ /* 0x000fe20000000000 */
[----:B------:R-:W-:Y:S01]  /*10e0*/  MOV R5, 0xc2000000 ;  /* 0xc200000000057802 */ /* 0x000fe20000000f00 */
[----:B------:R-:W-:Y:S01]  /*10f0*/  FFMA R16, R12, 101, R13 ;  /* 0x42ca00000c107823 */ /* 0x000fe2000000000d */
[-C--:B0-----:R-:W-:Y:S01]  /*1100*/  MOV R21, R9.reuse ;  /* 0x0000000900157202 */ /* 0x081fe20000000f00 */
[----:B------:R-:W-:Y:S01]  /*1110*/  FADD R8, R8, 0.5 ;  /* 0x3f00000008087421 */ /* 0x000fe20000000000 */
[----:B------:R-:W-:Y:S01]  /*1120*/  UMOV UR7, URZ ;  /* 0x000000ff00077c82 */ /* 0x000fe20008000000 */
[----:B------:R-:W-:Y:S01]  /*1130*/  FADD R24, R24, 0.5 ;  /* 0x3f00000018187421 */ /* 0x000fe20000000000 */
[-C--:B------:R-:W-:Y:S01]  /*1140*/  MOV R25, R9.reuse ;  /* 0x0000000900197202 */ /* 0x080fe20000000f00 */
[----:B------:R-:W-:Y:S01]  /*1150*/  FADD R16, R16, 0.5 ;  /* 0x3f00000010107421 */ /* 0x000fe20000000000 */
[-C--:B------:R-:W-:Y:S01]  /*1160*/  MOV R13, R9.reuse ;  /* 0x00000009000d7202 */ /* 0x080fe20000000f00 */
[----:B------:R-:W-:Y:S01]  /*1170*/  FADD R12, R11, 0.5 ;  /* 0x3f0000000b0c7421 */ /* 0x000fe20000000000 */
[-C--:B--2---:R-:W-:Y:S01]  /*1180*/  MOV R22, R10.reuse ;  /* 0x0000000a00167202 */ /* 0x084fe20000000f00 */
[--C-:B------:R-:W-:Y:S01]  /*1190*/  IMAD.MOV.U32 R18, RZ, RZ, R10.reuse ;  /* 0x000000ffff127224 */ /* 0x100fe200078e000a */
[----:B------:R-:W-:Y:S01]  /*11a0*/  MOV R26, R10 ;  /* 0x0000000a001a7202 */ /* 0x000fe20000000f00 */
[--C-:B------:R-:W-:Y:S01]  /*11b0*/  IMAD.MOV.U32 R14, RZ, RZ, R10.reuse ;  /* 0x000000ffff0e7224 */ /* 0x100fe200078e000a */
[----:B-1----:R-:W5:Y:S01]  /*11c0*/  TEX.LL RZ, R20, R20, R5, UR6, 3D, 0x1 ;  /* 0x48ff060514147f60 */ /* 0x002f6200089e01ff */
[----:B------:R0:W-:Y:S01]  /*11d0*/  TEX.LL RZ, R8, R8, R5, UR6, 3D, 0x1 ;  /* 0x48ff060508087f60 */ /* 0x0001e200089e01ff */
[----:B------:R-:W5:Y:S01]  /*11e0*/  TEX.LL RZ, R24, R24, R5, UR6, 3D, 0x1 ;  /* 0x48ff060518187f60 */ /* 0x000f6200089e01ff */
[-C--:B------:R-:W-:Y:S01]  /*11f0*/  MOV R17, R9.reuse ;  /* 0x0000000900117202 */ /* 0x080fe20000000f00 */
[----:B------:R-:W-:Y:S01]  /*1200*/  FADD R28, R28, 0.5 ;  /* 0x3f0000001c1c7421 */ /* 0x000fe20000000000 */
[----:B------:R-:W-:Y:S01]  /*1210*/  MOV R29, R9 ;  /* 0x00000009001d7202 */ /* 0x000fe20000000f00 */
[----:B------:R-:W-:Y:S01]  /*1220*/  IMAD.MOV.U32 R30, RZ, RZ, R10 ;  /* 0x000000ffff1e7224 */ /* 0x000fe200078e000a */
[----:B------:R-:W5:Y:S01]  /*1230*/  TEX.LL RZ, R16, R16, R5, UR6, 3D, 0x1 ;  /* 0x48ff060510107f60 */ /* 0x000f6200089e01ff */
[----:B------:R-:W5:Y:S02]  /*1240*/  TEX.LL RZ, R13, R12, R5, UR6, 3D, 0x1 ;  /* 0x48ff06050c0d7f60 */ /* 0x000f6400089e01ff */
[----:B------:R1:W5:Y:S01]  /*1250*/  TEX.LL RZ, R28, R28, R5, UR6, 3D, 0x1 ;  /* 0x48ff06051c1c7f60 */ /* 0x00036200089e01ff */
[----:B------:R-:W0:Y:S01]  /*1260*/  MUFU.RCP64H R37, 0.067983984947204589844 ;  /* 0x3fb1676600257908 */ /* 0x000e220000001800 */
[----:B------:R-:W-:-:S02]  /*1270*/  MOV R34, 0x40000000 ;  /* 0x4000000000227802 */ /* 0x000fc40000000f00 */
        /* <DEDUP_REMOVED lines=14> */
[----:B------:R-:W-:-:S05]  /*1360*/  FFMA R6, RZ, 1.3859679698944091797, R11 ;  /* 0x3fb16766ff067823 */ /* 0x000fca000000000b */
[----:B------:R-:W-:Y:S01]  /*1370*/  FSETP.GT.AND P0, PT, |R6|, 1.469367938527859385e-39, PT ;  /* 0x001000000600780b */ /* 0x000fe20003f04200 */
[----:B------:R-:W-:-:S04]  /*1380*/  DEPBAR.LE SB5, 0x3 ;  /* 0x0000d0c00000791a */ /* 0x000fc80000000000 */
[----:B------:R-:W-:Y:S01]  /*1390*/  FMUL R5, R20, 3 ;  /* 0x4040000014057820 */ /* 0x000fe20000400000 */
[----:B------:R-:W-:-:S03]  /*13a0*/  FMUL R24, R24, 3 ;  /* 0x4040000018187820 */ /* 0x000fc60000400000 */
[----:B------:R-:W-:Y:S01]  /*13b0*/  FFMA R5, R8, 3, -R5 ;  /* 0x4040000008057823 */ /* 0x000fe20000000805 */
[----:B------:R-:W-:-:S04]  /*13c0*/  DEPBAR.LE SB5, 0x1 ;  /* 0x0000d0400000791a */ /* 0x000fc80000000000 */
[----:B------:R-:W-:Y:S01]  /*13d0*/  FADD R6, R5, R16 ;  /* 0x0000001005067221 */ /* 0x000fe20000000000 */
[----:B------:R-:W-:Y:S01]  /*13e0*/  FFMA R7, R13, 3, -R24 ;  /* 0x404000000d077823 */ /* 0x000fe20000000818 */
        /* <DEDUP_REMOVED lines=9> */
.L_x_62:
[----:B------:R-:W0:Y:S01]  /*1480*/  F2F.F32.F64 R11, R10 ;  /* 0x0000000a000b7310 */ /* 0x000e220000301000 */
[----:B------:R-:W-:Y:S01]  /*1490*/  FADD R12, -R0, 1 ;  /* 0x3f800000000c7421 */ /* 0x000fe20000000100 */
[----:B-----5:R-:W-:-:S03]  /*14a0*/  FADD R7, R7, R28 ;  /* 0x0000001c07077221 */ /* 0x020fc60000000000 */
[----:B0-----:R-:W-:Y:S01]  /*14b0*/  FMUL R9, R12, R11 ;  /* 0x0000000b0c097220 */ /* 0x001fe20000400000 */
[----:B------:R-:W-:-:S03]  /*14c0*/  FADD R5, -R11, 1 ;  /* 0x3f8000000b057421 */ /* 0x000fc60000000100 */
[----:B------:R-:W-:Y:S01]  /*14d0*/  FMUL R15, R8, R9 ;  /* 0x00000009080f7220 */ /* 0x000fe20000400000 */
[-C--:B------:R-:W-:Y:S01]  /*14e0*/  FMUL R9, R12, R5.reuse ;  /* 0x000000050c097220 */ /* 0x080fe20000400000 */
[C---:B------:R-:W-:Y:S01]  /*14f0*/  FMUL R5, R0.reuse, R5 ;  /* 0x0000000500057220 */ /* 0x040fe20000400000 */
[----:B------:R-:W-:Y:S02]  /*1500*/  FMUL R0, R0, R11 ;  /* 0x0000000b00007220 */ /* 0x000fe40000400000 */
[----:B------:R-:W-:-:S04]  /*1510*/  FFMA R6, R6, R9, R15 ;  /* 0x0000000906067223 */ /* 0x000fc8000000000f */
[----:B------:R-:W-:-:S04]  /*1520*/  FFMA R6, R7, R5, R6 ;  /* 0x0000000507067223 */ /* 0x000fc80000000006 */
[----:B------:R-:W-:Y:S01]  /*1530*/  FFMA R6, R13, R0, R6 ;  /* 0x000000000d067223 */ /* 0x000fe20000000006 */
[----:B------:R-:W-:Y:S06]  /*1540*/  BRA `(.L_x_57) ;  /* 0x0000000800d87947 */ /* 0x000fec0003800000 */
.L_x_61:
[----:B------:R-:W0:Y:S01]  /*1550*/  F2F.F32.F64 R13, R26 ;  /* 0x0000001a000d7310 */ /* 0x000e220000301000 */
[----:B------:R-:W1:Y:S01]  /*1560*/  LDCU UR6, c[0x0][0x380] ;  /* 0x00007000ff0677ac */ /* 0x000e620008000800 */
[----:B--2---:R-:W-:Y:S01]  /*1570*/  FADD R5, R11, 1 ;  /* 0x3f8000000b057421 */ /* 0x004fe20000000000 */
[C---:B------:R-:W-:Y:S01]  /*1580*/  FADD R6, R12.reuse, 1 ;  /* 0x3f8000000c067421 */ /* 0x040fe20000000000 */
[C---:B------:R-:W-:Y:S01]  /*1590*/  FFMA R4, R12.reuse, 101, R11 ;  /* 0x42ca00000c047823 */ /* 0x040fe2000000000b */
[----:B------:R-:W-:Y:S01]  /*15a0*/  MOV R19, 0xc2000000 ;  /* 0xc200000000137802 */ /* 0x000fe20000000f00 */
[--C-:B------:R-:W-:Y:S01]  /*15b0*/  FFMA R7, R12, 101, R5.reuse ;  /* 0x42ca00000c077823 */ /* 0x100fe20000000005 */
[C---:B------:R-:W-:Y:S01]  /*15c0*/  FFMA R20, R6.reuse, 101, R5 ;  /* 0x42ca000006147823 */ /* 0x040fe20000000005 */
[----:B------:R-:W2:Y:S01]  /*15d0*/  F2F.F32.F64 R14, R14 ;  /* 0x0000000e000e7310 */ /* 0x000ea20000301000 */
[----:B------:R-:W-:Y:S01]  /*15e0*/  FFMA R16, R6, 101, R11 ;  /* 0x42ca000006107823 */ /* 0x000fe2000000000b */
[----:B------:R-:W-:Y:S01]  /*15f0*/  FADD R12, R4, 0.5 ;  /* 0x3f000000040c7421 */ /* 0x000fe20000000000 */
[----:B------:R-:W-:Y:S01]  /*1600*/  FADD R4, R7, 0.5 ;  /* 0x3f00000007047421 */ /* 0x000fe20000000000 */
[----:B------:R-:W-:Y:S01]  /*1610*/  UMOV UR7, URZ ;  /* 0x000000ff00077c82 */ /* 0x000fe20008000000 */
[----:B------:R-:W-:Y:S01]  /*1620*/  FADD R16, R16, 0.5 ;  /* 0x3f00000010107421 */ /* 0x000fe20000000000 */
[----:B------:R-:W-:Y:S01]  /*1630*/  FADD R20, R20, 0.5 ;  /* 0x3f00000014147421 */ /* 0x000fe20000000000 */
[----:B0-----:R-:W-:-:S02]  /*1640*/  MOV R5, R13 ;  /* 0x0000000d00057202 */ /* 0x001fc40000000f00 */
[-C--:B------:R-:W-:Y:S02]  /*1650*/  MOV R17, R13.reuse ;  /* 0x0000000d00117202 */ /* 0x080fe40000000f00 */
[----:B------:R-:W-:Y:S02]  /*1660*/  MOV R21, R13 ;  /* 0x0000000d00157202 */ /* 0x000fe40000000f00 */
[----:B--2---:R-:W-:Y:S01]  /*1670*/  MOV R6, R14 ;  /* 0x0000000e00067202 */ /* 0x004fe20000000f00 */
[--C-:B------:R-:W-:Y:S02]  /*1680*/  IMAD.MOV.U32 R18, RZ, RZ, R14.reuse ;  /* 0x000000ffff127224 */ /* 0x100fe400078e000e */
[----:B------:R-:W-:Y:S01]  /*1690*/  IMAD.MOV.U32 R22, RZ, RZ, R14 ;  /* 0x000000ffff167224 */ /* 0x000fe200078e000e */
[----:B-1----:R0:W5:Y:S01]  /*16a0*/  TEX.LL RZ, R5, R4, R19, UR6, 3D, 0x1 ;  /* 0x48ff061304057f60 */ /* 0x00216200089e01ff */
[----:B------:R-:W5:Y:S01]  /*16b0*/  TEX.LL RZ, R12, R12, R19, UR6, 3D, 0x1 ;  /* 0x48ff06130c0c7f60 */ /* 0x000f6200089e01ff */
[----:B------:R-:W5:Y:S01]  /*16c0*/  TEX.LL RZ, R16, R16, R19, UR6, 3D, 0x1 ;  /* 0x48ff061310107f60 */ /* 0x000f6200089e01ff */
[----:B------:R-:W5:Y:S01]  /*16d0*/  TEX.LL RZ, R20, R20, R19, UR6, 3D, 0x1 ;  /* 0x48ff061314147f60 */ /* 0x000f6200089e01ff */
[----:B------:R-:W-:Y:S01]  /*16e0*/  FADD R11, R8, -R11 ;  /* 0x8000000b080b7221 */ /* 0x000fe20000000000 */
[----:B------:R-:W-:-:S03]  /*16f0*/  FADD R10, -R0, 1 ;  /* 0x3f800000000a7421 */ /* 0x000fc60000000100 */
[----:B------:R-:W-:Y:S01]  /*1700*/  FADD R7, -R11, 1 ;  /* 0x3f8000000b077421 */ /* 0x000fe20000000100 */
[-C--:B------:R-:W-:Y:S01]  /*1710*/  FMUL R8, R10, R11.reuse ;  /* 0x0000000b0a087220 */ /* 0x080fe20000400000 */
[----:B------:R-:W-:Y:S02]  /*1720*/  FMUL R11, R0, R11 ;  /* 0x0000000b000b7220 */ /* 0x000fe40000400000 */
[-C--:B------:R-:W-:Y:S01]  /*1730*/  FMUL R9, R10, R7.reuse ;  /* 0x000000070a097220 */ /* 0x080fe20000400000 */
[----:B0-----:R-:W-:Y:S01]  /*1740*/  FMUL R6, R0, R7 ;  /* 0x0000000700067220 */ /* 0x001fe20000400000 */
[----:B------:R-:W-:-:S04]  /*1750*/  DEPBAR.LE SB5, 0x1 ;  /* 0x0000d0400000791a */ /* 0x000fc80000000000 */
[----:B------:R-:W-:-:S04]  /*1760*/  FMUL R15, R8, R5 ;  /* 0x00000005080f7220 */ /* 0x000fc80000400000 */
[----:B------:R-:W-:-:S04]  /*1770*/  FFMA R9, R12, R9, R15 ;  /* 0x000000090c097223 */ /* 0x000fc8000000000f */
[----:B------:R-:W-:-:S04]  /*1780*/  FFMA R6, R6, R16, R9 ;  /* 0x0000001006067223 */ /* 0x000fc80000000009 */
[----:B-----5:R-:W-:Y:S01]  /*1790*/  FFMA R6, R11, R20, R6 ;  /* 0x000000140b067223 */ /* 0x020fe20000000006 */
[----:B------:R-:W-:Y:S06]  /*17a0*/  BRA `(.L_x_57) ;  /* 0x0000000800407947 */ /* 0x000fec0003800000 */
.L_x_58:
[----:B------:R-:W-:Y:S05]  /*17b0*/  @!P0 BRA `(.L_x_63) ;  /* 0x0000000000508947 */ /* 0x000fea0003800000 */
[----:B------:R-:W0:Y:S01]  /*17c0*/  FRND.FLOOR R11, R5 ;  /* 0x00000005000b7307 */ /* 0x000e220000205000 */
[----:B------:R-:W1:Y:S01]  /*17d0*/  LDCU UR6, c[0x0][0x380] ;  /* 0x00007000ff0677ac */ /* 0x000e620008000800 */
[----:B------:R-:W-:Y:S01]  /*17e0*/  HFMA2 R17, -RZ, RZ, -3, 0 ;  /* 0xc2000000ff117431 */ /* 0x000fe200000001ff */
[----:B------:R-:W-:-:S05]  /*17f0*/  UMOV UR7, URZ ;  /* 0x000000ff00077c82 */ /* 0x000fca0008000000 */
[----:B------:R-:W2:Y:S01]  /*1800*/  F2F.F32.F64 R13, R26 ;  /* 0x0000001a000d7310 */ /* 0x000ea20000301000 */
[----:B0-----:R-:W-:-:S07]  /*1810*/  FADD R7, R11, 1 ;  /* 0x3f8000000b077421 */ /* 0x001fce0000000000 */
[----:B------:R-:W0:Y:S01]  /*1820*/  F2F.F32.F64 R14, R14 ;  /* 0x0000000e000e7310 */ /* 0x000e220000301000 */
[--C-:B------:R-:W-:Y:S01]  /*1830*/  FFMA R12, R11, 101, R8.reuse ;  /* 0x42ca00000b0c7823 */ /* 0x100fe20000000008 */
[----:B------:R-:W-:-:S03]  /*1840*/  FFMA R7, R7, 101, R8 ;  /* 0x42ca000007077823 */ /* 0x000fc60000000008 */
[----:B------:R-:W-:Y:S01]  /*1850*/  FADD R12, R12, 0.5 ;  /* 0x3f0000000c0c7421 */ /* 0x000fe20000000000 */
[----:B------:R-:W-:Y:S01]  /*1860*/  FADD R8, R7, 0.5 ;  /* 0x3f00000007087421 */ /* 0x000fe20000000000 */
[----:B--2---:R-:W-:Y:S02]  /*1870*/  MOV R9, R13 ;  /* 0x0000000d00097202 */ /* 0x004fe40000000f00 */
[----:B0-----:R-:W-:-:S04]  /*1880*/  MOV R10, R14 ;  /* 0x0000000e000a7202 */ /* 0x001fc80000000f00 */
[----:B-1----:R-:W5:Y:S01]  /*1890*/  TEX.LL RZ, R8, R8, R17, UR6, 3D, 0x1 ;  /* 0x48ff061108087f60 */ /* 0x002f6200089e01ff */
[----:B------:R-:W5:Y:S01]  /*18a0*/  TEX.LL RZ, R12, R12, R17, UR6, 3D, 0x1 ;  /* 0x48ff06110c0c7f60 */ /* 0x000f6200089e01ff */
[----:B------:R-:W-:-:S04]  /*18b0*/  FADD R5, R5, -R11 ;  /* 0x8000000b05057221 */ /* 0x000fc80000000000 */
[C---:B------:R-:W-:Y:S01]  /*18c0*/  FADD R7, -R5.reuse, 1 ;  /* 0x3f80000005077421 */ /* 0x040fe20000000100 */
[----:B-----5:R-:W-:-:S04]  /*18d0*/  FMUL R5, R5, R8 ;  /* 0x0000000805057220 */ /* 0x020fc80000400000 */
[----:B------:R-:W-:Y:S01]  /*18e0*/  FFMA R6, R12, R7, R5 ;  /* 0x000000070c067223 */ /* 0x000fe20000000005 */
[----:B------:R-:W-:Y:S06]  /*18f0*/  BRA `(.L_x_57) ;  /* 0x0000000400ec7947 */ /* 0x000fec0003800000 */
.L_x_63:
[----:B------:R-:W-:Y:S01]  /*1900*/  UMOV UR6, 0x851eb852 ;  /* 0x851eb85200067882 */ /* 0x000fe20000000000 */
[----:B------:R-:W-:Y:S01]  /*1910*/  UMOV UR7, 0x4022d1eb ;  /* 0x4022d1eb00077882 */ /* 0x000fe20000000000 */
[----:B------:R0:W1:Y:S01]  /*1920*/  FRND.FLOOR R0, R5 ;  /* 0x0000000500007307 */ /* 0x0000620000205000 */
[----:B------:R-:W-:Y:S01]  /*1930*/  DSETP.GT.AND P0, PT, R6, UR6, PT ;  /* 0x0000000606007e2a */ /* 0x000fe2000bf04000 */
[----:B------:R-:W-:Y:S01]  /*1940*/  UMOV UR6, 0x14c660a2 ;  /* 0x14c660a200067882 */ /* 0x000fe20000000000 */
[----:B------:R-:W-:-:S04]  /*1950*/  UMOV UR7, 0x4022f1ac ;  /* 0x4022f1ac00077882 */ /* 0x000fc80000000000 */
[----:B------:R-:W-:-:S14]  /*1960*/  DSETP.GEU.OR P0, PT, R6, UR6, !P0 ;  /* 0x0000000606007e2a */ /* 0x000fdc000c70e400 */
[----:B01----:R-:W-:Y:S05]  /*1970*/  @P0 BRA `(.L_x_64) ;  /* 0x0000000000740947 */ /* 0x003fea0003800000 */
[----:B------:R-:W0:Y:S01]  /*1980*/  FRND.FLOOR R8, R8 ;  /* 0x0000000800087307 */ /* 0x000e220000205000 */
[----:B------:R-:W1:Y:S01]  /*1990*/  LDCU UR6, c[0x0][0x380] ;  /* 0x00007000ff0677ac */ /* 0x000e620008000800 */
[----:B------:R-:W-:Y:S01]  /*19a0*/  IMAD.MOV.U32 R19, RZ, RZ, -0x3e000000 ;  /* 0xc2000000ff137424 */ /* 0x000fe200078e00ff */
[----:B------:R-:W-:-:S05]  /*19b0*/  UMOV UR7, URZ ;  /* 0x000000ff00077c82 */ /* 0x000fca0008000000 */
[----:B------:R-:W2:Y:S01]  /*19c0*/  F2F.F32.F64 R13, R26 ;  /* 0x0000001a000d7310 */ /* 0x000ea20000301000 */
[----:B0-----:R-:W-:-:S07]  /*19d0*/  FADD R11, R8, -1 ;  /* 0xbf800000080b7421 */ /* 0x001fce0000000000 */
[----:B------:R-:W0:Y:S01]  /*19e0*/  F2F.F32.F64 R14, R14 ;  /* 0x0000000e000e7310 */ /* 0x000e220000301000 */
[----:B------:R-:W-:Y:S01]  /*19f0*/  FFMA R12, R5, 101, R8 ;  /* 0x42ca0000050c7823 */ /* 0x000fe20000000008 */
[----:B------:R-:W-:Y:S01]  /*1a00*/  FADD R7, R8, -2 ;  /* 0xc000000008077421 */ /* 0x000fe20000000000 */
[----:B------:R-:W-:Y:S02]  /*1a10*/  FFMA R11, R0, 101, R11 ;  /* 0x42ca0000000b7823 */ /* 0x000fe4000000000b */
[----:B------:R-:W-:Y:S01]  /*1a20*/  FADD R12, R12, 0.5 ;  /* 0x3f0000000c0c7421 */ /* 0x000fe20000000000 */
[----:B------:R-:W-:Y:S01]  /*1a30*/  FFMA R7, R0, 101, R7 ;  /* 0x42ca000000077823 */ /* 0x000fe20000000007 */
[----:B------:R-:W-:Y:S01]  /*1a40*/  FADD R8, R11, 0.5 ;  /* 0x3f0000000b087421 */ /* 0x000fe20000000000 */
[-C--:B--2---:R-:W-:Y:S02]  /*1a50*/  MOV R9, R13.reuse ;  /* 0x0000000d00097202 */ /* 0x084fe40000000f00 */
[----:B------:R-:W-:Y:S01]  /*1a60*/  FADD R16, R7, 0.5 ;  /* 0x3f00000007107421 */ /* 0x000fe20000000000 */
[----:B------:R-:W-:-:S02]  /*1a70*/  MOV R17, R13 ;  /* 0x0000000d00117202 */ /* 0x000fc40000000f00 */
[----:B0-----:R-:W-:Y:S01]  /*1a80*/  MOV R10, R14 ;  /* 0x0000000e000a7202 */ /* 0x001fe20000000f00 */
[----:B------:R-:W-:-:S03]  /*1a90*/  IMAD.MOV.U32 R18, RZ, RZ, R14 ;  /* 0x000000ffff127224 */ /* 0x000fc600078e000e */
[----:B-1----:R-:W5:Y:S01]  /*1aa0*/  TEX.LL RZ, R8, R8, R19, UR6, 3D, 0x1 ;  /* 0x48ff061308087f60 */ /* 0x002f6200089e01ff */
[----:B------:R-:W5:Y:S01]  /*1ab0*/  TEX.LL RZ, R12, R12, R19, UR6, 3D, 0x1 ;  /* 0x48ff06130c0c7f60 */ /* 0x000f6200089e01ff */
[----:B------:R-:W5:Y:S01]  /*1ac0*/  TEX.LL RZ, R16, R16, R19, UR6, 3D, 0x1 ;  /* 0x48ff061310107f60 */ /* 0x000f6200089e01ff */
[----:B------:R-:W-:-:S04]  /*1ad0*/  FADD R0, R5, -R0 ;  /* 0x8000000005007221 */ /* 0x000fc80000000000 */
[----:B------:R-:W-:Y:S01]  /*1ae0*/  FADD R7, -R0, 1 ;  /* 0x3f80000000077421 */ /* 0x000fe20000000100 */
[----:B-----5:R-:W-:-:S04]  /*1af0*/  FMUL R5, R8, 3 ;  /* 0x4040000008057820 */ /* 0x020fc80000400000 */
[----:B------:R-:W-:-:S04]  /*1b00*/  FFMA R5, R12, 3, -R5 ;  /* 0x404000000c057823 */ /* 0x000fc80000000805 */
[----:B------:R-:W-:-:S04]  /*1b10*/  FADD R5, R5, R16 ;  /* 0x0000001005057221 */ /* 0x000fc80000000000 */
[----:B------:R-:W-:-:S04]  /*1b20*/  FMUL R5, R0, R5 ;  /* 0x0000000500057220 */ /* 0x000fc80000400000 */
[----:B------:R-:W-:Y:S01]  /*1b30*/  FFMA R6, R12, R7, R5 ;  /* 0x000000070c067223 */ /* 0x000fe20000000005 */
[----:B------:R-:W-:Y:S06]  /*1b40*/  BRA `(.L_x_57) ;  /* 0x0000000400587947 */ /* 0x000fec0003800000 */
.L_x_64:
[----:B------:R-:W-:Y:S01]  /*1b50*/  UMOV UR16, 0xe147ae14 ;  /* 0xe147ae1400107882 */ /* 0x000fe20000000000 */
[----:B------:R-:W-:Y:S02]  /*1b60*/  UMOV UR17, 0x4023147a ;  /* 0x4023147a00117882 */ /* 0x000fe40000000000 */
[----:B------:R-:W-:-:S06]  /*1b70*/  DSETP.GEU.AND P0, PT, R6, UR16, PT ;  /* 0x0000001006007e2a */ /* 0x000fcc000bf0e000 */
[----:B------:R-:W-:-:S14]  /*1b80*/  DSETP.LEU.OR P0, PT, R6, UR6, P0 ;  /* 0x0000000606007e2a */ /* 0x000fdc000870b400 */
[----:B------:R-:W-:Y:S05]  /*1b90*/  @P0 BRA `(.L_x_65) ;  /* 0x0000000000f80947 */ /* 0x000fea0003800000 */
[----:B------:R-:W0:Y:S01]  /*1ba0*/  FRND.FLOOR R17, R8 ;  /* 0x0000000800117307 */ /* 0x000e220000205000 */
[----:B------:R-:W-:Y:S01]  /*1bb0*/  FADD R5, R8, 1 ;  /* 0x3f80000008057421 */ /* 0x000fe20000000000 */
[----:B------:R-:W1:Y:S01]  /*1bc0*/  LDCU UR6, c[0x0][0x380] ;  /* 0x00007000ff0677ac */ /* 0x000e620008000800 */
[----:B------:R-:W-:Y:S01]  /*1bd0*/  MOV R19, 0xc2000000 ;  /* 0xc200000000137802 */ /* 0x000fe20000000f00 */
[----:B------:R-:W-:-:S04]  /*1be0*/  UMOV UR7, URZ ;  /* 0x000000ff00077c82 */ /* 0x000fc80008000000 */
[----:B------:R-:W2:Y:S01]  /*1bf0*/  FRND.FLOOR R5, R5 ;  /* 0x0000000500057307 */ /* 0x000ea20000205000 */
[----:B0-----:R-:W-:-:S07]  /*1c00*/  FADD R9, R17, 3 ;  /* 0x4040000011097421 */ /* 0x001fce0000000000 */
[----:B------:R-:W0:Y:S01]  /*1c10*/  F2F.F32.F64 R13, R26 ;  /* 0x0000001a000d7310 */ /* 0x000e220000301000 */
[----:B------:R-:W-:Y:S01]  /*1c20*/  FADD R17, R17, 2 ;  /* 0x4000000011117421 */ /* 0x000fe20000000000 */
[----:B------:R-:W-:-:S03]  /*1c30*/  FFMA R11, R0, 101, R9 ;  /* 0x42ca0000000b7823 */ /* 0x000fc60000000009 */
[C---:B------:R-:W-:Y:S01]  /*1c40*/  FFMA R16, R0.reuse, 101, R17 ;  /* 0x42ca000000107823 */ /* 0x040fe20000000011 */
[----:B--2---:R-:W-:Y:S02]  /*1c50*/  FFMA R12, R0, 101, R5 ;  /* 0x42ca0000000c7823 */ /* 0x004fe40000000005 */
[----:B------:R-:W2:Y:S01]  /*1c60*/  F2F.F32.F64 R14, R14 ;  /* 0x0000000e000e7310 */ /* 0x000ea20000301000 */
[----:B------:R-:W-:Y:S01]  /*1c70*/  FADD R16, R16, 0.5 ;  /* 0x3f00000010107421 */ /* 0x000fe20000000000 */
[----:B------:R-:W-:Y:S01]  /*1c80*/  FADD R8, R11, 0.5 ;  /* 0x3f0000000b087421 */ /* 0x000fe20000000000 */
[----:B------:R-:W-:Y:S01]  /*1c90*/  FADD R12, R12, 0.5 ;  /* 0x3f0000000c0c7421 */ /* 0x000fe20000000000 */
[----:B0-----:R-:W-:Y:S01]  /*1ca0*/  MOV R17, R13 ;  /* 0x0000000d00117202 */ /* 0x001fe20000000f00 */
[----:B------:R-:W-:Y:S01]  /*1cb0*/  IMAD.MOV.U32 R9, RZ, RZ, R13 ;  /* 0x000000ffff097224 */ /* 0x000fe200078e000d */
[-C--:B--2---:R-:W-:Y:S02]  /*1cc0*/  MOV R18, R14.reuse ;  /* 0x0000000e00127202 */ /* 0x084fe40000000f00 */
[----:B------:R-:W-:-:S02]  /*1cd0*/  MOV R10, R14 ;  /* 0x0000000e000a7202 */ /* 0x000fc40000000f00 */
[----:B-1----:R-:W5:Y:S01]  /*1ce0*/  TEX.LL RZ, R5, R16, R19, UR6, 3D, 0x1 ;  /* 0x48ff061310057f60 */ /* 0x002f6200089e01ff */
[----:B------:R-:W5:Y:S01]  /*1cf0*/  TEX.LL RZ, R12, R12, R19, UR6, 3D, 0x1 ;  /* 0x48ff06130c0c7f60 */ /* 0x000f6200089e01ff */
[----:B------:R0:W5:Y:S01]  /*1d00*/  TEX.LL RZ, R0, R8, R19, UR6, 3D, 0x1 ;  /* 0x48ff061308007f60 */ /* 0x00016200089e01ff */
[----:B------:R-:W1:Y:S01]  /*1d10*/  MUFU.RCP64H R23, 0.067983984947204589844 ;  /* 0x3fb1676600177908 */ /* 0x000e620000001800 */
[----:B------:R-:W-:Y:S01]  /*1d20*/  MOV R24, 0x40a6b900 ;  /* 0x40a6b90000187802 */ /* 0x000fe20000000f00 */
[----:B------:R-:W-:Y:S01]  /*1d30*/  IMAD.MOV.U32 R22, RZ, RZ, 0x1 ;  /* 0x00000001ff167424 */ /* 0x000fe200078e00ff */
[----:B------:R-:W-:-:S06]  /*1d40*/  MOV R25, 0x3fb16766 ;  /* 0x3fb1676600197802 */ /* 0x000fcc0000000f00 */
[----:B-1----:R-:W-:-:S08]  /*1d50*/  DFMA R20, R22, -R24, 1 ;  /* 0x3ff000001614742b */ /* 0x002fd00000000818 */
[----:B------:R-:W-:-:S08]  /*1d60*/  DFMA R20, R20, R20, R20 ;  /* 0x000000141414722b */ /* 0x000fd00000000014 */
[----:B------:R-:W-:Y:S01]  /*1d70*/  DFMA R20, R22, R20, R22 ;  /* 0x000000141614722b */ /* 0x000fe20000000016 */
[----:B0-----:R-:W-:Y:S01]  /*1d80*/  UMOV UR6, 0x14c660a2 ;  /* 0x14c660a200067882 */ /* 0x001fe20000000000 */
[----:B------:R-:W-:-:S06]  /*1d90*/  UMOV UR7, 0x4022f1ac ;  /* 0x4022f1ac00077882 */ /* 0x000fcc0000000000 */
[----:B------:R-:W-:-:S08]  /*1da0*/  DFMA R22, R20, -R24, 1 ;  /* 0x3ff000001416742b */ /* 0x000fd00000000818 */
[----:B------:R-:W-:Y:S02]  /*1db0*/  DFMA R22, R20, R22, R20 ;  /* 0x000000161416722b */ /* 0x000fe40000000014 */
[----:B------:R-:W-:-:S08]  /*1dc0*/  DADD R20, R6, -UR6 ;  /* 0x8000000606147e29 */ /* 0x000fd00008000000 */
[----:B------:R-:W-:Y:S02]  /*1dd0*/  DMUL R8, R20, R22 ;  /* 0x0000001614087228 */ /* 0x000fe40000000000 */
[----:B------:R-:W-:-:S06]  /*1de0*/  FSETP.GEU.AND P1, PT, |R21|, 6.5827683646048100446e-37, PT ;  /* 0x036000001500780b */ /* 0x000fcc0003f2e200 */
[----:B------:R-:W-:-:S08]  /*1df0*/  DFMA R6, R8, -R24, R20 ;  /* 0x800000180806722b */ /* 0x000fd00000000014 */
[----:B------:R-:W-:-:S10]  /*1e00*/  DFMA R8, R22, R6, R8 ;  /* 0x000000061608722b */ /* 0x000fd40000000008 */
[----:B------:R-:W-:-:S05]  /*1e10*/  FFMA R6, RZ, 1.3859679698944091797, R9 ;  /* 0x3fb16766ff067823 */ /* 0x000fca0000000009 */
[----:B------:R-:W-:Y:S01]  /*1e20*/  FSETP.GT.AND P0, PT, |R6|, 1.469367938527859385e-39, PT ;  /* 0x001000000600780b */ /* 0x000fe20003f04200 */
[----:B------:R-:W-:-:S04]  /*1e30*/  DEPBAR.LE SB5, 0x1 ;  /* 0x0000d0400000791a */ /* 0x000fc80000000000 */
[----:B------:R-:W-:-:S04]  /*1e40*/  FMUL R5, R5, 3 ;  /* 0x4040000005057820 */ /* 0x000fc80000400000 */
[----:B------:R-:W-:-:S04]  /*1e50*/  FFMA R7, R12, 3, -R5 ;  /* 0x404000000c077823 */ /* 0x000fc80000000805 */
[----:B------:R-:W-:Y:S05]  /*1e60*/  @P0 BRA P1, `(.L_x_66) ;  /* 0x0000000000140947 */ /* 0x000fea0000800000 */
[----:B------:R-:W-:Y:S02]  /*1e70*/  MOV R22, 0x40a6b900 ;  /* 0x40a6b90000167802 */ /* 0x000fe40000000f00 */
[----:B------:R-:W-:Y:S02]  /*1e80*/  MOV R19, 0x3fb16766 ;  /* 0x3fb1676600137802 */ /* 0x000fe40000000f00 */
[----:B------:R-:W-:-:S07]  /*1e90*/  MOV R10, 0x1eb0 ;  /* 0x00001eb0000a7802 */ /* 0x000fce0000000f00 */
[----:B-----5:R-:W-:Y:S05]  /*1ea0*/  CALL.REL.NOINC `($__internal_2_$__cuda_sm20_div_rn_f64_full) ;  /* 0x0000000000c87944 */ /* 0x020fea0003c00000 */
[----:B------:R-:W-:-:S07]  /*1eb0*/  MOV R8, R12 ;  /* 0x0000000c00087202 */ /* 0x000fce0000000f00 */
.L_x_66:
[----:B------:R-:W0:Y:S01]  /*1ec0*/  LDCU UR6, c[0x0][0x380] ;  /* 0x00007000ff0677ac */ /* 0x000e220008000800 */
[----:B------:R-:W-:Y:S01]  /*1ed0*/  IMAD.MOV.U32 R11, RZ, RZ, -0x3e000000 ;  /* 0xc2000000ff0b7424 */ /* 0x000fe200078e00ff */
[----:B------:R-:W-:Y:S01]  /*1ee0*/  MOV R12, R4 ;  /* 0x00000004000c7202 */ /* 0x000fe20000000f00 */
[----:B------:R-:W-:-:S03]  /*1ef0*/  UMOV UR7, URZ ;  /* 0x000000ff00077c82 */ /* 0x000fc60008000000 */
[----:B0-----:R-:W5:Y:S01]  /*1f00*/  TEX.LL RZ, R10, R12, R11, UR6, 3D, 0x1 ;  /* 0x48ff060b0c0a7f60 */ /* 0x001f6200089e01ff */
[----:B------:R-:W0:Y:S01]  /*1f10*/  F2F.F32.F64 R6, R8 ;  /* 0x0000000800067310 */ /* 0x000e220000301000 */
[----:B------:R-:W-:-:S04]  /*1f20*/  DEPBAR.LE SB5, 0x1 ;  /* 0x0000d0400000791a */ /* 0x000fc80000000000 */
[----:B------:R-:W-:Y:S01]  /*1f30*/  FADD R0, R7, R0 ;  /* 0x0000000007007221 */ /* 0x000fe20000000000 */
[----:B0-----:R-:W-:-:S04]  /*1f40*/  FADD R5, -R6, 1 ;  /* 0x3f80000006057421 */ /* 0x001fc80000000100 */
[----:B------:R-:W-:-:S04]  /*1f50*/  FMUL R5, R0, R5 ;  /* 0x0000000500057220 */ /* 0x000fc80000400000 */
[----:B-----5:R-:W-:Y:S01]  /*1f60*/  FFMA R6, R6, R10, R5 ;  /* 0x0000000a06067223 */ /* 0x020fe20000000005 */
[----:B------:R-:W-:Y:S06]  /*1f70*/  BRA `(.L_x_57) ;  /* 0x00000000004c7947 */ /* 0x000fec0003800000 */
.L_x_65:
[----:B------:R-:W0:Y:S01]  /*1f80*/  FRND.FLOOR R6, R8 ;  /* 0x0000000800067307 */ /* 0x000e220000205000 */
[----:B------:R-:W1:Y:S01]  /*1f90*/  LDCU UR6, c[0x0][0x380] ;  /* 0x00007000ff0677ac */ /* 0x000e620008000800 */
[----:B------:R-:W-:Y:S01]  /*1fa0*/  MOV R9, 0xc2000000 ;  /* 0xc200000000097802 */ /* 0x000fe20000000f00 */
[----:B------:R-:W-:-:S05]  /*1fb0*/  UMOV UR7, URZ ;  /* 0x000000ff00077c82 */ /* 0x000fca0008000000 */
[----:B------:R-:W2:Y:S01]  /*1fc0*/  F2F.F32.F64 R13, R26 ;  /* 0x0000001a000d7310 */ /* 0x000ea20000301000 */
[----:B0-----:R-:W-:-:S07]  /*1fd0*/  FADD R0, R6, 1 ;  /* 0x3f80000006007421 */ /* 0x001fce0000000000 */
[----:B------:R-:W0:Y:S01]  /*1fe0*/  F2F.F32.F64 R14, R14 ;  /* 0x0000000e000e7310 */ /* 0x000e220000301000 */
[C---:B------:R-:W-:Y:S01]  /*1ff0*/  FFMA R12, R5.reuse, 101, R6 ;  /* 0x42ca0000050c7823 */ /* 0x040fe20000000006 */
[----:B------:R-:W-:-:S03]  /*2000*/  FFMA R0, R5, 101, R0 ;  /* 0x42ca000005007823 */ /* 0x000fc60000000000 */
[----:B------:R-:W-:Y:S01]  /*2010*/  FADD R12, R12, 0.5 ;  /* 0x3f0000000c0c7421 */ /* 0x000fe20000000000 */
[----:B--2---:R-:W-:Y:S01]  /*2020*/  MOV R17, R13 ;  /* 0x0000000d00117202 */ /* 0x004fe20000000f00 */
[----:B------:R-:W-:Y:S01]  /*2030*/  FADD R16, R0, 0.5 ;  /* 0x3f00000000107421 */ /* 0x000fe20000000000 */
[----:B0-----:R-:W-:-:S04]  /*2040*/  IMAD.MOV.U32 R18, RZ, RZ, R14 ;  /* 0x000000ffff127224 */ /* 0x001fc800078e000e */
[----:B-1----:R-:W5:Y:S01]  /*2050*/  TEX.LL RZ, R7, R16, R9, UR6, 3D, 0x1 ;  /* 0x48ff060910077f60 */ /* 0x002f6200089e01ff */
[----:B------:R-:W5:Y:S01]  /*2060*/  TEX.LL RZ, R12, R12, R9, UR6, 3D, 0x1 ;  /* 0x48ff06090c0c7f60 */ /* 0x000f6200089e01ff */
[----:B------:R-:W-:-:S04]  /*2070*/  FADD R8, R8, -R6 ;  /* 0x8000000608087221 */ /* 0x000fc80000000000 */
[C---:B------:R-:W-:Y:S01]  /*2080*/  FADD R5, -R8.reuse, 1 ;  /* 0x3f80000008057421 */ /* 0x040fe20000000100 */
[----:B-----5:R-:W-:-:S04]  /*2090*/  FMUL R7, R8, R7 ;  /* 0x0000000708077220 */ /* 0x020fc80000400000 */
[----:B------:R-:W-:-:S07]  /*20a0*/  FFMA R6, R12, R5, R7 ;  /* 0x000000050c067223 */ /* 0x000fce0000000007 */
.L_x_57:
[----:B-----5:R-:W1:Y:S01]  /*20b0*/  F2F.F64.F32 R6, R6 ;  /* 0x0000000600067310 */ /* 0x020e620000201800 */
[----:B------:R-:W-:Y:S01]  /*20c0*/  MOV R8, UR14 ;  /* 0x0000000e00087c02 */ /* 0x000fe20008000f00 */
[----:B------:R-:W-:Y:S01]  /*20d0*/  UIADD3 UR14, UP0, UPT, UR14, 0x8, URZ ;  /* 0x000000080e0e7890 */ /* 0x000fe2000ff1e0ff */
[----:B------:R-:W-:Y:S01]  /*20e0*/  MOV R9, UR15 ;  /* 0x0000000f00097c02 */ /* 0x000fe20008000f00 */
        /* <DEDUP_REMOVED lines=13> */
[----:B0-----:R-:W-:Y:S05]  /*21c0*/  EXIT ;  /* 0x000000000000794d */ /* 0x001fea0003800000 */
        .weak           $__internal_2_$__cuda_sm20_div_rn_f64_full
        .type           $__internal_2_$__cuda_sm20_div_rn_f64_full,@function
        .size           $__internal_2_$__cuda_sm20_div_rn_f64_full,(.L_x_182 - $__internal_2_$__cuda_sm20_div_rn_f64_full)
$__internal_2_$__cuda_sm20_div_rn_f64_full:
[C---:B------:R-:W-:Y:S02]  /*21d0*/  FSETP.GEU.AND P0, PT, |R19|.reuse, 1.469367938527859385e-39, PT ;  /* 0x001000001300780b */ /* 0x040fe40003f0e200 */
[----:B------:R-:W-:Y:S02]  /*21e0*/  LOP3.LUT R9, R19, 0x7ff00000, RZ, 0xc0, !PT ;  /* 0x7ff0000013097812 */ /* 0x000fe400078ec0ff */
[----:B------:R-:W-:Y:S02]  /*21f0*/  MOV R18, R22 ;  /* 0x0000001600127202 */ /* 0x000fe40000000f00 */
[----:B------:R-:W-:Y:S02]  /*2200*/  LOP3.LUT R11, R21, 0x7ff00000, RZ, 0xc0, !PT ;  /* 0x7ff00000150b7812 */ /* 0x000fe400078ec0ff */
[----:B------:R-:W-:Y:S02]  /*2210*/  LOP3.LUT R23, R19, 0x800fffff, RZ, 0xc0, !PT ;  /* 0x800fffff13177812 */ /* 0x000fe400078ec0ff */
[----:B------:R-:W-:-:S02]  /*2220*/  MOV R5, 0x1ca00000 ;  /* 0x1ca0000000057802 */ /* 0x000fc40000000f00 */
[----:B------:R-:W-:Y:S02]  /*2230*/  ISETP.GE.U32.AND P3, PT, R11, R9, PT ;  /* 0x000000090b00720c */ /* 0x000fe40003f66070 */
[----:B------:R-:W-:Y:S01]  /*2240*/  LOP3.LUT R23, R23, 0x3ff00000, RZ, 0xfc, !PT ;  /* 0x3ff0000017177812 */ /* 0x000fe200078efcff */
[----:B------:R-:W-:Y:S01]  /*2250*/  @!P0 DMUL R22, R18, 8.98846567431157953865e+307 ;  /* 0x7fe0000012168828 */ /* 0x000fe20000000000 */
[----:B------:R-:W-:Y:S02]  /*2260*/  SEL R17, R5, 0x63400000, !P3 ;  /* 0x6340000005117807 */ /* 0x000fe40005800000 */
[----:B------:R-:W-:Y:S02]  /*2270*/  FSETP.GEU.AND P3, PT, |R21|, 1.469367938527859385e-39, PT ;  /* 0x001000001500780b */ /* 0x000fe40003f6e200 */
[----:B------:R-:W-:Y:S01]  /*2280*/  LOP3.LUT R17, R17, 0x800fffff, R21, 0xf8, !PT ;  /* 0x800fffff11117812 */ /* 0x000fe200078ef815 */
[----:B------:R0:W1:Y:S01]  /*2290*/  MUFU.RCP64H R25, R23 ;  /* 0x0000001700197308 */ /* 0x0000620000001800 */
[----:B------:R-:W-:-:S09]  /*22a0*/  MOV R16, R20 ;  /* 0x0000001400107202 */ /* 0x000fd20000000f00 */
[----:B0-----:R-:W-:Y:S05]  /*22b0*/  @P3 BRA `(.L_x_68) ;  /* 0x0000000000203947 */ /* 0x001fea0003800000 */
[----:B------:R-:W-:Y:S01]  /*22c0*/  LOP3.LUT R12, R19, 0x7ff00000, RZ, 0xc0, !PT ;  /* 0x7ff00000130c7812 */ /* 0x000fe200078ec0ff */
[----:B------:R-:W-:-:S03]  /*22d0*/  IMAD.MOV.U32 R30, RZ, RZ, RZ ;  /* 0x000000ffff1e7224 */ /* 0x000fc600078e00ff */
[----:B------:R-:W-:-:S04]  /*22e0*/  ISETP.GE.U32.AND P3, PT, R11, R12, PT ;  /* 0x0000000c0b00720c */ /* 0x000fc80003f66070 */
[----:B------:R-:W-:-:S04]  /*22f0*/  SEL R11, R5, 0x63400000, !P3 ;  /* 0x63400000050b7807 */ /* 0x000fc80005800000 */
[----:B------:R-:W-:-:S04]  /*2300*/  LOP3.LUT R11, R11, 0x80000000, R21, 0xf8, !PT ;  /* 0x800000000b0b7812 */ /* 0x000fc800078ef815 */
[----:B------:R-:W-:-:S06]  /*2310*/  LOP3.LUT R31, R11, 0x100000, RZ, 0xfc, !PT ;  /* 0x001000000b1f7812 */ /* 0x000fcc00078efcff */
[----:B------:R-:W-:-:S10]  /*2320*/  DFMA R16, R16, 2, -R30 ;  /* 0x400000001010782b */ /* 0x000fd4000000081e */
[----:B------:R-:W-:-:S07]  /*2330*/  LOP3.LUT R11, R17, 0x7ff00000, RZ, 0xc0, !PT ;  /* 0x7ff00000110b7812 */ /* 0x000fce00078ec0ff */
.L_x_68:
[----:B------:R-:W-:Y:S02]  /*2340*/  MOV R24, 0x1 ;  /* 0x0000000100187802 */ /* 0x000fe40000000f00 */
[----:B------:R-:W-:Y:S02]  /*2350*/  IADD3 R12, PT, PT, R11, -0x1, RZ ;  /* 0xffffffff0b0c7810 */ /* 0x000fe40007ffe0ff */
[----:B------:R-:W-:Y:S02]  /*2360*/  @!P0 LOP3.LUT R9, R23, 0x7ff00000, RZ, 0xc0, !PT ;  /* 0x7ff0000017098812 */ /* 0x000fe400078ec0ff */
[----:B-1----:R-:W-:Y:S01]  /*2370*/  DFMA R30, R24, -R22, 1 ;  /* 0x3ff00000181e742b */ /* 0x002fe20000000816 */
[----:B------:R-:W-:Y:S02]  /*2380*/  ISETP.GT.U32.AND P0, PT, R12, 0x7feffffe, PT ;  /* 0x7feffffe0c00780c */ /* 0x000fe40003f04070 */
[----:B------:R-:W-:-:S04]  /*2390*/  IADD3 R12, PT, PT, R9, -0x1, RZ ;  /* 0xffffffff090c7810 */ /* 0x000fc80007ffe0ff */
[----:B------:R-:W-:Y:S01]  /*23a0*/  ISETP.GT.U32.OR P0, PT, R12, 0x7feffffe, P0 ;  /* 0x7feffffe0c00780c */ /* 0x000fe20000704470 */
[----:B------:R-:W-:-:S08]  /*23b0*/  DFMA R30, R30, R30, R30 ;  /* 0x0000001e1e1e722b */ /* 0x000fd0000000001e */
[----:B------:R-:W-:-:S08]  /*23c0*/  DFMA R24, R24, R30, R24 ;  /* 0x0000001e1818722b */ /* 0x000fd00000000018 */
[----:B------:R-:W-:-:S08]  /*23d0*/  DFMA R34, R24, -R22, 1 ;  /* 0x3ff000001822742b */ /* 0x000fd00000000816 */
[----:B------:R-:W-:-:S08]  /*23e0*/  DFMA R34, R24, R34, R24 ;  /* 0x000000221822722b */ /* 0x000fd00000000018 */
[----:B------:R-:W-:-:S08]  /*23f0*/  DMUL R30, R34, R16 ;  /* 0x00000010221e7228 */ /* 0x000fd00000000000 */
[----:B------:R-:W-:-:S08]  /*2400*/  DFMA R24, R30, -R22, R16 ;  /* 0x800000161e18722b */ /* 0x000fd00000000010 */
[----:B------:R-:W-:Y:S01]  /*2410*/  DFMA R24, R34, R24, R30 ;  /* 0x000000182218722b */ /* 0x000fe2000000001e */
[----:B------:R-:W-:Y:S10]  /*2420*/  @P0 BRA `(.L_x_69) ;  /* 0x0000000000700947 */ /* 0x000ff40003800000 */
[----:B------:R-:W-:Y:S02]  /*2430*/  LOP3.LUT R20, R21, 0x7ff00000, RZ, 0xc0, !PT ;  /* 0x7ff0000015147812 */ /* 0x000fe400078ec0ff */
[----:B------:R-:W-:-:S04]  /*2440*/  LOP3.LUT R9, R19, 0x7ff00000, RZ, 0xc0, !PT ;  /* 0x7ff0000013097812 */ /* 0x000fc800078ec0ff */
[CC--:B------:R-:W-:Y:S02]  /*2450*/  VIADDMNMX R11, R20.reuse, -R9.reuse, 0xb9600000, !PT ;  /* 0xb9600000140b7446 */ /* 0x0c0fe40007800909 */
[----:B------:R-:W-:Y:S02]  /*2460*/  ISETP.GE.U32.AND P0, PT, R20, R9, PT ;  /* 0x000000091400720c */ /* 0x000fe40003f06070 */
[----:B------:R-:W-:Y:S02]  /*2470*/  VIMNMX R11, PT, PT, R11, 0x46a00000, PT ;  /* 0x46a000000b0b7848 */ /* 0x000fe40003fe0100 */
[----:B------:R-:W-:Y:S02]  /*2480*/  SEL R12, R5, 0x63400000, !P0 ;  /* 0x63400000050c7807 */ /* 0x000fe40004000000 */
[----:B------:R-:W-:-:S03]  /*2490*/  MOV R20, RZ ;  /* 0x000000ff00147202 */ /* 0x000fc60000000f00 */
[----:B------:R-:W-:-:S05]  /*24a0*/  IMAD.IADD R11, R11, 0x1, -R12 ;  /* 0x000000010b0b7824 */ /* 0x000fca00078e0a0c */
[----:B------:R-:W-:-:S06]  /*24b0*/  IADD3 R21, PT, PT, R11, 0x7fe00000, RZ ;  /* 0x7fe000000b157810 */ /* 0x000fcc0007ffe0ff */
        /* <DEDUP_REMOVED lines=19> */
.L_x_69:
[----:B------:R-:W-:-:S14]  /*25f0*/  DSETP.NAN.AND P0, PT, R20, R20, PT ;  /* 0x000000141400722a */ /* 0x000fdc0003f08000 */
[----:B------:R-:W-:Y:S05]  /*2600*/  @P0 BRA `(.L_x_71) ;  /* 0x0000000000440947 */ /* 0x000fea0003800000 */
[----:B------:R-:W-:-:S14]  /*2610*/  DSETP.NAN.AND P0, PT, R18, R18, PT ;  /* 0x000000121200722a */ /* 0x000fdc0003f08000 */
[----:B------:R-:W-:Y:S05]  /*2620*/  @P0 BRA `(.L_x_72) ;  /* 0x0000000000300947 */ /* 0x000fea0003800000 */
[----:B------:R-:W-:Y:S02]  /*2630*/  ISETP.NE.AND P0, PT, R11, R9, PT ;  /* 0x000000090b00720c */ /* 0x000fe40003f05270 */
[----:B------:R-:W-:Y:S02]  /*2640*/  MOV R30, 0x0 ;  /* 0x00000000001e7802 */ /* 0x000fe40000000f00 */
[----:B------:R-:W-:-:S09]  /*2650*/  MOV R31, 0xfff80000 ;  /* 0xfff80000001f7802 */ /* 0x000fd20000000f00 */
[----:B------:R-:W-:Y:S05]  /*2660*/  @!P0 BRA `(.L_x_70) ;  /* 0x0000000000348947 */ /* 0x000fea0003800000 */
[----:B------:R-:W-:Y:S02]  /*2670*/  ISETP.NE.AND P0, PT, R11, 0x7ff00000, PT ;  /* 0x7ff000000b00780c */ /* 0x000fe40003f05270 */
[----:B------:R-:W-:Y:S02]  /*2680*/  LOP3.LUT R31, R21, 0x80000000, R19, 0x48, !PT ;  /* 0x80000000151f7812 */ /* 0x000fe400078e4813 */
[----:B------:R-:W-:-:S13]  /*2690*/  ISETP.EQ.OR P0, PT, R9, RZ, !P0 ;  /* 0x000000ff0900720c */ /* 0x000fda0004702670 */
[----:B------:R-:W-:Y:S01]  /*26a0*/  @P0 LOP3.LUT R5, R31, 0x7ff00000, RZ, 0xfc, !PT ;  /* 0x7ff000001f050812 */ /* 0x000fe200078efcff */
[----:B------:R-:W-:Y:S01]  /*26b0*/  @!P0 IMAD.MOV.U32 R30, RZ, RZ, RZ ;  /* 0x000000ffff1e8224 */ /* 0x000fe200078e00ff */
[----:B------:R-:W-:Y:S02]  /*26c0*/  @P0 MOV R30, RZ ;  /* 0x000000ff001e0202 */ /* 0x000fe40000000f00 */
[----:B------:R-:W-:Y:S01]  /*26d0*/  @P0 MOV R31, R5 ;  /* 0x00000005001f0202 */ /* 0x000fe20000000f00 */
[----:B------:R-:W-:Y:S06]  /*26e0*/  BRA `(.L_x_70) ;  /* 0x0000000000147947 */ /* 0x000fec0003800000 */
.L_x_72:
[----:B------:R-:W-:Y:S02]  /*26f0*/  LOP3.LUT R31, R19, 0x80000, RZ, 0xfc, !PT ;  /* 0x00080000131f7812 */ /* 0x000fe400078efcff */
[----:B------:R-:W-:Y:S01]  /*2700*/  MOV R30, R18 ;  /* 0x00000012001e7202 */ /* 0x000fe20000000f00 */
[----:B------:R-:W-:Y:S06]  /*2710*/  BRA `(.L_x_70) ;  /* 0x0000000000087947 */ /* 0x000fec0003800000 */
.L_x_71:
[----:B------:R-:W-:Y:S01]  /*2720*/  LOP3.LUT R31, R21, 0x80000, RZ, 0xfc, !PT ;  /* 0x00080000151f7812 */ /* 0x000fe200078efcff */
[----:B------:R-:W-:-:S07]  /*2730*/  IMAD.MOV.U32 R30, RZ, RZ, R20 ;  /* 0x000000ffff1e7224 */ /* 0x000fce00078e0014 */
.L_x_70:
[----:B------:R-:W-:Y:S02]  /*2740*/  MOV R11, 0x0 ;  /* 0x00000000000b7802 */ /* 0x000fe40000000f00 */
[----:B------:R-:W-:Y:S02]  /*2750*/  MOV R12, R30 ;  /* 0x0000001e000c7202 */ /* 0x000fe40000000f00 */
[----:B------:R-:W-:Y:S01]  /*2760*/  MOV R9, R31 ;  /* 0x0000001f00097202 */ /* 0x000fe20000000f00 */
[----:B------:R-:W-:Y:S06]  /*2770*/  RET.REL.NODEC R10 `(_Z25cooling_function_test_newyPdS_S_S_S_) ;  /* 0xffffffd80a207950 */ /* 0x000fec0003c3ffff */
.L_x_73:
        /* <DEDUP_REMOVED lines=16> */
.L_x_182:


//--------------------- .text._Z23cooling_function_marcelyfPdS_S_ --------------------------
	.section	.text._Z23cooling_function_marcelyfPdS_S_,"ax",@progbits
	.align	128
        .global         _Z23cooling_function_marcelyfPdS_S_
        .type           _Z23cooling_function_marcelyfPdS_S_,@function
        .size           _Z23cooling_function_marcelyfPdS_S_,(.L_x_184 - _Z23cooling_function_marcelyfPdS_S_)
        .other          _Z23cooling_function_marcelyfPdS_S_,@"STO_CUDA_ENTRY STV_DEFAULT"
_Z23cooling_function_marcelyfPdS_S_:
.text._Z23cooling_function_marcelyfPdS_S_:
[----:B------:R-:W-:Y:S08]  /*0000*/  LDC R1, c[0x0][0x37c] ;  /* 0x0000df00ff017b82 */ /* 0x000ff00000000800 */
[----:B------:R-:W0:Y:S01]  /*0010*/  LDC R11, c[0x0][0x388] ;  /* 0x0000e200ff0b7b82 */ /* 0x000e220000000800 */
[----:B------:R-:W-:Y:S01]  /*0020*/  IMAD.MOV.U32 R3, RZ, RZ, 0x3e055027 ;  /* 0x3e055027ff037424 */ /* 0x000fe200078e00ff */
[----:B------:R-:W1:Y:S01]  /*0030*/  MUFU.RCP64H R5, 3 ;  /* 0x4008000000057908 */ /* 0x000e620000001800 */
[----:B------:R-:W-:-:S02]  /*0040*/  HFMA2 R8, -RZ, RZ, 0, 0 ;  /* 0x00000000ff087431 */ /* 0x000fc400000001ff */
[----:B------:R-:W-:Y:S01]  /*0050*/  IMAD.MOV.U32 R9, RZ, RZ, 0x40080000 ;  /* 0x40080000ff097424 */ /* 0x000fe200078e00ff */
[----:B0-----:R-:W-:-:S13]  /*0060*/  FSETP.GEU.AND P0, PT, R11, 1.175494350822287508e-38, PT ;  /* 0x008000000b00780b */ /* 0x001fda0003f0e000 */
[----:B------:R-:W-:-:S04]  /*0070*/  @!P0 FMUL R11, R11, 8388608 ;  /* 0x4b0000000b0b8820 */ /* 0x000fc80000400000 */
[----:B------:R-:W-:-:S05]  /*0080*/  VIADD R0, R11, 0xc0d55555 ;  /* 0xc0d555550b007836 */ /* 0x000fca0000000000 */
[----:B------:R-:W-:-:S05]  /*0090*/  LOP3.LUT R2, R0, 0xff800000, RZ, 0xc0, !PT ;  /* 0xff80000000027812 */ /* 0x000fca00078ec0ff */
[----:B------:R-:W-:-:S04]  /*00a0*/  IMAD.IADD R0, R11, 0x1, -R2 ;  /* 0x000000010b007824 */ /* 0x000fc800078e0a02 */
[----:B------:R-:W-:Y:S01]  /*00b0*/  FADD R4, R0, -1 ;  /* 0xbf80000000047421 */ /* 0x000fe20000000000 */
[----:B------:R-:W-:Y:S02]  /*00c0*/  FSEL R0, RZ, -23, P0 ;  /* 0xc1b80000ff007808 */ /* 0x000fe40000000000 */
[----:B------:R-:W-:Y:S01]  /*00d0*/  ISETP.GT.U32.AND P0, PT, R11, 0x7f7fffff, PT ;  /* 0x7f7fffff0b00780c */ /* 0x000fe20003f04070 */
[----:B------:R-:W-:-:S04]  /*00e0*/  FFMA R3, R4, -R3, 0.14084610342979431152 ;  /* 0x3e1039f604037423 */ /* 0x000fc80000000803 */
[----:B------:R-:W-:-:S04]  /*00f0*/  FFMA R3, R4, R3, -0.12148627638816833496 ;  /* 0xbdf8cdcc04037423 */ /* 0x000fc80000000003 */
[----:B------:R-:W-:-:S04]  /*0100*/  FFMA R3, R4, R3, 0.13980610668659210205 ;  /* 0x3e0f295504037423 */ /* 0x000fc80000000003 */
[----:B------:R-:W-:-:S04]  /*0110*/  FFMA R3, R4, R3, -0.16684235632419586182 ;  /* 0xbe2ad8b904037423 */ /* 0x000fc80000000003 */
[----:B------:R-:W-:-:S04]  /*0120*/  FFMA R3, R4, R3, 0.20012299716472625732 ;  /* 0x3e4ced0b04037423 */ /* 0x000fc80000000003 */
[----:B------:R-:W-:-:S04]  /*0130*/  FFMA R3, R4, R3, -0.24999669194221496582 ;  /* 0xbe7fff2204037423 */ /* 0x000fc80000000003 */
[----:B------:R-:W-:-:S04]  /*0140*/  FFMA R3, R4, R3, 0.33333182334899902344 ;  /* 0x3eaaaa7804037423 */ /* 0x000fc80000000003 */
[C---:B------:R-:W-:Y:S01]  /*0150*/  FFMA R7, R4.reuse, R3, -0.5 ;  /* 0xbf00000004077423 */ /* 0x040fe20000000003 */
[----:B------:R-:W-:Y:S01]  /*0160*/  I2FP.F32.S32 R3, R2 ;  /* 0x0000000200037245 */ /* 0x000fe20000201400 */
[----:B------:R-:W-:Y:S02]  /*0170*/  IMAD.MOV.U32 R2, RZ, RZ, 0x7f800000 ;  /* 0x7f800000ff027424 */ /* 0x000fe400078e00ff */
[C---:B------:R-:W-:Y:S02]  /*0180*/  FMUL R7, R4.reuse, R7 ;  /* 0x0000000704077220 */ /* 0x040fe40000400000 */
[----:B------:R-:W-:Y:S02]  /*0190*/  FFMA R0, R3, 1.1920928955078125e-07, R0 ;  /* 0x3400000003007823 */ /* 0x000fe40000000000 */
[----:B------:R-:W-:Y:S01]  /*01a0*/  FFMA R7, R4, R7, R4 ;  /* 0x0000000704077223 */ /* 0x000fe20000000004 */
[----:B------:R-:W-:-:S03]  /*01b0*/  IMAD.MOV.U32 R4, RZ, RZ, 0x1 ;  /* 0x00000001ff047424 */ /* 0x000fc600078e00ff */
[----:B------:R-:W-:Y:S01]  /*01c0*/  FFMA R0, R0, 0.69314718246459960938, R7 ;  /* 0x3f31721800007823 */ /* 0x000fe20000000007 */
[C---:B------:R-:W-:Y:S01]  /*01d0*/  @P0 FFMA R0, R11.reuse, R2, +INF ;  /* 0x7f8000000b000423 */ /* 0x040fe20000000002 */
[----:B------:R-:W-:Y:S01]  /*01e0*/  FSETP.NEU.AND P0, PT, R11, RZ, PT ;  /* 0x000000ff0b00720b */ /* 0x000fe20003f0d000 */
[----:B-1----:R-:W-:Y:S02]  /*01f0*/  DFMA R2, R4, -R8, 1 ;  /* 0x3ff000000402742b */ /* 0x002fe40000000808 */
[----:B------:R-:W-:-:S05]  /*0200*/  FMUL R0, R0, 0.43429449200630187988 ;  /* 0x3ede5bd900007820 */ /* 0x000fca0000400000 */
[----:B------:R-:W-:Y:S01]  /*0210*/  FSEL R0, R0, -INF , P0 ;  /* 0xff80000000007808 */ /* 0x000fe20000000000 */
[----:B------:R-:W-:-:S03]  /*0220*/  DFMA R6, R2, R2, R2 ;  /* 0x000000020206722b */ /* 0x000fc60000000002 */
[----:B------:R-:W0:Y:S05]  /*0230*/  F2F.F64.F32 R2, R0 ;  /* 0x0000000000027310 */ /* 0x000e2a0000201800 */
[----:B------:R-:W-:-:S08]  /*0240*/  DFMA R6, R4, R6, R4 ;  /* 0x000000060406722b */ /* 0x000fd00000000004 */
[----:B------:R-:W-:Y:S02]  /*0250*/  DFMA R4, R6, -R8, 1 ;  /* 0x3ff000000604742b */ /* 0x000fe40000000808 */
[----:B0-----:R-:W-:-:S06]  /*0260*/  DADD R2, R2, -5 ;  /* 0xc014000002027429 */ /* 0x001fcc0000000000 */
[----:B------:R-:W-:Y:S02]  /*0270*/  DFMA R4, R6, R4, R6 ;  /* 0x000000040604722b */ /* 0x000fe40000000006 */
[----:B------:R-:W-:-:S08]  /*0280*/  DMUL R26, R2, 100 ;  /* 0x40590000021a7828 */ /* 0x000fd00000000000 */
[----:B------:R-:W-:Y:S02]  /*0290*/  DMUL R2, R26, R4 ;  /* 0x000000041a027228 */ /* 0x000fe40000000000 */
[----:B------:R-:W-:-:S06]  /*02a0*/  FSETP.GEU.AND P1, PT, |R27|, 6.5827683646048100446e-37, PT ;  /* 0x036000001b00780b */ /* 0x000fcc0003f2e200 */
[----:B------:R-:W-:-:S08]  /*02b0*/  DFMA R6, R2, -3, R26 ;  /* 0xc00800000206782b */ /* 0x000fd0000000001a */
[----:B------:R-:W-:-:S10]  /*02c0*/  DFMA R2, R4, R6, R2 ;  /* 0x000000060402722b */ /* 0x000fd40000000002 */
[----:B------:R-:W-:-:S05]  /*02d0*/  FFMA R4, RZ, 2.125, R3 ;  /* 0x40080000ff047823 */ /* 0x000fca0000000003 */
[----:B------:R-:W-:-:S13]  /*02e0*/  FSETP.GT.AND P0, PT, |R4|, 1.469367938527859385e-39, PT ;  /* 0x001000000400780b */ /* 0x000fda0003f04200 */
[----:B------:R-:W-:Y:S05]  /*02f0*/  @P0 BRA P1, `(.L_x_74) ;  /* 0x0000000000180947 */ /* 0x000fea0000800000 */
[----:B------:R-:W-:Y:S01]  /*0300*/  IMAD.MOV.U32 R24, RZ, RZ, RZ ;  /* 0x000000ffff187224 */ /* 0x000fe200078e00ff */
[----:B------:R-:W-:Y:S01]  /*0310*/  MOV R38, 0x340 ;  /* 0x0000034000267802 */ /* 0x000fe20000000f00 */
[----:B------:R-:W-:-:S07]  /*0320*/  IMAD.MOV.U32 R25, RZ, RZ, 0x40080000 ;  /* 0x40080000ff197424 */ /* 0x000fce00078e00ff */
[----:B------:R-:W-:Y:S05]  /*0330*/  CALL.REL.NOINC `($__internal_3_$__cuda_sm20_div_rn_f64_full) ;  /* 0x0000001c00f47944 */ /* 0x000fea0003c00000 */
[----:B------:R-:W-:Y:S01]  /*0340*/  MOV R2, R22 ;  /* 0x0000001600027202 */ /* 0x000fe20000000f00 */
[----:B------:R-:W-:-:S07]  /*0350*/  IMAD.MOV.U32 R3, RZ, RZ, R23 ;  /* 0x000000ffff037224 */ /* 0x000fce00078e0017 */
.L_x_74:
[----:B------:R-:W0:Y:S01]  /*0360*/  MUFU.RCP64H R7, 101 ;  /* 0x4059400000077908 */ /* 0x000e220000001800 */
[----:B------:R-:W-:Y:S01]  /*0370*/  IMAD.MOV.U32 R10, RZ, RZ, 0x0 ;  /* 0x00000000ff0a7424 */ /* 0x000fe200078e00ff */
[----:B------:R-:W-:Y:S01]  /*0380*/  MOV R5, 0x3fe00000 ;  /* 0x3fe0000000057802 */ /* 0x000fe20000000f00 */
[----:B------:R-:W-:Y:S02]  /*0390*/  IMAD.MOV.U32 R11, RZ, RZ, 0x40594000 ;  /* 0x40594000ff0b7424 */ /* 0x000fe400078e00ff */
[----:B------:R-:W-:Y:S01]  /*03a0*/  IMAD.MOV.U32 R6, RZ, RZ, 0x1 ;  /* 0x00000001ff067424 */ /* 0x000fe200078e00ff */
[----:B------:R-:W-:Y:S01]  /*03b0*/  LOP3.LUT R5, R5, 0x80000000, R3, 0xb8, !PT ;  /* 0x8000000005057812 */ /* 0x000fe200078eb803 */
[----:B------:R-:W-:-:S06]  /*03c0*/  IMAD.MOV.U32 R4, RZ, RZ, RZ ;  /* 0x000000ffff047224 */ /* 0x000fcc00078e00ff */
[----:B------:R-:W-:Y:S02]  /*03d0*/  DADD.RZ R2, R4, R2 ;  /* 0x0000000004027229 */ /* 0x000fe4000000c002 */
[----:B0-----:R-:W-:-:S08]  /*03e0*/  DFMA R8, R6, -R10, 1 ;  /* 0x3ff000000608742b */ /* 0x001fd0000000080a */
[----:B------:R-:W0:Y:S01]  /*03f0*/  FRND.F64.TRUNC R2, R2 ;  /* 0x0000000200027313 */ /* 0x000e22000030d800 */
[----:B------:R-:W-:-:S08]  /*0400*/  DFMA R8, R8, R8, R8 ;  /* 0x000000080808722b */ /* 0x000fd00000000008 */
[----:B------:R-:W-:Y:S02]  /*0410*/  DFMA R8, R6, R8, R6 ;  /* 0x000000080608722b */ /* 0x000fe40000000006 */
[----:B0-----:R-:W-:-:S06]  /*0420*/  DADD R26, R2, 0.5 ;  /* 0x3fe00000021a7429 */ /* 0x001fcc0000000000 */
[----:B------:R-:W-:-:S04]  /*0430*/  DFMA R4, R8, -R10, 1 ;  /* 0x3ff000000804742b */ /* 0x000fc8000000080a */
[----:B------:R-:W-:-:S04]  /*0440*/  FSETP.GEU.AND P1, PT, |R27|, 6.5827683646048100446e-37, PT ;  /* 0x036000001b00780b */ /* 0x000fc80003f2e200 */
[----:B------:R-:W-:-:S08]  /*0450*/  DFMA R4, R8, R4, R8 ;  /* 0x000000040804722b */ /* 0x000fd00000000008 */
[----:B------:R-:W-:-:S08]  /*0460*/  DMUL R14, R26, R4 ;  /* 0x000000041a0e7228 */ /* 0x000fd00000000000 */
[----:B------:R-:W-:-:S08]  /*0470*/  DFMA R6, R14, -101, R26 ;  /* 0xc05940000e06782b */ /* 0x000fd0000000001a */
[----:B------:R-:W-:-:S10]  /*0480*/  DFMA R14, R4, R6, R14 ;  /* 0x00000006040e722b */ /* 0x000fd4000000000e */
[----:B------:R-:W-:-:S05]  /*0490*/  FFMA R0, RZ, 3.39453125, R15 ;  /* 0x40594000ff007823 */ /* 0x000fca000000000f */
[----:B------:R-:W-:-:S13]  /*04a0*/  FSETP.GT.AND P0, PT, |R0|, 1.469367938527859385e-39, PT ;  /* 0x001000000000780b */ /* 0x000fda0003f04200 */
[----:B------:R-:W-:Y:S05]  /*04b0*/  @P0 BRA P1, `(.L_x_75) ;  /* 0x0000000000180947 */ /* 0x000fea0000800000 */
[----:B------:R-:W-:Y:S01]  /*04c0*/  IMAD.MOV.U32 R24, RZ, RZ, RZ ;  /* 0x000000ffff187224 */ /* 0x000fe200078e00ff */
[----:B------:R-:W-:Y:S01]  /*04d0*/  MOV R38, 0x500 ;  /* 0x0000050000267802 */ /* 0x000fe20000000f00 */
[----:B------:R-:W-:-:S07]  /*04e0*/  IMAD.MOV.U32 R25, RZ, RZ, 0x40594000 ;  /* 0x40594000ff197424 */ /* 0x000fce00078e00ff */
[----:B------:R-:W-:Y:S05]  /*04f0*/  CALL.REL.NOINC `($__internal_3_$__cuda_sm20_div_rn_f64_full) ;  /* 0x0000001c00847944 */ /* 0x000fea0003c00000 */
[----:B------:R-:W-:Y:S01]  /*0500*/  IMAD.MOV.U32 R14, RZ, RZ, R22 ;  /* 0x000000ffff0e7224 */ /* 0x000fe200078e0016 */
[----:B------:R-:W-:-:S07]  /*0510*/  MOV R15, R23 ;  /* 0x00000017000f7202 */ /* 0x000fce0000000f00 */
.L_x_75:
[----:B------:R-:W0:Y:S01]  /*0520*/  LDCU UR4, c[0x0][0x388] ;  /* 0x00007100ff0477ac */ /* 0x000e220008000800 */
[----:B------:R-:W-:Y:S01]  /*0530*/  F2F.F32.F64 R14, R14 ;  /* 0x0000000e000e7310 */ /* 0x000fe20000301000 */
[----:B------:R-:W-:Y:S01]  /*0540*/  IMAD.MOV.U32 R0, RZ, RZ, RZ ;  /* 0x000000ffff007224 */ /* 0x000fe200078e00ff */
[----:B------:R-:W-:Y:S01]  /*0550*/  UMOV UR5, 0x3ae9bbd2 ;  /* 0x3ae9bbd200057882 */ /* 0x000fe20000000000 */
[----:B------:R-:W1:Y:S05]  /*0560*/  LDCU.64 UR8, c[0x0][0x358] ;  /* 0x00006b00ff0877ac */ /* 0x000e6a0008000a00 */
[----:B0-----:R-:W0:Y:S01]  /*0570*/  F2F.F64.F32 R20, UR4 ;  /* 0x0000000400147d10 */ /* 0x001e220008201800 */
[----:B------:R-:W-:-:S02]  /*0580*/  UMOV UR4, 0x5bc98409 ;  /* 0x5bc9840900047882 */ /* 0x000fc40000000000 */
[----:B01----:R-:W-:-:S11]  /*0590*/  DMUL R20, R20, UR4 ;  /* 0x0000000414147c28 */ /* 0x003fd60008000000 */
.L_x_89:
[----:B0-----:R-:W0:Y:S02]  /*05a0*/  LDC.64 R2, c[0x0][0x390] ;  /* 0x0000e400ff027b82 */ /* 0x001e240000000a00 */
[----:B0-----:R-:W-:-:S05]  /*05b0*/  IMAD.WIDE.U32 R2, R0, 0x8, R2 ;  /* 0x0000000800027825 */ /* 0x001fca00078e0002 */
[----:B------:R-:W2:Y:S01]  /*05c0*/  LDG.E.64 R26, desc[UR8][R2.64] ;  /* 0x00000008021a7981 */ /* 0x000ea2000c1e1b00 */
[----:B------:R-:W0:Y:S01]  /*05d0*/  MUFU.RCP64H R5, R21 ;  /* 0x0000001500057308 */ /* 0x000e220000001800 */
[----:B------:R-:W-:-:S06]  /*05e0*/  IMAD.MOV.U32 R4, RZ, RZ, 0x1 ;  /* 0x00000001ff047424 */ /* 0x000fcc00078e00ff */
[----:B0-----:R-:W-:-:S08]  /*05f0*/  DFMA R6, R4, -R20, 1 ;  /* 0x3ff000000406742b */ /* 0x001fd00000000814 */
[----:B------:R-:W-:-:S08]  /*0600*/  DFMA R6, R6, R6, R6 ;  /* 0x000000060606722b */ /* 0x000fd00000000006 */
[----:B------:R-:W-:-:S08]  /*0610*/  DFMA R6, R4, R6, R4 ;  /* 0x000000060406722b */ /* 0x000fd00000000004 */
[----:B------:R-:W-:-:S08]  /*0620*/  DFMA R4, R6, -R20, 1 ;  /* 0x3ff000000604742b */ /* 0x000fd00000000814 */
[----:B------:R-:W-:-:S08]  /*0630*/  DFMA R4, R6, R4, R6 ;  /* 0x000000040604722b */ /* 0x000fd00000000006 */
[----:B--2---:R-:W-:Y:S01]  /*0640*/  DMUL R16, R26, R4 ;  /* 0x000000041a107228 */ /* 0x004fe20000000000 */
[----:B------:R-:W-:-:S07]  /*0650*/  FSETP.GEU.AND P1, PT, |R27|, 6.5827683646048100446e-37, PT ;  /* 0x036000001b00780b */ /* 0x000fce0003f2e200 */
[----:B------:R-:W-:-:S08]  /*0660*/  DFMA R6, R16, -R20, R26 ;  /* 0x800000141006722b */ /* 0x000fd0000000001a */
[----:B------:R-:W-:-:S10]  /*0670*/  DFMA R16, R4, R6, R16 ;  /* 0x000000060410722b */ /* 0x000fd40000000010 */
[----:B------:R-:W-:-:S05]  /*0680*/  FFMA R2, RZ, R21, R17 ;  /* 0x00000015ff027223 */ /* 0x000fca0000000011 */
[----:B------:R-:W-:-:S13]  /*0690*/  FSETP.GT.AND P0, PT, |R2|, 1.469367938527859385e-39, PT ;  /* 0x001000000200780b */ /* 0x000fda0003f04200 */
[----:B------:R-:W-:Y:S05]  /*06a0*/  @P0 BRA P1, `(.L_x_76) ;  /* 0x0000000000180947 */ /* 0x000fea0000800000 */
[----:B------:R-:W-:Y:S01]  /*06b0*/  IMAD.MOV.U32 R24, RZ, RZ, R20 ;  /* 0x000000ffff187224 */ /* 0x000fe200078e0014 */
[----:B------:R-:W-:Y:S01]  /*06c0*/  MOV R38, 0x6f0 ;  /* 0x000006f000267802 */ /* 0x000fe20000000f00 */
[----:B------:R-:W-:-:S07]  /*06d0*/  IMAD.MOV.U32 R25, RZ, RZ, R21 ;  /* 0x000000ffff197224 */ /* 0x000fce00078e0015 */
[----:B------:R-:W-:Y:S05]  /*06e0*/  CALL.REL.NOINC `($__internal_3_$__cuda_sm20_div_rn_f64_full) ;  /* 0x0000001c00087944 */ /* 0x000fea0003c00000 */
[----:B------:R-:W-:Y:S01]  /*06f0*/  MOV R16, R22 ;  /* 0x0000001600107202 */ /* 0x000fe20000000f00 */
[----:B------:R-:W-:-:S07]  /*0700*/  IMAD.MOV.U32 R17, RZ, RZ, R23 ;  /* 0x000000ffff117224 */ /* 0x000fce00078e0017 */
.L_x_76:
[----:B------:R-:W-:Y:S01]  /*0710*/  DMUL R18, R16, 1.80143985094819840000e+16 ;  /* 0x4350000010127828 */ /* 0x000fe20000000000 */
[----:B------:R-:W-:Y:S01]  /*0720*/  ISETP.GE.AND P0, PT, R17, 0x100000, PT ;  /* 0x001000001100780c */ /* 0x000fe20003f06270 */
[----:B------:R-:W-:Y:S01]  /*0730*/  IMAD.MOV.U32 R4, RZ, RZ, 0x0 ;  /* 0x00000000ff047424 */ /* 0x000fe200078e00ff */
[----:B------:R-:W-:Y:S01]  /*0740*/  UMOV UR4, 0xe5413ae7 ;  /* 0xe5413ae700047882 */ /* 0x000fe20000000000 */
[----:B------:R-:W-:Y:S01]  /*0750*/  IMAD.MOV.U32 R5, RZ, RZ, 0x7ff00000 ;  /* 0x7ff00000ff057424 */ /* 0x000fe200078e00ff */
[----:B------:R-:W-:Y:S01]  /*0760*/  UMOV UR5, 0x3c7fd5eb ;  /* 0x3c7fd5eb00057882 */ /* 0x000fe20000000000 */
[----:B------:R-:W0:Y:S04]  /*0770*/  LDCU.64 UR10, c[0x0][0x398] ;  /* 0x00007300ff0a77ac */ /* 0x000e280008000a00 */
[----:B------:R-:W-:-:S02]  /*0780*/  FSEL R2, R18, R16, !P0 ;  /* 0x0000001012027208 */ /* 0x000fc40004000000 */
[CC--:B------:R-:W-:Y:S02]  /*0790*/  FSEL R3, R19.reuse, R17.reuse, !P0 ;  /* 0x0000001113037208 */ /* 0x0c0fe40004000000 */
[----:B------:R-:W-:Y:S02]  /*07a0*/  SEL R7, R19, R17, !P0 ;  /* 0x0000001113077207 */ /* 0x000fe40004000000 */
[----:B------:R-:W-:Y:S02]  /*07b0*/  LOP3.LUT P1, RZ, R3, 0x7fffffff, RZ, 0xc0, !PT ;  /* 0x7fffffff03ff7812 */ /* 0x000fe4000782c0ff */
[----:B------:R-:W-:Y:S01]  /*07c0*/  DFMA R4, R2, R4, +INF ;  /* 0x7ff000000204742b */ /* 0x000fe20000000004 */
[----:B------:R-:W-:Y:S02]  /*07d0*/  SHF.R.U32.HI R6, RZ, 0x14, R7 ;  /* 0x00000014ff067819 */ /* 0x000fe40000011607 */
[C---:B------:R-:W-:Y:S02]  /*07e0*/  LOP3.LUT R3, R7.reuse, 0xfffff, RZ, 0xc0, !PT ;  /* 0x000fffff07037812 */ /* 0x040fe400078ec0ff */
[----:B------:R-:W-:Y:S01]  /*07f0*/  LEA.HI R2, R7, 0xfffffbcb, RZ, 0xc ;  /* 0xfffffbcb07027811 */ /* 0x000fe200078f60ff */
[----:B------:R-:W-:Y:S01]  /*0800*/  @P0 VIADD R2, R6, 0xfffffc01 ;  /* 0xfffffc0106020836 */ /* 0x000fe20000000000 */
[----:B------:R-:W-:Y:S01]  /*0810*/  LOP3.LUT R3, R3, 0x3ff00000, RZ, 0xfc, !PT ;  /* 0x3ff0000003037812 */ /* 0x000fe200078efcff */
[----:B------:R-:W-:Y:S01]  /*0820*/  IMAD R6, R0, 0x14, RZ ;  /* 0x0000001400067824 */ /* 0x000fe200078e02ff */
[----:B------:R-:W-:-:S02]  /*0830*/  IADD3 R7, PT, PT, R7, -0x1, RZ ;  /* 0xffffffff07077810 */ /* 0x000fc40007ffe0ff */
[----:B------:R-:W-:Y:S01]  /*0840*/  FSEL R4, R4, RZ, P1 ;  /* 0x000000ff04047208 */ /* 0x000fe20000800000 */
[----:B------:R-:W-:Y:S01]  /*0850*/  VIADD R8, R3, 0xfff00000 ;  /* 0xfff0000003087836 */ /* 0x000fe20000000000 */
[----:B------:R-:W-:Y:S02]  /*0860*/  FSEL R5, R5, -QNAN , P1 ;  /* 0xfff0000005057808 */ /* 0x000fe40000800000 */
[----:B------:R-:W-:Y:S01]  /*0870*/  SEL R18, R18, R16, !P0 ;  /* 0x0000001012127207 */ /* 0x000fe20004000000 */
[----:B------:R-:W-:Y:S01]  /*0880*/  DMUL R16, R16, UR4 ;  /* 0x0000000410107c28 */ /* 0x000fe20008000000 */
[----:B0-----:R-:W-:-:S10]  /*0890*/  UMOV UR4, URZ ;  /* 0x000000ff00047c82 */ /* 0x001fd40008000000 */
.L_x_88:
[----:B------:R-:W-:Y:S02]  /*08a0*/  IMAD.U32 R10, RZ, RZ, UR10 ;  /* 0x0000000aff0a7e24 */ /* 0x000fe4000f8e00ff */
[----:B------:R-:W-:-:S06]  /*08b0*/  IMAD.U32 R11, RZ, RZ, UR11 ;  /* 0x0000000bff0b7e24 */ /* 0x000fcc000f8e00ff */
[----:B------:R-:W2:Y:S01]  /*08c0*/  LDG.E.64 R10, desc[UR8][R10.64] ;  /* 0x000000080a0a7981 */ /* 0x000ea2000c1e1b00 */
[----:B------:R-:W-:Y:S01]  /*08d0*/  MOV R26, 0x0 ;  /* 0x00000000001a7802 */ /* 0x000fe20000000f00 */
[----:B------:R-:W-:Y:S01]  /*08e0*/  IMAD.MOV.U32 R27, RZ, RZ, 0x3fd80000 ;  /* 0x3fd80000ff1b7424 */ /* 0x000fe200078e00ff */
[----:B------:R-:W-:Y:S01]  /*08f0*/  ISETP.GT.U32.AND P0, PT, R7, 0x7feffffe, PT ;  /* 0x7feffffe0700780c */ /* 0x000fe20003f04070 */
[----:B0-2---:R-:W-:-:S06]  /*0900*/  DMUL R22, R16, R10 ;  /* 0x0000000a10167228 */ /* 0x005fcc0000000000 */
[----:B------:R-:W0:Y:S04]  /*0910*/  MUFU.RSQ64H R25, R23 ;  /* 0x0000001700197308 */ /* 0x000e280000001c00 */
[----:B------:R-:W-:-:S05]  /*0920*/  VIADD R24, R23, 0xfcb00000 ;  /* 0xfcb0000017187836 */ /* 0x000fca0000000000 */
[----:B------:R-:W-:Y:S01]  /*0930*/  ISETP.GE.U32.AND P1, PT, R24, 0x7ca00000, PT ;  /* 0x7ca000001800780c */ /* 0x000fe20003f26070 */
[----:B0-----:R-:W-:-:S08]  /*0940*/  DMUL R12, R24, R24 ;  /* 0x00000018180c7228 */ /* 0x001fd00000000000 */
[----:B------:R-:W-:-:S08]  /*0950*/  DFMA R12, R22, -R12, 1 ;  /* 0x3ff00000160c742b */ /* 0x000fd0000000080c */
[----:B------:R-:W-:Y:S02]  /*0960*/  DFMA R26, R12, R26, 0.5 ;  /* 0x3fe000000c1a742b */ /* 0x000fe4000000001a */
[----:B------:R-:W-:-:S08]  /*0970*/  DMUL R12, R24, R12 ;  /* 0x0000000c180c7228 */ /* 0x000fd00000000000 */
[----:B------:R-:W-:-:S08]  /*0980*/  DFMA R32, R26, R12, R24 ;  /* 0x0000000c1a20722b */ /* 0x000fd00000000018 */
[----:B------:R-:W-:Y:S02]  /*0990*/  DMUL R26, R22, R32 ;  /* 0x00000020161a7228 */ /* 0x000fe40000000000 */
[----:B------:R-:W-:Y:S02]  /*09a0*/  VIADD R31, R33, 0xfff00000 ;  /* 0xfff00000211f7836 */ /* 0x000fe40000000000 */
[----:B------:R-:W-:-:S04]  /*09b0*/  IMAD.MOV.U32 R30, RZ, RZ, R32 ;  /* 0x000000ffff1e7224 */ /* 0x000fc800078e0020 */
[----:B------:R-:W-:-:S08]  /*09c0*/  DFMA R28, R26, -R26, R22 ;  /* 0x8000001a1a1c722b */ /* 0x000fd00000000016 */
[----:B------:R-:W-:Y:S01]  /*09d0*/  DFMA R12, R28, R30, R26 ;  /* 0x0000001e1c0c722b */ /* 0x000fe2000000001a */
[----:B------:R-:W-:Y:S10]  /*09e0*/  @!P1 BRA `(.L_x_77) ;  /* 0x0000000000109947 */ /* 0x000ff40003800000 */
[----:B------:R-:W-:-:S07]  /*09f0*/  MOV R12, 0xa10 ;  /* 0x00000a10000c7802 */ /* 0x000fce0000000f00 */
[----:B------:R-:W-:Y:S05]  /*0a00*/  CALL.REL.NOINC `($__internal_4_$__cuda_sm20_dsqrt_rn_f64_mediumpath_v1) ;  /* 0x0000001c00ac7944 */ /* 0x000fea0003c00000 */
[----:B------:R-:W-:Y:S01]  /*0a10*/  IMAD.MOV.U32 R12, RZ, RZ, R24 ;  /* 0x000000ffff0c7224 */ /* 0x000fe200078e0018 */
[----:B------:R-:W-:-:S07]  /*0a20*/  MOV R13, R25 ;  /* 0x00000019000d7202 */ /* 0x000fce0000000f00 */
.L_x_77:
[----:B------:R-:W0:Y:S01]  /*0a30*/  MUFU.RCP64H R23, 15 ;  /* 0x402e000000177908 */ /* 0x000e220000001800 */
[----:B------:R-:W-:Y:S01]  /*0a40*/  IMAD.MOV.U32 R24, RZ, RZ, 0x0 ;  /* 0x00000000ff187424 */ /* 0x000fe200078e00ff */
[----:B------:R-:W-:Y:S01]  /*0a50*/  UMOV UR12, 0xbaaafad3 ;  /* 0xbaaafad3000c7882 */ /* 0x000fe20000000000 */
[----:B------:R-:W-:Y:S01]  /*0a60*/  IMAD.MOV.U32 R25, RZ, RZ, 0x402e0000 ;  /* 0x402e0000ff197424 */ /* 0x000fe200078e00ff */
[----:B------:R-:W-:Y:S01]  /*0a70*/  UMOV UR13, 0x3c695355 ;  /* 0x3c695355000d7882 */ /* 0x000fe20000000000 */
[----:B------:R-:W-:Y:S01]  /*0a80*/  IMAD.MOV.U32 R22, RZ, RZ, 0x1 ;  /* 0x00000001ff167424 */ /* 0x000fe200078e00ff */
[----:B------:R-:W-:Y:S01]  /*0a90*/  MOV R31, R5 ;  /* 0x00000005001f7202 */ /* 0x000fe20000000f00 */
[----:B------:R-:W-:-:S04]  /*0aa0*/  IMAD.MOV.U32 R30, RZ, RZ, R4 ;  /* 0x000000ffff1e7224 */ /* 0x000fc800078e0004 */
[----:B0-----:R-:W-:-:S08]  /*0ab0*/  DFMA R26, R22, -R24, 1 ;  /* 0x3ff00000161a742b */ /* 0x001fd00000000818 */
[----:B------:R-:W-:Y:S01]  /*0ac0*/  DFMA R26, R26, R26, R26 ;  /* 0x0000001a1a1a722b */ /* 0x000fe2000000001a */
[----:B------:R-:W-:Y:S10]  /*0ad0*/  @P0 BRA `(.L_x_78) ;  /* 0x0000000000e80947 */ /* 0x000ff40003800000 */
[----:B------:R-:W-:Y:S01]  /*0ae0*/  ISETP.GT.U32.AND P0, PT, R3, 0x3ff6a09e, PT ;  /* 0x3ff6a09e0300780c */ /* 0x000fe20003f04070 */
[----:B------:R-:W-:Y:S01]  /*0af0*/  IMAD.MOV.U32 R30, RZ, RZ, RZ ;  /* 0x000000ffff1e7224 */ /* 0x000fe200078e00ff */
[----:B------:R-:W-:Y:S01]  /*0b00*/  UMOV UR6, 0x3ae80f1e ;  /* 0x3ae80f1e00067882 */ /* 0x000fe20000000000 */
[----:B------:R-:W-:Y:S01]  /*0b10*/  UMOV UR7, 0x3eb1380b ;  /* 0x3eb1380b00077882 */ /* 0x000fe20000000000 */
[----:B------:R-:W-:-:S06]  /*0b20*/  FSEL R19, R8, R3, P0 ;  /* 0x0000000308137208 */ /* 0x000fcc0000000000 */
[C---:B------:R-:W-:Y:S02]  /*0b30*/  DADD R34, R18.reuse, 1 ;  /* 0x3ff0000012227429 */ /* 0x040fe40000000000 */
[----:B------:R-:W-:-:S04]  /*0b40*/  DADD R32, R18, -1 ;  /* 0xbff0000012207429 */ /* 0x000fc80000000000 */
[----:B------:R-:W0:Y:S02]  /*0b50*/  MUFU.RCP64H R31, R35 ;  /* 0x00000023001f7308 */ /* 0x000e240000001800 */
[----:B0-----:R-:W-:Y:S01]  /*0b60*/  DFMA R28, -R34, R30, 1 ;  /* 0x3ff00000221c742b */ /* 0x001fe2000000011e */
[----:B------:R-:W-:Y:S02]  /*0b70*/  IMAD.MOV.U32 R34, RZ, RZ, -0x748574fc ;  /* 0x8b7a8b04ff227424 */ /* 0x000fe400078e00ff */
[----:B------:R-:W-:-:S05]  /*0b80*/  IMAD.MOV.U32 R35, RZ, RZ, 0x3ed0ee25 ;  /* 0x3ed0ee25ff237424 */ /* 0x000fca00078e00ff */
[----:B------:R-:W-:-:S08]  /*0b90*/  DFMA R28, R28, R28, R28 ;  /* 0x0000001c1c1c722b */ /* 0x000fd0000000001c */
[----:B------:R-:W-:-:S08]  /*0ba0*/  DFMA R30, R30, R28, R30 ;  /* 0x0000001c1e1e722b */ /* 0x000fd0000000001e */
[----:B------:R-:W-:-:S08]  /*0bb0*/  DMUL R28, R32, R30 ;  /* 0x0000001e201c7228 */ /* 0x000fd00000000000 */
[----:B------:R-:W-:-:S08]  /*0bc0*/  DFMA R28, R32, R30, R28 ;  /* 0x0000001e201c722b */ /* 0x000fd0000000001c */
[----:B------:R-:W-:-:S08]  /*0bd0*/  DADD R36, R32, -R28 ;  /* 0x0000000020247229 */ /* 0x000fd0000000081c */
[----:B------:R-:W-:-:S08]  /*0be0*/  DADD R36, R36, R36 ;  /* 0x0000000024247229 */ /* 0x000fd00000000024 */
[-C--:B------:R-:W-:Y:S02]  /*0bf0*/  DFMA R36, R32, -R28.reuse, R36 ;  /* 0x8000001c2024722b */ /* 0x080fe40000000024 */
[----:B------:R-:W-:-:S06]  /*0c00*/  DMUL R32, R28, R28 ;  /* 0x0000001c1c207228 */ /* 0x000fcc0000000000 */
[----:B------:R-:W-:Y:S02]  /*0c10*/  DMUL R30, R30, R36 ;  /* 0x000000241e1e7228 */ /* 0x000fe40000000000 */
[----:B------:R-:W-:Y:S01]  /*0c20*/  DFMA R34, R32, UR6, R34 ;  /* 0x0000000620227c2b */ /* 0x000fe20008000022 */
[----:B------:R-:W-:Y:S01]  /*0c30*/  UMOV UR6, 0x9f02676f ;  /* 0x9f02676f00067882 */ /* 0x000fe20000000000 */
[----:B------:R-:W-:-:S06]  /*0c40*/  UMOV UR7, 0x3ef3b266 ;  /* 0x3ef3b26600077882 */ /* 0x000fcc0000000000 */
[----:B------:R-:W-:Y:S01]  /*0c50*/  DFMA R34, R32, R34, UR6 ;  /* 0x0000000620227e2b */ /* 0x000fe20008000022 */
        /* <DEDUP_REMOVED lines=17> */
[----:B------:R-:W-:Y:S01]  /*0d70*/  DMUL R34, R32, R34 ;  /* 0x0000002220227228 */ /* 0x000fe20000000000 */
[C---:B------:R-:W-:Y:S01]  /*0d80*/  VIADD R32, R2.reuse, 0x1 ;  /* 0x0000000102207836 */ /* 0x040fe20000000000 */
[----:B------:R-:W-:Y:S01]  /*0d90*/  @!P0 IADD3 R32, PT, PT, R2, RZ, RZ ;  /* 0x000000ff02208210 */ /* 0x000fe20007ffe0ff */
[----:B------:R-:W-:-:S03]  /*0da0*/  IMAD.MOV.U32 R33, RZ, RZ, 0x43300000 ;  /* 0x43300000ff217424 */ /* 0x000fc600078e00ff */
[----:B------:R-:W-:Y:S02]  /*0db0*/  LOP3.LUT R32, R32, 0x80000000, RZ, 0x3c, !PT ;  /* 0x8000000020207812 */ /* 0x000fe400078e3cff */
[----:B------:R-:W-:-:S04]  /*0dc0*/  DFMA R34, R28, R34, R30 ;  /* 0x000000221c22722b */ /* 0x000fc8000000001e */
[----:B------:R-:W-:Y:S01]  /*0dd0*/  DADD R32, R32, -UR6 ;  /* 0x8000000620207e29 */ /* 0x000fe20008000000 */
[----:B------:R-:W-:Y:S01]  /*0de0*/  UMOV UR6, 0xfefa39ef ;  /* 0xfefa39ef00067882 */ /* 0x000fe20000000000 */
[----:B------:R-:W-:-:S06]  /*0df0*/  UMOV UR7, 0x3fe62e42 ;  /* 0x3fe62e4200077882 */ /* 0x000fcc0000000000 */
[----:B------:R-:W-:-:S08]  /*0e00*/  DFMA R30, R32, UR6, R28 ;  /* 0x00000006201e7c2b */ /* 0x000fd0000800001c */
[----:B------:R-:W-:Y:S01]  /*0e10*/  DFMA R36, R32, -UR6, R30 ;  /* 0x8000000620247c2b */ /* 0x000fe2000800001e */
[----:B------:R-:W-:Y:S01]  /*0e20*/  UMOV UR6, 0x3b39803f ;  /* 0x3b39803f00067882 */ /* 0x000fe20000000000 */
[----:B------:R-:W-:-:S06]  /*0e30*/  UMOV UR7, 0x3c7abc9e ;  /* 0x3c7abc9e00077882 */ /* 0x000fcc0000000000 */
[----:B------:R-:W-:-:S08]  /*0e40*/  DADD R36, -R28, R36 ;  /* 0x000000001c247229 */ /* 0x000fd00000000124 */
[----:B------:R-:W-:-:S08]  /*0e50*/  DADD R34, R34, -R36 ;  /* 0x0000000022227229 */ /* 0x000fd00000000824 */
[----:B------:R-:W-:-:S08]  /*0e60*/  DFMA R34, R32, UR6, R34 ;  /* 0x0000000620227c2b */ /* 0x000fd00008000022 */
[----:B------:R-:W-:-:S11]  /*0e70*/  DADD R30, R30, R34 ;  /* 0x000000001e1e7229 */ /* 0x000fd60000000022 */
.L_x_78:
[----:B------:R-:W-:Y:S01]  /*0e80*/  DMUL R28, R30, UR12 ;  /* 0x0000000c1e1c7c28 */ /* 0x000fe20008000000 */
[----:B------:R-:W-:Y:S01]  /*0e90*/  UMOV UR6, 0x1526e50e ;  /* 0x1526e50e00067882 */ /* 0x000fe20000000000 */
[----:B------:R-:W-:Y:S01]  /*0ea0*/  UMOV UR7, 0x3fdbcb7b ;  /* 0x3fdbcb7b00077882 */ /* 0x000fe20000000000 */
[----:B------:R-:W-:-:S05]  /*0eb0*/  DFMA R26, R22, R26, R22 ;  /* 0x0000001a161a722b */ /* 0x000fca0000000016 */
[----:B------:R-:W-:-:S03]  /*0ec0*/  DFMA R28, R30, UR6, R28 ;  /* 0x000000061e1c7c2b */ /* 0x000fc6000800001c */
[----:B------:R-:W-:-:S05]  /*0ed0*/  DFMA R24, R26, -R24, 1 ;  /* 0x3ff000001a18742b */ /* 0x000fca0000000818 */
[----:B------:R-:W-:-:S03]  /*0ee0*/  DADD R28, R28, -8 ;  /* 0xc02000001c1c7429 */ /* 0x000fc60000000000 */
[----:B------:R-:W-:-:S05]  /*0ef0*/  DFMA R24, R26, R24, R26 ;  /* 0x000000181a18722b */ /* 0x000fca000000001a */
[----:B------:R-:W-:-:S08]  /*0f00*/  DMUL R28, R28, 100 ;  /* 0x405900001c1c7828 */ /* 0x000fd00000000000 */
[----:B------:R-:W-:Y:S02]  /*0f10*/  DMUL R22, R28, R24 ;  /* 0x000000181c167228 */ /* 0x000fe40000000000 */
[----:B------:R-:W-:-:S06]  /*0f20*/  FSETP.GEU.AND P1, PT, |R29|, 6.5827683646048100446e-37, PT ;  /* 0x036000001d00780b */ /* 0x000fcc0003f2e200 */
[----:B------:R-:W-:-:S08]  /*0f30*/  DFMA R26, R22, -15, R28 ;  /* 0xc02e0000161a782b */ /* 0x000fd0000000001c */
[----:B------:R-:W-:-:S10]  /*0f40*/  DFMA R22, R24, R26, R22 ;  /* 0x0000001a1816722b */ /* 0x000fd40000000016 */
[----:B------:R-:W-:-:S05]  /*0f50*/  FFMA R9, RZ, 2.71875, R23 ;  /* 0x402e0000ff097823 */ /* 0x000fca0000000017 */
[----:B------:R-:W-:-:S13]  /*0f60*/  FSETP.GT.AND P0, PT, |R9|, 1.469367938527859385e-39, PT ;  /* 0x001000000900780b */ /* 0x000fda0003f04200 */
[----:B------:R-:W-:Y:S05]  /*0f70*/  @P0 BRA P1, `(.L_x_79) ;  /* 0x0000000000180947 */ /* 0x000fea0000800000 */
[----:B------:R-:W-:Y:S01]  /*0f80*/  IMAD.MOV.U32 R26, RZ, RZ, R28 ;  /* 0x000000ffff1a7224 */ /* 0x000fe200078e001c */
[----:B------:R-:W-:Y:S01]  /*0f90*/  MOV R25, 0x402e0000 ;  /* 0x402e000000197802 */ /* 0x000fe20000000f00 */
[----:B------:R-:W-:Y:S01]  /*0fa0*/  IMAD.MOV.U32 R27, RZ, RZ, R29 ;  /* 0x000000ffff1b7224 */ /* 0x000fe200078e001d */
[----:B------:R-:W-:Y:S01]  /*0fb0*/  MOV R38, 0xfe0 ;  /* 0x00000fe000267802 */ /* 0x000fe20000000f00 */
[----:B------:R-:W-:-:S07]  /*0fc0*/  IMAD.MOV.U32 R24, RZ, RZ, RZ ;  /* 0x000000ffff187224 */ /* 0x000fce00078e00ff */
[----:B------:R-:W-:Y:S05]  /*0fd0*/  CALL.REL.NOINC `($__internal_3_$__cuda_sm20_div_rn_f64_full) ;  /* 0x0000001000cc7944 */ /* 0x000fea0003c00000 */
.L_x_79:
[----:B------:R-:W-:Y:S01]  /*0fe0*/  ISETP.GT.AND P0, PT, R13, 0xfffff, PT ;  /* 0x000fffff0d00780c */ /* 0x000fe20003f04270 */
[----:B------:R-:W-:Y:S01]  /*0ff0*/  IMAD.MOV.U32 R9, RZ, RZ, R13 ;  /* 0x000000ffff097224 */ /* 0x000fe200078e000d */
[----:B------:R-:W-:Y:S01]  /*1000*/  MOV R24, RZ ;  /* 0x000000ff00187202 */ /* 0x000fe20000000f00 */
[----:B------:R-:W-:Y:S02]  /*1010*/  IMAD.MOV.U32 R15, RZ, RZ, R12 ;  /* 0x000000ffff0f7224 */ /* 0x000fe400078e000c */
[----:B------:R-:W-:Y:S02]  /*1020*/  IMAD.MOV.U32 R25, RZ, RZ, 0x3fe00000 ;  /* 0x3fe00000ff197424 */ /* 0x000fe400078e00ff */
[----:B------:R-:W-:-:S03]  /*1030*/  IMAD.MOV.U32 R28, RZ, RZ, -0x3ff ;  /* 0xfffffc01ff1c7424 */ /* 0x000fc600078e00ff */
[----:B------:R-:W-:-:S03]  /*1040*/  LOP3.LUT R25, R25, 0x80000000, R23, 0xb8, !PT ;  /* 0x8000000019197812 */ /* 0x000fc600078eb817 */
[----:B------:R-:W-:Y:S01]  /*1050*/  @!P0 DMUL R12, R12, 1.80143985094819840000e+16 ;  /* 0x435000000c0c8828 */ /* 0x000fe20000000000 */
[----:B------:R-:W-:Y:S02]  /*1060*/  @!P0 IMAD.MOV.U32 R28, RZ, RZ, -0x435 ;  /* 0xfffffbcbff1c8424 */ /* 0x000fe400078e00ff */
[----:B------:R-:W-:-:S07]  /*1070*/  DADD.RZ R36, R24, R22 ;  /* 0x0000000018247229 */ /* 0x000fce000000c016 */
[----:B------:R-:W-:Y:S01]  /*1080*/  @!P0 IMAD.MOV.U32 R9, RZ, RZ, R13 ;  /* 0x000000ffff098224 */ /* 0x000fe200078e000d */
[----:B------:R-:W-:Y:S02]  /*1090*/  @!P0 MOV R15, R12 ;  /* 0x0000000c000f8202 */ /* 0x000fe40000000f00 */
[----:B------:R-:W0:Y:S01]  /*10a0*/  FRND.F64.TRUNC R36, R36 ;  /* 0x0000002400247313 */ /* 0x000e22000030d800 */
[----:B------:R-:W-:-:S05]  /*10b0*/  VIADD R22, R9, 0xffffffff ;  /* 0xffffffff09167836 */ /* 0x000fca0000000000 */
[----:B------:R-:W-:-:S13]  /*10c0*/  ISETP.GT.U32.AND P1, PT, R22, 0x7feffffe, PT ;  /* 0x7feffffe1600780c */ /* 0x000fda0003f24070 */
[----:B0-----:R-:W-:Y:S05]  /*10d0*/  @P1 BRA `(.L_x_80) ;  /* 0x0000000000fc1947 */ /* 0x001fea0003800000 */
[----:B------:R-:W-:Y:S01]  /*10e0*/  LOP3.LUT R12, R9, 0xfffff, RZ, 0xc0, !PT ;  /* 0x000fffff090c7812 */ /* 0x000fe200078ec0ff */
[----:B------:R-:W-:Y:S01]  /*10f0*/  IMAD.MOV.U32 R32, RZ, RZ, -0x748574fc ;  /* 0x8b7a8b04ff207424 */ /* 0x000fe200078e00ff */
[----:B------:R-:W-:Y:S01]  /*1100*/  MOV R22, RZ ;  /* 0x000000ff00167202 */ /* 0x000fe20000000f00 */
[----:B------:R-:W-:Y:S01]  /*1110*/  IMAD.MOV.U32 R33, RZ, RZ, 0x3ed0ee25 ;  /* 0x3ed0ee25ff217424 */ /* 0x000fe200078e00ff */
[----:B------:R-:W-:Y:S01]  /*1120*/  LOP3.LUT R13, R12, 0x3ff00000, RZ, 0xfc, !PT ;  /* 0x3ff000000c0d7812 */ /* 0x000fe200078efcff */
[----:B------:R-:W-:Y:S01]  /*1130*/  IMAD.MOV.U32 R12, RZ, RZ, R15 ;  /* 0x000000ffff0c7224 */ /* 0x000fe200078e000f */
[----:B------:R-:W-:Y:S01]  /*1140*/  UMOV UR6, 0x3ae80f1e ;  /* 0x3ae80f1e00067882 */ /* 0x000fe20000000000 */
[----:B------:R-:W-:Y:S01]  /*1150*/  UMOV UR7, 0x3eb1380b ;  /* 0x3eb1380b00077882 */ /* 0x000fe20000000000 */
[----:B------:R-:W-:Y:S02]  /*1160*/  ISETP.GE.U32.AND P0, PT, R13, 0x3ff6a09f, PT ;  /* 0x3ff6a09f0d00780c */ /* 0x000fe40003f06070 */
[----:B------:R-:W-:-:S02]  /*1170*/  LEA.HI R28, R9, R28, RZ, 0xc ;  /* 0x0000001c091c7211 */ /* 0x000fc400078f60ff */
[----:B------:R-:W-:-:S09]  /*1180*/  MOV R29, 0x43300000 ;  /* 0x43300000001d7802 */ /* 0x000fd20000000f00 */
[----:B------:R-:W-:Y:S02]  /*1190*/  @P0 VIADD R15, R13, 0xfff00000 ;  /* 0xfff000000d0f0836 */ /* 0x000fe40000000000 */
[----:B------:R-:W-:Y:S02]  /*11a0*/  @P0 VIADD R28, R28, 0x1 ;  /* 0x000000011c1c0836 */ /* 0x000fe40000000000 */
[----:B------:R-:W-:-:S03]  /*11b0*/  @P0 IMAD.MOV.U32 R13, RZ, RZ, R15 ;  /* 0x000000ffff0d0224 */ /* 0x000fc600078e000f */
[----:B------:R-:W-:-:S03]  /*11c0*/  LOP3.LUT R28, R28, 0x80000000, RZ, 0x3c, !PT ;  /* 0x800000001c1c7812 */ /* 0x000fc600078e3cff */
[C---:B------:R-:W-:Y:S02]  /*11d0*/  DADD R30, R12.reuse, 1 ;  /* 0x3ff000000c1e7429 */ /* 0x040fe40000000000 */
[----:B------:R-:W-:-:S04]  /*11e0*/  DADD R12, R12, -1 ;  /* 0xbff000000c0c7429 */ /* 0x000fc80000000000 */
[----:B------:R-:W0:Y:S02]  /*11f0*/  MUFU.RCP64H R23, R31 ;  /* 0x0000001f00177308 */ /* 0x000e240000001800 */
[----:B0-----:R-:W-:-:S08]  /*1200*/  DFMA R24, -R30, R22, 1 ;  /* 0x3ff000001e18742b */ /* 0x001fd00000000116 */
[----:B------:R-:W-:-:S08]  /*1210*/  DFMA R24, R24, R24, R24 ;  /* 0x000000181818722b */ /* 0x000fd00000000018 */
[----:B------:R-:W-:-:S08]  /*1220*/  DFMA R22, R22, R24, R22 ;  /* 0x000000181616722b */ /* 0x000fd00000000016 */
[----:B------:R-:W-:-:S08]  /*1230*/  DMUL R24, R12, R22 ;  /* 0x000000160c187228 */ /* 0x000fd00000000000 */
[----:B------:R-:W-:-:S08]  /*1240*/  DFMA R24, R12, R22, R24 ;  /* 0x000000160c18722b */ /* 0x000fd00000000018 */
[----:B------:R-:W-:-:S08]  /*1250*/  DMUL R26, R24, R24 ;  /* 0x00000018181a7228 */ /* 0x000fd00000000000 */
[----:B------:R-:W-:Y:S01]  /*1260*/  DFMA R30, R26, UR6, R32 ;  /* 0x000000061a1e7c2b */ /* 0x000fe20008000020 */
[----:B------:R-:W-:Y:S01]  /*1270*/  UMOV UR6, 0x9f02676f ;  /* 0x9f02676f00067882 */ /* 0x000fe20000000000 */
[----:B------:R-:W-:Y:S01]  /*1280*/  UMOV UR7, 0x3ef3b266 ;  /* 0x3ef3b26600077882 */ /* 0x000fe20000000000 */
[----:B------:R-:W-:-:S05]  /*1290*/  DADD R32, R12, -R24 ;  /* 0x000000000c207229 */ /* 0x000fca0000000818 */
        /* <DEDUP_REMOVED lines=11> */
[----:B------:R-:W-:Y:S01]  /*1350*/  UMOV UR7, 0x3f899999 ;  /* 0x3f89999900077882 */ /* 0x000fe20000000000 */
[----:B------:R-:W-:-:S05]  /*1360*/  DADD R30, R32, R32 ;  /* 0x00000000201e7229 */ /* 0x000fca0000000020 */
[----:B------:R-:W-:Y:S01]  /*1370*/  DFMA R32, R26, R34, UR6 ;  /* 0x000000061a207e2b */ /* 0x000fe20008000022 */
[----:B------:R-:W-:Y:S01]  /*1380*/  UMOV UR6, 0x80000000 ;  /* 0x8000000000067882 */ /* 0x000fe20000000000 */
[----:B------:R-:W-:Y:S01]  /*1390*/  UMOV UR7, 0x43300000 ;  /* 0x4330000000077882 */ /* 0x000fe20000000000 */
[----:B------:R-:W-:Y:S02]  /*13a0*/  DFMA R30, R12, -R24, R30 ;  /* 0x800000180c1e722b */ /* 0x000fe4000000001e */
[----:B------:R-:W-:Y:S01]  /*13b0*/  DADD R28, R28, -UR6 ;  /* 0x800000061c1c7e29 */ /* 0x000fe20008000000 */
[----:B------:R-:W-:Y:S01]  /*13c0*/  UMOV UR6, 0x55555554 ;  /* 0x5555555400067882 */ /* 0x000fe20000000000 */
[----:B------:R-:W-:Y:S02]  /*13d0*/  UMOV UR7, 0x3fb55555 ;  /* 0x3fb5555500077882 */ /* 0x000fe40000000000 */
[----:B------:R-:W-:Y:S01]  /*13e0*/  DFMA R32, R26, R32, UR6 ;  /* 0x000000061a207e2b */ /* 0x000fe20008000020 */
[----:B------:R-:W-:Y:S01]  /*13f0*/  UMOV UR6, 0xfefa39ef ;  /* 0xfefa39ef00067882 */ /* 0x000fe20000000000 */
[----:B------:R-:W-:Y:S01]  /*1400*/  UMOV UR7, 0x3fe62e42 ;  /* 0x3fe62e4200077882 */ /* 0x000fe20000000000 */
[----:B------:R-:W-:-:S02]  /*1410*/  DMUL R22, R22, R30 ;  /* 0x0000001e16167228 */ /* 0x000fc40000000000 */
[----:B------:R-:W-:-:S03]  /*1420*/  DFMA R12, R28, UR6, R24 ;  /* 0x000000061c0c7c2b */ /* 0x000fc60008000018 */
[----:B------:R-:W-:-:S05]  /*1430*/  DMUL R32, R26, R32 ;  /* 0x000000201a207228 */ /* 0x000fca0000000000 */
[----:B------:R-:W-:Y:S01]  /*1440*/  DFMA R26, R28, -UR6, R12 ;  /* 0x800000061c1a7c2b */ /* 0x000fe2000800000c */
[----:B------:R-:W-:Y:S01]  /*1450*/  UMOV UR6, 0x3b39803f ;  /* 0x3b39803f00067882 */ /* 0x000fe20000000000 */
[----:B------:R-:W-:Y:S01]  /*1460*/  UMOV UR7, 0x3c7abc9e ;  /* 0x3c7abc9e00077882 */ /* 0x000fe20000000000 */
[----:B------:R-:W-:-:S05]  /*1470*/  DFMA R22, R24, R32, R22 ;  /* 0x000000201816722b */ /* 0x000fca0000000016 */
[----:B------:R-:W-:-:S08]  /*1480*/  DADD R26, -R24, R26 ;  /* 0x00000000181a7229 */ /* 0x000fd0000000011a */
[----:B------:R-:W-:-:S08]  /*1490*/  DADD R22, R22, -R26 ;  /* 0x0000000016167229 */ /* 0x000fd0000000081a */
[----:B------:R-:W-:-:S08]  /*14a0*/  DFMA R22, R28, UR6, R22 ;  /* 0x000000061c167c2b */ /* 0x000fd00008000016 */
[----:B------:R-:W-:Y:S01]  /*14b0*/  DADD R12, R12, R22 ;  /* 0x000000000c0c7229 */ /* 0x000fe20000000016 */
[----:B------:R-:W-:Y:S10]  /*14c0*/  BRA `(.L_x_81) ;  /* 0x0000000000187947 */ /* 0x000ff40003800000 */
.L_x_80:
[----:B------:R-:W-:Y:S01]  /*14d0*/  IMAD.MOV.U32 R22, RZ, RZ, 0x0 ;  /* 0x00000000ff167424 */ /* 0x000fe200078e00ff */
[----:B------:R-:W-:Y:S01]  /*14e0*/  LOP3.LUT P0, RZ, R13, 0x7fffffff, RZ, 0xc0, !PT ;  /* 0x7fffffff0dff7812 */ /* 0x000fe2000780c0ff */
[----:B------:R-:W-:-:S06]  /*14f0*/  IMAD.MOV.U32 R23, RZ, RZ, 0x7ff00000 ;  /* 0x7ff00000ff177424 */ /* 0x000fcc00078e00ff */
[----:B------:R-:W-:-:S10]  /*1500*/  DFMA R22, R12, R22, +INF ;  /* 0x7ff000000c16742b */ /* 0x000fd40000000016 */
[----:B------:R-:W-:Y:S02]  /*1510*/  FSEL R12, R22, RZ, P0 ;  /* 0x000000ff160c7208 */ /* 0x000fe40000000000 */
[----:B------:R-:W-:-:S07]  /*1520*/  FSEL R13, R23, -QNAN , P0 ;  /* 0xfff00000170d7808 */ /* 0x000fce0000000000 */
.L_x_81:
[----:B------:R-:W0:Y:S01]  /*1530*/  MUFU.RCP64H R25, 10 ;  /* 0x4024000000197908 */ /* 0x000e220000001800 */
[----:B------:R-:W-:Y:S01]  /*1540*/  IMAD.MOV.U32 R28, RZ, RZ, 0x0 ;  /* 0x00000000ff1c7424 */ /* 0x000fe200078e00ff */
[----:B------:R-:W-:Y:S01]  /*1550*/  MOV R29, 0x40240000 ;  /* 0x40240000001d7802 */ /* 0x000fe20000000f00 */
[----:B------:R-:W-:Y:S01]  /*1560*/  IMAD.MOV.U32 R24, RZ, RZ, 0x1 ;  /* 0x00000001ff187424 */ /* 0x000fe200078e00ff */
[----:B------:R-:W-:Y:S01]  /*1570*/  UMOV UR6, 0xbaaafad3 ;  /* 0xbaaafad300067882 */ /* 0x000fe20000000000 */
[----:B------:R-:W-:-:S04]  /*1580*/  UMOV UR7, 0x3c695355 ;  /* 0x3c69535500077882 */ /* 0x000fc80000000000 */
[----:B0-----:R-:W-:-:S08]  /*1590*/  DFMA R22, R24, -R28, 1 ;  /* 0x3ff000001816742b */ /* 0x001fd0000000081c */
[----:B------:R-:W-:Y:S02]  /*15a0*/  DFMA R26, R22, R22, R22 ;  /* 0x00000016161a722b */ /* 0x000fe40000000016 */
[----:B------:R-:W-:Y:S01]  /*15b0*/  DMUL R22, R12, UR6 ;  /* 0x000000060c167c28 */ /* 0x000fe20008000000 */
[----:B------:R-:W-:Y:S01]  /*15c0*/  UMOV UR6, 0x1526e50e ;  /* 0x1526e50e00067882 */ /* 0x000fe20000000000 */
[----:B------:R-:W-:-:S04]  /*15d0*/  UMOV UR7, 0x3fdbcb7b ;  /* 0x3fdbcb7b00077882 */ /* 0x000fc80000000000 */
[----:B------:R-:W-:Y:S02]  /*15e0*/  DFMA R24, R24, R26, R24 ;  /* 0x0000001a1818722b */ /* 0x000fe40000000018 */
[----:B------:R-:W-:-:S06]  /*15f0*/  DFMA R22, R12, UR6, R22 ;  /* 0x000000060c167c2b */ /* 0x000fcc0008000016 */
[----:B------:R-:W-:Y:S02]  /*1600*/  DFMA R12, R24, -R28, 1 ;  /* 0x3ff00000180c742b */ /* 0x000fe4000000081c */
[----:B------:R-:W-:-:S06]  /*1610*/  DMUL R26, R22, 100 ;  /* 0x40590000161a7828 */ /* 0x000fcc0000000000 */
[----:B------:R-:W-:-:S04]  /*1620*/  DFMA R12, R24, R12, R24 ;  /* 0x0000000c180c722b */ /* 0x000fc80000000018 */
[----:B------:R-:W-:-:S04]  /*1630*/  FSETP.GEU.AND P1, PT, |R27|, 6.5827683646048100446e-37, PT ;  /* 0x036000001b00780b */ /* 0x000fc80003f2e200 */
[----:B------:R-:W-:-:S08]  /*1640*/  DMUL R22, R26, R12 ;  /* 0x0000000c1a167228 */ /* 0x000fd00000000000 */
[----:B------:R-:W-:-:S08]  /*1650*/  DFMA R24, R22, -10, R26 ;  /* 0xc02400001618782b */ /* 0x000fd0000000001a */
[----:B------:R-:W-:-:S10]  /*1660*/  DFMA R12, R12, R24, R22 ;  /* 0x000000180c0c722b */ /* 0x000fd40000000016 */
[----:B------:R-:W-:-:S05]  /*1670*/  FFMA R9, RZ, 2.5625, R13 ;  /* 0x40240000ff097823 */ /* 0x000fca000000000d */
        /* <DEDUP_REMOVED lines=8> */
.L_x_82:
[----:B------:R-:W0:Y:S01]  /*1700*/  MUFU.RCP64H R27, 10201 ;  /* 0x40c3ec80001b7908 */ /* 0x000e220000001800 */
[----:B------:R-:W-:Y:S01]  /*1710*/  IMAD.MOV.U32 R22, RZ, RZ, 0x0 ;  /* 0x00000000ff167424 */ /* 0x000fe200078e00ff */
[----:B------:R-:W-:Y:S01]  /*1720*/  MOV R26, 0x1 ;  /* 0x00000001001a7802 */ /* 0x000fe20000000f00 */
[----:B------:R-:W-:Y:S01]  /*1730*/  IMAD.MOV.U32 R23, RZ, RZ, 0x40c3ec80 ;  /* 0x40c3ec80ff177424 */ /* 0x000fe200078e00ff */
[----:B------:R-:W-:Y:S01]  /*1740*/  DADD R36, R36, 0.5 ;  /* 0x3fe0000024247429 */ /* 0x000fe20000000000 */
[----:B------:R-:W-:Y:S02]  /*1750*/  IMAD.MOV.U32 R25, RZ, RZ, 0x3fe00000 ;  /* 0x3fe00000ff197424 */ /* 0x000fe400078e00ff */
[----:B------:R-:W-:-:S03]  /*1760*/  IMAD.MOV.U32 R24, RZ, RZ, RZ ;  /* 0x000000ffff187224 */ /* 0x000fc600078e00ff */
[----:B------:R-:W-:-:S06]  /*1770*/  LOP3.LUT R25, R25, 0x80000000, R13, 0xb8, !PT ;  /* 0x8000000019197812 */ /* 0x000fcc00078eb80d */
[----:B------:R-:W-:Y:S02]  /*1780*/  DADD.RZ R24, R24, R12 ;  /* 0x0000000018187229 */ /* 0x000fe4000000c00c */
[----:B0-----:R-:W-:-:S08]  /*1790*/  DFMA R28, R26, -R22, 1 ;  /* 0x3ff000001a1c742b */ /* 0x001fd00000000816 */
[----:B------:R-:W-:Y:S01]  /*17a0*/  DFMA R28, R28, R28, R28 ;  /* 0x0000001c1c1c722b */ /* 0x000fe2000000001c */
[----:B------:R-:W0:Y:S07]  /*17b0*/  FRND.F64.TRUNC R24, R24 ;  /* 0x0000001800187313 */ /* 0x000e2e000030d800 */
[----:B------:R-:W-:-:S08]  /*17c0*/  DFMA R28, R26, R28, R26 ;  /* 0x0000001c1a1c722b */ /* 0x000fd0000000001a */
[----:B------:R-:W-:Y:S02]  /*17d0*/  DFMA R22, R28, -R22, 1 ;  /* 0x3ff000001c16742b */ /* 0x000fe40000000816 */
[----:B0-----:R-:W-:-:S06]  /*17e0*/  DFMA R36, R24, 101, R36 ;  /* 0x405940001824782b */ /* 0x001fcc0000000024 */
[----:B------:R-:W-:-:S04]  /*17f0*/  DFMA R22, R28, R22, R28 ;  /* 0x000000161c16722b */ /* 0x000fc8000000001c */
[----:B------:R-:W-:-:S04]  /*1800*/  FSETP.GEU.AND P1, PT, |R37|, 6.5827683646048100446e-37, PT ;  /* 0x036000002500780b */ /* 0x000fc80003f2e200 */
[----:B------:R-:W-:-:S08]  /*1810*/  DMUL R12, R36, R22 ;  /* 0x00000016240c7228 */ /* 0x000fd00000000000 */
[----:B------:R-:W-:-:S08]  /*1820*/  DFMA R26, R12, -10201, R36 ;  /* 0xc0c3ec800c1a782b */ /* 0x000fd00000000024 */
[----:B------:R-:W-:-:S10]  /*1830*/  DFMA R12, R22, R26, R12 ;  /* 0x0000001a160c722b */ /* 0x000fd4000000000c */
[----:B------:R-:W-:-:S05]  /*1840*/  FFMA R9, RZ, 6.12261962890625, R13 ;  /* 0x40c3ec80ff097823 */ /* 0x000fca000000000d */
[----:B------:R-:W-:-:S13]  /*1850*/  FSETP.GT.AND P0, PT, |R9|, 1.469367938527859385e-39, PT ;  /* 0x001000000900780b */ /* 0x000fda0003f04200 */
[----:B------:R-:W-:Y:S05]  /*1860*/  @P0 BRA P1, `(.L_x_83) ;  /* 0x0000000000200947 */ /* 0x000fea0000800000 */
[----:B------:R-:W-:Y:S01]  /*1870*/  IMAD.MOV.U32 R26, RZ, RZ, R36 ;  /* 0x000000ffff1a7224 */ /* 0x000fe200078e0024 */
[----:B------:R-:W-:Y:S01]  /*1880*/  MOV R27, R37 ;  /* 0x00000025001b7202 */ /* 0x000fe20000000f00 */
[----:B------:R-:W-:Y:S01]  /*1890*/  IMAD.MOV.U32 R24, RZ, RZ, RZ ;  /* 0x000000ffff187224 */ /* 0x000fe200078e00ff */
[----:B------:R-:W-:Y:S01]  /*18a0*/  MOV R38, 0x18d0 ;  /* 0x000018d000267802 */ /* 0x000fe20000000f00 */
[----:B------:R-:W-:-:S07]  /*18b0*/  IMAD.MOV.U32 R25, RZ, RZ, 0x40c3ec80 ;  /* 0x40c3ec80ff197424 */ /* 0x000fce00078e00ff */
[----:B------:R-:W-:Y:S05]  /*18c0*/  CALL.REL.NOINC `($__internal_3_$__cuda_sm20_div_rn_f64_full) ;  /* 0x0000000800907944 */ /* 0x000fea0003c00000 */
[----:B------:R-:W-:Y:S01]  /*18d0*/  IMAD.MOV.U32 R12, RZ, RZ, R22 ;  /* 0x000000ffff0c7224 */ /* 0x000fe200078e0016 */
[----:B------:R-:W-:-:S07]  /*18e0*/  MOV R13, R23 ;  /* 0x00000017000d7202 */ /* 0x000fce0000000f00 */
.L_x_83:
[----:B------:R-:W-:Y:S01]  /*18f0*/  ISETP.GT.AND P0, PT, R11, 0xfffff, PT ;  /* 0x000fffff0b00780c */ /* 0x000fe20003f04270 */
[----:B------:R-:W-:Y:S01]  /*1900*/  IMAD.MOV.U32 R9, RZ, RZ, R11 ;  /* 0x000000ffff097224 */ /* 0x000fe200078e000b */
[----:B------:R0:W1:Y:S01]  /*1910*/  F2F.F32.F64 R13, R12 ;  /* 0x0000000c000d7310 */ /* 0x0000620000301000 */
[----:B------:R-:W-:Y:S02]  /*1920*/  IMAD.MOV.U32 R15, RZ, RZ, R10 ;  /* 0x000000ffff0f7224 */ /* 0x000fe400078e000a */
[----:B------:R-:W-:-:S08]  /*1930*/  IMAD.MOV.U32 R28, RZ, RZ, -0x3ff ;  /* 0xfffffc01ff1c7424 */ /* 0x000fd000078e00ff */
[----:B------:R-:W-:Y:S01]  /*1940*/  @!P0 DMUL R10, R10, 1.80143985094819840000e+16 ;  /* 0x435000000a0a8828 */ /* 0x000fe20000000000 */
[----:B------:R-:W-:-:S09]  /*1950*/  @!P0 IMAD.MOV.U32 R28, RZ, RZ, -0x435 ;  /* 0xfffffbcbff1c8424 */ /* 0x000fd200078e00ff */
[----:B------:R-:W-:Y:S02]  /*1960*/  @!P0 IMAD.MOV.U32 R9, RZ, RZ, R11 ;  /* 0x000000ffff098224 */ /* 0x000fe400078e000b */
[----:B------:R-:W-:-:S03]  /*1970*/  @!P0 IMAD.MOV.U32 R15, RZ, RZ, R10 ;  /* 0x000000ffff0f8224 */ /* 0x000fc600078e000a */
[----:B------:R-:W-:-:S04]  /*1980*/  IADD3 R22, PT, PT, R9, -0x1, RZ ;  /* 0xffffffff09167810 */ /* 0x000fc80007ffe0ff */
[----:B------:R-:W-:-:S13]  /*1990*/  ISETP.GT.U32.AND P1, PT, R22, 0x7feffffe, PT ;  /* 0x7feffffe1600780c */ /* 0x000fda0003f24070 */
[----:B01----:R-:W-:Y:S05]  /*19a0*/  @P1 BRA `(.L_x_84) ;  /* 0x0000000400041947 */ /* 0x003fea0003800000 */
[----:B------:R-:W-:Y:S01]  /*19b0*/  LOP3.LUT R10, R9, 0xfffff, RZ, 0xc0, !PT ;  /* 0x000fffff090a7812 */ /* 0x000fe200078ec0ff */
[----:B------:R-:W-:Y:S01]  /*19c0*/  IMAD.MOV.U32 R22, RZ, RZ, RZ ;  /* 0x000000ffff167224 */ /* 0x000fe200078e00ff */
[----:B------:R-:W-:Y:S01]  /*19d0*/  MOV R32, 0x8b7a8b04 ;  /* 0x8b7a8b0400207802 */ /* 0x000fe20000000f00 */
[----:B------:R-:W-:Y:S01]  /*19e0*/  IMAD.MOV.U32 R33, RZ, RZ, 0x3ed0ee25 ;  /* 0x3ed0ee25ff217424 */ /* 0x000fe200078e00ff */
[----:B------:R-:W-:Y:S01]  /*19f0*/  LOP3.LUT R11, R10, 0x3ff00000, RZ, 0xfc, !PT ;  /* 0x3ff000000a0b7812 */ /* 0x000fe200078efcff */
[----:B------:R-:W-:Y:S01]  /*1a00*/  UMOV UR6, 0x3ae80f1e ;  /* 0x3ae80f1e00067882 */ /* 0x000fe20000000000 */
[----:B------:R-:W-:Y:S01]  /*1a10*/  MOV R10, R15 ;  /* 0x0000000f000a7202 */ /* 0x000fe20000000f00 */
[----:B------:R-:W-:Y:S01]  /*1a20*/  UMOV UR7, 0x3eb1380b ;  /* 0x3eb1380b00077882 */ /* 0x000fe20000000000 */
[----:B------:R-:W-:Y:S01]  /*1a30*/  ISETP.GE.U32.AND P0, PT, R11, 0x3ff6a09f, PT ;  /* 0x3ff6a09f0b00780c */ /* 0x000fe20003f06070 */
[----:B------:R-:W-:Y:S01]  /*1a40*/  IMAD.MOV.U32 R35, RZ, RZ, 0x43300000 ;  /* 0x43300000ff237424 */ /* 0x000fe200078e00ff */
[----:B------:R-:W-:Y:S01]  /*1a50*/  LEA.HI R9, R9, R28, RZ, 0xc ;  /* 0x0000001c09097211 */ /* 0x000fe200078f60ff */
[----:B------:R-:W-:Y:S01]  /*1a60*/  UMOV UR12, 0x80000000 ;  /* 0x80000000000c7882 */ /* 0x000fe20000000000 */
[----:B------:R-:W-:-:S09]  /*1a70*/  UMOV UR13, 0x43300000 ;  /* 0x43300000000d7882 */ /* 0x000fd20000000000 */
        /* <DEDUP_REMOVED lines=12> */
[----:B------:R-:W-:Y:S02]  /*1b40*/  DMUL R26, R24, R24 ;  /* 0x00000018181a7228 */ /* 0x000fe40000000000 */
[----:B------:R-:W-:-:S06]  /*1b50*/  DADD R28, R10, -R24 ;  /* 0x000000000a1c7229 */ /* 0x000fcc0000000818 */
[----:B------:R-:W-:Y:S01]  /*1b60*/  DFMA R30, R26, UR6, R32 ;  /* 0x000000061a1e7c2b */ /* 0x000fe20008000020 */
[----:B------:R-:W-:Y:S01]  /*1b70*/  UMOV UR6, 0x9f02676f ;  /* 0x9f02676f00067882 */ /* 0x000fe20000000000 */
[----:B------:R-:W-:Y:S01]  /*1b80*/  UMOV UR7, 0x3ef3b266 ;  /* 0x3ef3b26600077882 */ /* 0x000fe20000000000 */
[----:B------:R-:W-:Y:S02]  /*1b90*/  DADD R32, R28, R28 ;  /* 0x000000001c207229 */ /* 0x000fe4000000001c */
[----:B------:R-:W-:Y:S01]  /*1ba0*/  DADD R28, R34, -UR12 ;  /* 0x8000000c221c7e29 */ /* 0x000fe20008000000 */
[----:B------:R-:W-:Y:S01]  /*1bb0*/  UMOV UR12, 0xfefa39ef ;  /* 0xfefa39ef000c7882 */ /* 0x000fe20000000000 */
[----:B------:R-:W-:Y:S01]  /*1bc0*/  UMOV UR13, 0x3fe62e42 ;  /* 0x3fe62e42000d7882 */ /* 0x000fe20000000000 */
[----:B------:R-:W-:Y:S01]  /*1bd0*/  DFMA R30, R26, R30, UR6 ;  /* 0x000000061a1e7e2b */ /* 0x000fe2000800001e */
[----:B------:R-:W-:Y:S01]  /*1be0*/  UMOV UR6, 0xa9ab0956 ;  /* 0xa9ab095600067882 */ /* 0x000fe20000000000 */
[----:B------:R-:W-:Y:S01]  /*1bf0*/  UMOV UR7, 0x3f1745cb ;  /* 0x3f1745cb00077882 */ /* 0x000fe20000000000 */
[----:B------:R-:W-:-:S02]  /*1c00*/  DFMA R34, R10, -R24, R32 ;  /* 0x800000180a22722b */ /* 0x000fc40000000020 */
[----:B------:R-:W-:-:S03]  /*1c10*/  DFMA R10, R28, UR12, R24 ;  /* 0x0000000c1c0a7c2b */ /* 0x000fc60008000018 */
[----:B------:R-:W-:Y:S01]  /*1c20*/  DFMA R30, R26, R30, UR6 ;  /* 0x000000061a1e7e2b */ /* 0x000fe2000800001e */
[----:B------:R-:W-:Y:S01]  /*1c30*/  UMOV UR6, 0x2d1b5154 ;  /* 0x2d1b515400067882 */ /* 0x000fe20000000000 */
[----:B------:R-:W-:Y:S01]  /*1c40*/  UMOV UR7, 0x3f3c71c7 ;  /* 0x3f3c71c700077882 */ /* 0x000fe20000000000 */
[----:B------:R-:W-:-:S05]  /*1c50*/  DMUL R34, R22, R34 ;  /* 0x0000002216227228 */ /* 0x000fca0000000000 */
        /* <DEDUP_REMOVED lines=11> */
[----:B------:R-:W-:Y:S02]  /*1d10*/  UMOV UR7, 0x3fe62e42 ;  /* 0x3fe62e4200077882 */ /* 0x000fe40000000000 */
[----:B------:R-:W-:Y:S01]  /*1d20*/  DFMA R30, R28, -UR6, R10 ;  /* 0x800000061c1e7c2b */ /* 0x000fe2000800000a */
[----:B------:R-:W-:Y:S01]  /*1d30*/  UMOV UR6, 0x3b39803f ;  /* 0x3b39803f00067882 */ /* 0x000fe20000000000 */
[----:B------:R-:W-:Y:S02]  /*1d40*/  UMOV UR7, 0x3c7abc9e ;  /* 0x3c7abc9e00077882 */ /* 0x000fe40000000000 */
[----:B------:R-:W-:-:S04]  /*1d50*/  DMUL R32, R26, R32 ;  /* 0x000000201a207228 */ /* 0x000fc80000000000 */
[----:B------:R-:W-:-:S04]  /*1d60*/  DADD R30, -R24, R30 ;  /* 0x00000000181e7229 */ /* 0x000fc8000000011e */
[----:B------:R-:W-:-:S08]  /*1d70*/  DFMA R32, R24, R32, R34 ;  /* 0x000000201820722b */ /* 0x000fd00000000022 */
[----:B------:R-:W-:-:S08]  /*1d80*/  DADD R30, R32, -R30 ;  /* 0x00000000201e7229 */ /* 0x000fd0000000081e */
[----:B------:R-:W-:-:S08]  /*1d90*/  DFMA R30, R28, UR6, R30 ;  /* 0x000000061c1e7c2b */ /* 0x000fd0000800001e */
[----:B------:R-:W-:Y:S01]  /*1da0*/  DADD R10, R10, R30 ;  /* 0x000000000a0a7229 */ /* 0x000fe2000000001e */
[----:B------:R-:W-:Y:S10]  /*1db0*/  BRA `(.L_x_85) ;  /* 0x0000000000187947 */ /* 0x000ff40003800000 */
.L_x_84:
[----:B------:R-:W-:Y:S01]  /*1dc0*/  MOV R22, 0x0 ;  /* 0x0000000000167802 */ /* 0x000fe20000000f00 */
[----:B------:R-:W-:Y:S01]  /*1dd0*/  IMAD.MOV.U32 R23, RZ, RZ, 0x7ff00000 ;  /* 0x7ff00000ff177424 */ /* 0x000fe200078e00ff */
[----:B------:R-:W-:-:S05]  /*1de0*/  LOP3.LUT P0, RZ, R11, 0x7fffffff, RZ, 0xc0, !PT ;  /* 0x7fffffff0bff7812 */ /* 0x000fca000780c0ff */
[----:B------:R-:W-:-:S10]  /*1df0*/  DFMA R22, R10, R22, +INF ;  /* 0x7ff000000a16742b */ /* 0x000fd40000000016 */
[----:B------:R-:W-:Y:S02]  /*1e00*/  FSEL R10, R22, RZ, P0 ;  /* 0x000000ff160a7208 */ /* 0x000fe40000000000 */
[----:B------:R-:W-:-:S07]  /*1e10*/  FSEL R11, R23, -QNAN , P0 ;  /* 0xfff00000170b7808 */ /* 0x000fce0000000000 */
.L_x_85:
[----:B------:R-:W0:Y:S01]  /*1e20*/  MUFU.RCP64H R25, 13 ;  /* 0x402a000000197908 */ /* 0x000e220000001800 */
[----:B------:R-:W-:Y:S01]  /*1e30*/  IMAD.MOV.U32 R28, RZ, RZ, 0x0 ;  /* 0x00000000ff1c7424 */ /* 0x000fe200078e00ff */
[----:B------:R-:W-:Y:S01]  /*1e40*/  MOV R24, 0x1 ;  /* 0x0000000100187802 */ /* 0x000fe20000000f00 */
[----:B------:R-:W-:Y:S01]  /*1e50*/  IMAD.MOV.U32 R29, RZ, RZ, 0x402a0000 ;  /* 0x402a0000ff1d7424 */ /* 0x000fe200078e00ff */
[----:B------:R-:W-:Y:S01]  /*1e60*/  UMOV UR6, 0xbaaafad3 ;  /* 0xbaaafad300067882 */ /* 0x000fe20000000000 */
[----:B------:R-:W-:Y:S02]  /*1e70*/  UMOV UR7, 0x3c695355 ;  /* 0x3c69535500077882 */ /* 0x000fe40000000000 */
[----:B------:R-:W-:Y:S01]  /*1e80*/  DMUL R22, R10, UR6 ;  /* 0x000000060a167c28 */ /* 0x000fe20008000000 */
[----:B------:R-:W-:Y:S01]  /*1e90*/  UMOV UR6, 0x1526e50e ;  /* 0x1526e50e00067882 */ /* 0x000fe20000000000 */
[----:B------:R-:W-:-:S06]  /*1ea0*/  UMOV UR7, 0x3fdbcb7b ;  /* 0x3fdbcb7b00077882 */ /* 0x000fcc0000000000 */
[----:B------:R-:W-:Y:S02]  /*1eb0*/  DFMA R22, R10, UR6, R22 ;  /* 0x000000060a167c2b */ /* 0x000fe40008000016 */
[----:B0-----:R-:W-:-:S06]  /*1ec0*/  DFMA R26, R24, -R28, 1 ;  /* 0x3ff00000181a742b */ /* 0x001fcc000000081c */
[----:B------:R-:W-:Y:S02]  /*1ed0*/  DADD R22, R22, -2 ;  /* 0xc000000016167429 */ /* 0x000fe40000000000 */
[----:B------:R-:W-:-:S08]  /*1ee0*/  DFMA R26, R26, R26, R26 ;  /* 0x0000001a1a1a722b */ /* 0x000fd0000000001a */
[----:B------:R-:W-:-:S08]  /*1ef0*/  DFMA R26, R24, R26, R24 ;  /* 0x0000001a181a722b */ /* 0x000fd00000000018 */
[----:B------:R-:W-:Y:S02]  /*1f00*/  DFMA R10, R26, -R28, 1 ;  /* 0x3ff000001a0a742b */ /* 0x000fe4000000081c */
[----:B------:R-:W-:-:S06]  /*1f10*/  DMUL R28, R22, 100 ;  /* 0x40590000161c7828 */ /* 0x000fcc0000000000 */
        /* <DEDUP_REMOVED lines=14> */
[----:B------:R-:W-:Y:S02]  /*2000*/  IMAD.MOV.U32 R10, RZ, RZ, R22 ;  /* 0x000000ffff0a7224 */ /* 0x000fe400078e0016 */
[----:B------:R-:W-:-:S07]  /*2010*/  IMAD.MOV.U32 R11, RZ, RZ, R23 ;  /* 0x000000ffff0b7224 */ /* 0x000fce00078e0017 */
.L_x_86:
[----:B------:R-:W0:Y:S01]  /*2020*/  MUFU.RCP64H R27, 101 ;  /* 0x40594000001b7908 */ /* 0x000e220000001800 */
[----:B------:R-:W-:Y:S01]  /*2030*/  IMAD.MOV.U32 R22, RZ, RZ, 0x0 ;  /* 0x00000000ff167424 */ /* 0x000fe200078e00ff */
[----:B------:R-:W-:Y:S01]  /*2040*/  MOV R23, 0x40594000 ;  /* 0x4059400000177802 */ /* 0x000fe20000000f00 */
[----:B------:R-:W-:Y:S02]  /*2050*/  IMAD.MOV.U32 R26, RZ, RZ, 0x1 ;  /* 0x00000001ff1a7424 */ /* 0x000fe400078e00ff */
        /* <DEDUP_REMOVED lines=9> */
[----:B0-----:R-:W-:-:S06]  /*20f0*/  DADD R26, R24, 0.5 ;  /* 0x3fe00000181a7429 */ /* 0x001fcc0000000000 */
[----:B------:R-:W-:-:S04]  /*2100*/  DFMA R28, R28, R22, R28 ;  /* 0x000000161c1c722b */ /* 0x000fc8000000001c */
[----:B------:R-:W-:-:S04]  /*2110*/  FSETP.GEU.AND P1, PT, |R27|, 6.5827683646048100446e-37, PT ;  /* 0x036000001b00780b */ /* 0x000fc80003f2e200 */
[----:B------:R-:W-:-:S08]  /*2120*/  DMUL R10, R28, R26 ;  /* 0x0000001a1c0a7228 */ /* 0x000fd00000000000 */
[----:B------:R-:W-:-:S08]  /*2130*/  DFMA R22, R10, -101, R26 ;  /* 0xc05940000a16782b */ /* 0x000fd0000000001a */
[----:B------:R-:W-:-:S10]  /*2140*/  DFMA R10, R28, R22, R10 ;  /* 0x000000161c0a722b */ /* 0x000fd4000000000a */
[----:B------:R-:W-:-:S05]  /*2150*/  FFMA R9, RZ, 3.39453125, R11 ;  /* 0x40594000ff097823 */ /* 0x000fca000000000b */
[----:B------:R-:W-:-:S13]  /*2160*/  FSETP.GT.AND P0, PT, |R9|, 1.469367938527859385e-39, PT ;  /* 0x001000000900780b */ /* 0x000fda0003f04200 */
[----:B------:R-:W-:Y:S05]  /*2170*/  @P0 BRA P1, `(.L_x_87) ;  /* 0x0000000000180947 */ /* 0x000fea0000800000 */
[----:B------:R-:W-:Y:S01]  /*2180*/  MOV R24, RZ ;  /* 0x000000ff00187202 */ /* 0x000fe20000000f00 */
[----:B------:R-:W-:Y:S01]  /*2190*/  IMAD.MOV.U32 R25, RZ, RZ, 0x40594000 ;  /* 0x40594000ff197424 */ /* 0x000fe200078e00ff */
[----:B------:R-:W-:-:S07]  /*21a0*/  MOV R38, 0x21c0 ;  /* 0x000021c000267802 */ /* 0x000fce0000000f00 */
[----:B------:R-:W-:Y:S05]  /*21b0*/  CALL.REL.NOINC `($__internal_3_$__cuda_sm20_div_rn_f64_full) ;  /* 0x0000000000547944 */ /* 0x000fea0003c00000 */
[----:B------:R-:W-:Y:S02]  /*21c0*/  IMAD.MOV.U32 R10, RZ, RZ, R22 ;  /* 0x000000ffff0a7224 */ /* 0x000fe400078e0016 */
[----:B------:R-:W-:-:S07]  /*21d0*/  IMAD.MOV.U32 R11, RZ, RZ, R23 ;  /* 0x000000ffff0b7224 */ /* 0x000fce00078e0017 */
.L_x_87:
[----:B------:R-:W0:Y:S01]  /*21e0*/  LDCU UR6, c[0x0][0x380] ;  /* 0x00007000ff0677ac */ /* 0x000e220008000800 */
[----:B------:R-:W0:Y:S01]  /*21f0*/  F2F.F32.F64 R12, R10 ;  /* 0x0000000a000c7310 */ /* 0x000e220000301000 */
[----:B------:R-:W-:Y:S01]  /*2200*/  MOV R9, 0xc2000000 ;  /* 0xc200000000097802 */ /* 0x000fe20000000f00 */
[----:B------:R-:W-:-:S03]  /*2210*/  UMOV UR7, URZ ;  /* 0x000000ff00077c82 */ /* 0x000fc60008000000 */
[----:B0-----:R-:W5:Y:S01]  /*2220*/  TEX.LL RZ, R12, R12, R9, UR6, 3D, 0x1 ;  /* 0x48ff06090c0c7f60 */ /* 0x001f6200089e01ff */
[----:B------:R-:W0:Y:S01]  /*2230*/  LDC.64 R24, c[0x0][0x3a0] ;  /* 0x0000e800ff187b82 */ /* 0x000e220000000a00 */
[----:B------:R-:W-:Y:S02]  /*2240*/  UIADD3 UR10, UP0, UPT, UR10, 0x8, URZ ;  /* 0x000000080a0a7890 */ /* 0x000fe4000ff1e0ff */
[----:B------:R-:W-:Y:S02]  /*2250*/  UIADD3 UR4, UPT, UPT, UR4, 0x1, URZ ;  /* 0x0000000104047890 */ /* 0x000fe4000fffe0ff */
[----:B------:R-:W-:Y:S02]  /*2260*/  UIADD3.X UR11, UPT, UPT, URZ, UR11, URZ, UP0, !UPT ;  /* 0x0000000bff0b7290 */ /* 0x000fe400087fe4ff */
[----:B------:R-:W-:Y:S01]  /*2270*/  UISETP.NE.AND UP0, UPT, UR4, 0x14, UPT ;  /* 0x000000140400788c */ /* 0x000fe2000bf05270 */
[----:B0-----:R-:W-:-:S04]  /*2280*/  IMAD.WIDE.U32 R24, R6, 0x8, R24 ;  /* 0x0000000806187825 */ /* 0x001fc800078e0018 */
[----:B------:R-:W-:Y:S01]  /*2290*/  VIADD R6, R6, 0x1 ;  /* 0x0000000106067836 */ /* 0x000fe20000000000 */
[----:B-----5:R-:W0:Y:S02]  /*22a0*/  F2F.F64.F32 R22, R12 ;  /* 0x0000000c00167310 */ /* 0x020e240000201800 */
[----:B0-----:R0:W-:Y:S01]  /*22b0*/  STG.E.64 desc[UR8][R24.64], R22 ;  /* 0x0000001618007986 */ /* 0x0011e2000c101b08 */
[----:B------:R-:W-:Y:S05]  /*22c0*/  BRA.U UP0, `(.L_x_88) ;  /* 0xffffffe500747547 */ /* 0x000fea000b83ffff */
[----:B------:R-:W-:-:S05]  /*22d0*/  VIADD R0, R0, 0x1 ;  /* 0x0000000100007836 */ /* 0x000fca0000000000 */
[----:B------:R-:W-:-:S13]  /*22e0*/  ISETP.NE.AND P0, PT, R0, 0x14, PT ;  /* 0x000000140000780c */ /* 0x000fda0003f05270 */
[----:B------:R-:W-:Y:S05]  /*22f0*/  @P0 BRA `(.L_x_89) ;  /* 0xffffffe000a80947 */ /* 0x000fea000383ffff */
[----:B------:R-:W-:Y:S05]  /*2300*/  EXIT ;  /* 0x000000000000794d */ /* 0x000fea0003800000 */
        .weak           $__internal_3_$__cuda_sm20_div_rn_f64_full
        .type           $__internal_3_$__cuda_sm20_div_rn_f64_full,@function
        .size           $__internal_3_$__cuda_sm20_div_rn_f64_full,($__internal_4_$__cuda_sm20_dsqrt_rn_f64_mediumpath_v1 - $__internal_3_$__cuda_sm20_div_rn_f64_full)
$__internal_3_$__cuda_sm20_div_rn_f64_full:
[C---:B------:R-:W-:Y:S01]  /*2310*/  FSETP.GEU.AND P0, PT, |R25|.reuse, 1.469367938527859385e-39, PT ;  /* 0x001000001900780b */ /* 0x040fe20003f0e200 */
[----:B------:R-:W-:Y:S01]  /*2320*/  IMAD.MOV.U32 R15, RZ, RZ, 0x1ca00000 ;  /* 0x1ca00000ff0f7424 */ /* 0x000fe200078e00ff */
[C---:B------:R-:W-:Y:S02]  /*2330*/  LOP3.LUT R22, R25.reuse, 0x800fffff, RZ, 0xc0, !PT ;  /* 0x800fffff19167812 */ /* 0x040fe400078ec0ff */
[----:B------:R-:W-:Y:S02]  /*2340*/  MOV R30, 0x1 ;  /* 0x00000001001e7802 */ /* 0x000fe40000000f00 */
[----:B------:R-:W-:Y:S01]  /*2350*/  LOP3.LUT R23, R22, 0x3ff00000, RZ, 0xfc, !PT ;  /* 0x3ff0000016177812 */ /* 0x000fe200078efcff */
[----:B------:R-:W-:Y:S01]  /*2360*/  IMAD.MOV.U32 R22, RZ, RZ, R24 ;  /* 0x000000ffff167224 */ /* 0x000fe200078e0018 */
[----:B------:R-:W-:Y:S02]  /*2370*/  LOP3.LUT R9, R25, 0x7ff00000, RZ, 0xc0, !PT ;  /* 0x7ff0000019097812 */ /* 0x000fe400078ec0ff */
[----:B------:R-:W-:-:S03]  /*2380*/  LOP3.LUT R40, R27, 0x7ff00000, RZ, 0xc0, !PT ;  /* 0x7ff000001b287812 */ /* 0x000fc600078ec0ff */
[----:B------:R-:W-:Y:S01]  /*2390*/  @!P0 DMUL R22, R24, 8.98846567431157953865e+307 ;  /* 0x7fe0000018168828 */ /* 0x000fe20000000000 */
[----:B------:R-:W-:Y:S01]  /*23a0*/  ISETP.GE.U32.AND P1, PT, R40, R9, PT ;  /* 0x000000092800720c */ /* 0x000fe20003f26070 */
[----:B------:R-:W-:-:S03]  /*23b0*/  IMAD.MOV.U32 R39, RZ, RZ, R40 ;  /* 0x000000ffff277224 */ /* 0x000fc600078e0028 */
[----:B------:R-:W-:Y:S01]  /*23c0*/  SEL R33, R15, 0x63400000, !P1 ;  /* 0x634000000f217807 */ /* 0x000fe20004800000 */
[----:B------:R-:W0:Y:S01]  /*23d0*/  MUFU.RCP64H R31, R23 ;  /* 0x00000017001f7308 */ /* 0x000e220000001800 */
[----:B------:R-:W-:Y:S01]  /*23e0*/  FSETP.GEU.AND P1, PT, |R27|, 1.469367938527859385e-39, PT ;  /* 0x001000001b00780b */ /* 0x000fe20003f2e200 */
[----:B0-----:R-:W-:-:S08]  /*23f0*/  DFMA R28, R30, -R22, 1 ;  /* 0x3ff000001e1c742b */ /* 0x001fd00000000816 */
[----:B------:R-:W-:-:S08]  /*2400*/  DFMA R28, R28, R28, R28 ;  /* 0x0000001c1c1c722b */ /* 0x000fd0000000001c */
[----:B------:R-:W-:-:S08]  /*2410*/  DFMA R30, R30, R28, R30 ;  /* 0x0000001c1e1e722b */ /* 0x000fd0000000001e */
[----:B------:R-:W-:-:S08]  /*2420*/  DFMA R28, R30, -R22, 1 ;  /* 0x3ff000001e1c742b */ /* 0x000fd00000000816 */
[----:B------:R-:W-:Y:S01]  /*2430*/  DFMA R28, R30, R28, R30 ;  /* 0x0000001c1e1c722b */ /* 0x000fe2000000001e */
[----:B------:R-:W-:Y:S01]  /*2440*/  LOP3.LUT R31, R33, 0x800fffff, R27, 0xf8, !PT ;  /* 0x800fffff211f7812 */ /* 0x000fe200078ef81b */
[----:B------:R-:W-:Y:S01]  /*2450*/  IMAD.MOV.U32 R30, RZ, RZ, R26 ;  /* 0x000000ffff1e7224 */ /* 0x000fe200078e001a */
[----:B------:R-:W-:Y:S08]  /*2460*/  @P1 BRA `(.L_x_90) ;  /* 0x0000000000201947 */ /* 0x000ff00003800000 */
[----:B------:R-:W-:Y:S02]  /*2470*/  LOP3.LUT R33, R25, 0x7ff00000, RZ, 0xc0, !PT ;  /* 0x7ff0000019217812 */ /* 0x000fe400078ec0ff */
[----:B------:R-:W-:Y:S02]  /*2480*/  MOV R32, RZ ;  /* 0x000000ff00207202 */ /* 0x000fe40000000f00 */
[----:B------:R-:W-:-:S04]  /*2490*/  ISETP.GE.U32.AND P1, PT, R40, R33, PT ;  /* 0x000000212800720c */ /* 0x000fc80003f26070 */
[----:B------:R-:W-:-:S04]  /*24a0*/  SEL R33, R15, 0x63400000, !P1 ;  /* 0x634000000f217807 */ /* 0x000fc80004800000 */
[----:B------:R-:W-:-:S04]  /*24b0*/  LOP3.LUT R33, R33, 0x80000000, R27, 0xf8, !PT ;  /* 0x8000000021217812 */ /* 0x000fc800078ef81b */
[----:B------:R-:W-:-:S06]  /*24c0*/  LOP3.LUT R33, R33, 0x100000, RZ, 0xfc, !PT ;  /* 0x0010000021217812 */ /* 0x000fcc00078efcff */
[----:B------:R-:W-:-:S10]  /*24d0*/  DFMA R30, R30, 2, -R32 ;  /* 0x400000001e1e782b */ /* 0x000fd40000000820 */
[----:B------:R-:W-:-:S07]  /*24e0*/  LOP3.LUT R39, R31, 0x7ff00000, RZ, 0xc0, !PT ;  /* 0x7ff000001f277812 */ /* 0x000fce00078ec0ff */
.L_x_90:
        /* <DEDUP_REMOVED lines=15> */
[----:B------:R-:W-:-:S03]  /*25e0*/  IMAD.MOV.U32 R26, RZ, RZ, RZ ;  /* 0x000000ffff1a7224 */ /* 0x000fc600078e00ff */
        /* <DEDUP_REMOVED lines=20> */
.L_x_91:
        /* <DEDUP_REMOVED lines=16> */
.L_x_94:
[----:B------:R-:W-:Y:S01]  /*2830*/  LOP3.LUT R29, R25, 0x80000, RZ, 0xfc, !PT ;  /* 0x00080000191d7812 */ /* 0x000fe200078efcff */
[----:B------:R-:W-:Y:S01]  /*2840*/  IMAD.MOV.U32 R28, RZ, RZ, R24 ;  /* 0x000000ffff1c7224 */ /* 0x000fe200078e0018 */
[----:B------:R-:W-:Y:S06]  /*2850*/  BRA `(.L_x_92) ;  /* 0x0000000000087947 */ /* 0x000fec0003800000 */
.L_x_93:
[----:B------:R-:W-:Y:S01]  /*2860*/  LOP3.LUT R29, R27, 0x80000, RZ, 0xfc, !PT ;  /* 0x000800001b1d7812 */ /* 0x000fe200078efcff */
[----:B------:R-:W-:-:S07]  /*2870*/  IMAD.MOV.U32 R28, RZ, RZ, R26 ;  /* 0x000000ffff1c7224 */ /* 0x000fce00078e001a */
.L_x_92:
[----:B------:R-:W-:Y:S01]  /*2880*/  IMAD.MOV.U32 R39, RZ, RZ, 0x0 ;  /* 0x00000000ff277424 */ /* 0x000fe200078e00ff */
[----:B------:R-:W-:Y:S01]  /*2890*/  MOV R22, R28 ;  /* 0x0000001c00167202 */ /* 0x000fe20000000f00 */
[----:B------:R-:W-:Y:S02]  /*28a0*/  IMAD.MOV.U32 R23, RZ, RZ, R29 ;  /* 0x000000ffff177224 */ /* 0x000fe400078e001d */
[----:B------:R-:W-:Y:S05]  /*28b0*/  RET.REL.NODEC R38 `(_Z23cooling_function_marcelyfPdS_S_) ;  /* 0xffffffd426d07950 */ /* 0x000fea0003c3ffff */
        .weak           $__internal_4_$__cuda_sm20_dsqrt_rn_f64_mediumpath_v1
        .type           $__internal_4_$__cuda_sm20_dsqrt_rn_f64_mediumpath_v1,@function
        .size           $__internal_4_$__cuda_sm20_dsqrt_rn_f64_mediumpath_v1,(.L_x_184 - $__internal_4_$__cuda_sm20_dsqrt_rn_f64_mediumpath_v1)
$__internal_4_$__cuda_sm20_dsqrt_rn_f64_mediumpath_v1:
[----:B------:R-:W-:Y:S01]  /*28c0*/  ISETP.GE.U32.AND P1, PT, R24, -0x3400000, PT ;  /* 0xfcc000001800780c */ /* 0x000fe20003f26070 */
[----:B------:R-:W-:Y:S01]  /*28d0*/  IMAD.MOV.U32 R30, RZ, RZ, R32 ;  /* 0x000000ffff1e7224 */ /* 0x000fe200078e0020 */
[----:B------:R-:W-:Y:S01]  /*28e0*/  MOV R24, R28 ;  /* 0x0000001c00187202 */ /* 0x000fe20000000f00 */
[----:B------:R-:W-:-:S10]  /*28f0*/  IMAD.MOV.U32 R25, RZ, RZ, R29 ;  /* 0x000000ffff197224 */ /* 0x000fd400078e001d */
[----:B------:R-:W-:Y:S05]  /*2900*/  @!P1 BRA `(.L_x_95) ;  /* 0x0000000000209947 */ /* 0x000fea0003800000 */
[----:B------:R-:W-:-:S10]  /*2910*/  DFMA.RM R24, R24, R30, R26 ;  /* 0x0000001e1818722b */ /* 0x000fd4000000401a */
[----:B------:R-:W-:-:S05]  /*2920*/  IADD3 R26, P1, PT, R24, 0x1, RZ ;  /* 0x00000001181a7810 */ /* 0x000fca0007f3e0ff */
[----:B------:R-:W-:-:S06]  /*2930*/  IMAD.X R27, RZ, RZ, R25, P1 ;  /* 0x000000ffff1b7224 */ /* 0x000fcc00008e0619 */
[----:B------:R-:W-:-:S08]  /*2940*/  DFMA.RP R22, -R24, R26, R22 ;  /* 0x0000001a1816722b */ /* 0x000fd00000008116 */
[----:B------:R-:W-:-:S06]  /*2950*/  DSETP.GT.AND P1, PT, R22, RZ, PT ;  /* 0x000000ff1600722a */ /* 0x000fcc0003f24000 */
[----:B------:R-:W-:Y:S02]  /*2960*/  FSEL R24, R26, R24, P1 ;  /* 0x000000181a187208 */ /* 0x000fe40000800000 */
[----:B------:R-:W-:Y:S01]  /*2970*/  FSEL R25, R27, R25, P1 ;  /* 0x000000191b197208 */ /* 0x000fe20000800000 */
[----:B------:R-:W-:Y:S06]  /*2980*/  BRA `(.L_x_96) ;  /* 0x0000000000647947 */ /* 0x000fec0003800000 */
.L_x_95:
[----:B------:R-:W-:-:S14]  /*2990*/  DSETP.NE.AND P1, PT, R22, RZ, PT ;  /* 0x000000ff1600722a */ /* 0x000fdc0003f25000 */
[----:B------:R-:W-:Y:S05]  /*29a0*/  @!P1 BRA `(.L_x_97) ;  /* 0x0000000000589947 */ /* 0x000fea0003800000 */
[----:B------:R-:W-:-:S13]  /*29b0*/  ISETP.GE.AND P1, PT, R23, RZ, PT ;  /* 0x000000ff1700720c */ /* 0x000fda0003f26270 */
[----:B------:R-:W-:Y:S01]  /*29c0*/  @!P1 IMAD.MOV.U32 R24, RZ, RZ, 0x0 ;  /* 0x00000000ff189424 */ /* 0x000fe200078e00ff */
[----:B------:R-:W-:Y:S01]  /*29d0*/  @!P1 MOV R25, 0xfff80000 ;  /* 0xfff8000000199802 */ /* 0x000fe20000000f00 */
[----:B------:R-:W-:Y:S06]  /*29e0*/  @!P1 BRA `(.L_x_96) ;  /* 0x00000000004c9947 */ /* 0x000fec0003800000 */
[----:B------:R-:W-:-:S13]  /*29f0*/  ISETP.GT.AND P1, PT, R23, 0x7fefffff, PT ;  /* 0x7fefffff1700780c */ /* 0x000fda0003f24270 */
[----:B------:R-:W-:Y:S05]  /*2a00*/  @P1 BRA `(.L_x_97) ;  /* 0x0000000000401947 */ /* 0x000fea0003800000 */
[----:B------:R-:W-:Y:S01]  /*2a10*/  DMUL R22, R22, 8.11296384146066816958e+31 ;  /* 0x4690000016167828 */ /* 0x000fe20000000000 */
[----:B------:R-:W-:Y:S02]  /*2a20*/  IMAD.MOV.U32 R24, RZ, RZ, RZ ;  /* 0x000000ffff187224 */ /* 0x000fe400078e00ff */
[----:B------:R-:W-:Y:S02]  /*2a30*/  IMAD.MOV.U32 R28, RZ, RZ, 0x0 ;  /* 0x00000000ff1c7424 */ /* 0x000fe400078e00ff */
[----:B------:R-:W-:Y:S01]  /*2a40*/  IMAD.MOV.U32 R29, RZ, RZ, 0x3fd80000 ;  /* 0x3fd80000ff1d7424 */ /* 0x000fe200078e00ff */
[----:B------:R-:W0:Y:S02]  /*2a50*/  MUFU.RSQ64H R25, R23 ;  /* 0x0000001700197308 */ /* 0x000e240000001c00 */
[----:B0-----:R-:W-:-:S08]  /*2a60*/  DMUL R26, R24, R24 ;  /* 0x00000018181a7228 */ /* 0x001fd00000000000 */
[----:B------:R-:W-:-:S08]  /*2a70*/  DFMA R26, R22, -R26, 1 ;  /* 0x3ff00000161a742b */ /* 0x000fd0000000081a */
[----:B------:R-:W-:Y:S02]  /*2a80*/  DFMA R28, R26, R28, 0.5 ;  /* 0x3fe000001a1c742b */ /* 0x000fe4000000001c */
[----:B------:R-:W-:-:S08]  /*2a90*/  DMUL R26, R24, R26 ;  /* 0x0000001a181a7228 */ /* 0x000fd00000000000 */
[----:B------:R-:W-:-:S08]  /*2aa0*/  DFMA R26, R28, R26, R24 ;  /* 0x0000001a1c1a722b */ /* 0x000fd00000000018 */
[----:B------:R-:W-:Y:S02]  /*2ab0*/  DMUL R24, R22, R26 ;  /* 0x0000001a16187228 */ /* 0x000fe40000000000 */
[----:B------:R-:W-:-:S06]  /*2ac0*/  IADD3 R27, PT, PT, R27, -0x100000, RZ ;  /* 0xfff000001b1b7810 */ /* 0x000fcc0007ffe0ff */
[----:B------:R-:W-:-:S08]  /*2ad0*/  DFMA R28, R24, -R24, R22 ;  /* 0x80000018181c722b */ /* 0x000fd00000000016 */
[----:B------:R-:W-:-:S10]  /*2ae0*/  DFMA R24, R26, R28, R24 ;  /* 0x0000001c1a18722b */ /* 0x000fd40000000018 */
[----:B------:R-:W-:Y:S01]  /*2af0*/  VIADD R25, R25, 0xfcb00000 ;  /* 0xfcb0000019197836 */ /* 0x000fe20000000000 */
[----:B------:R-:W-:Y:S06]  /*2b00*/  BRA `(.L_x_96) ;  /* 0x0000000000047947 */ /* 0x000fec0003800000 */
.L_x_97:
[----:B------:R-:W-:-:S11]  /*2b10*/  DADD R24, R22, R22 ;  /* 0x0000000016187229 */ /* 0x000fd60000000016 */
.L_x_96:
[----:B------:R-:W-:-:S04]  /*2b20*/  IMAD.MOV.U32 R13, RZ, RZ, 0x0 ;  /* 0x00000000ff0d7424 */ /* 0x000fc800078e00ff */
[----:B------:R-:W-:Y:S05]  /*2b30*/  RET.REL.NODEC R12 `(_Z23cooling_function_marcelyfPdS_S_) ;  /* 0xffffffd40c307950 */ /* 0x000fea0003c3ffff */
.L_x_98:
        /* <DEDUP_REMOVED lines=12> */
.L_x_184:


//--------------------- .text._Z20cooling_function_newyffff --------------------------
	.section	.text._Z20cooling_function_newyffff,"ax",@progbits
	.align	128
        .global         _Z20cooling_function_newyffff
        .type           _Z20cooling_function_newyffff,@function
        .size           _Z20cooling_function_newyffff,(.L_x_185 - _Z20cooling_function_newyffff)
        .other          _Z20cooling_function_newyffff,@"STO_CUDA_ENTRY STV_DEFAULT"
_Z20cooling_function_newyffff:
.text._Z20cooling_function_newyffff:
[----:B------:R-:W0:Y:S01]  /*0000*/  LDC R1, c[0x0][0x37c] ;  /* 0x0000df00ff017b82 */ /* 0x000e220000000800 */
[----:B------:R-:W1:Y:S01]  /*0010*/  MUFU.RCP64H R5, 5 ;  /* 0x4014000000057908 */ /* 0x000e620000001800 */
[----:B------:R-:W2:Y:S01]  /*0020*/  LDCU UR4, c[0x0][0x388] ;  /* 0x00007100ff0477ac */ /* 0x000ea20008000800 */
[----:B------:R-:W-:Y:S02]  /*0030*/  HFMA2 R9, -RZ, RZ, 2.0390625, 0 ;  /* 0x40140000ff097431 */ /* 0x000fe400000001ff */
[----:B------:R-:W-:Y:S01]  /*0040*/  IMAD.MOV.U32 R8, RZ, RZ, 0x0 ;  /* 0x00000000ff087424 */ /* 0x000fe200078e00ff */
[----:B0-----:R-:W-:Y:S01]  /*0050*/  IADD3 R1, PT, PT, R1, -0x38, RZ ;  /* 0xffffffc801017810 */ /* 0x001fe20007ffe0ff */
[----:B------:R-:W-:Y:S01]  /*0060*/  IMAD.MOV.U32 R4, RZ, RZ, 0x1 ;  /* 0x00000001ff047424 */ /* 0x000fe200078e00ff */
[----:B------:R-:W0:Y:S05]  /*0070*/  LDCU UR5, c[0x0][0x2fc] ;  /* 0x00005f80ff0577ac */ /* 0x000e2a0008000800 */
[----:B-1----:R-:W-:Y:S01]  /*0080*/  DFMA R6, R4, -R8, 1 ;  /* 0x3ff000000406742b */ /* 0x002fe20000000808 */
[----:B--2---:R-:W1:Y:S01]  /*0090*/  F2F.F64.F32 R2, UR4 ;  /* 0x0000000400027d10 */ /* 0x004e620008201800 */
[----:B------:R-:W2:Y:S06]  /*00a0*/  LDCU UR4, c[0x0][0x2f8] ;  /* 0x00005f00ff0477ac */ /* 0x000eac0008000800 */
[----:B------:R-:W-:-:S08]  /*00b0*/  DFMA R6, R6, R6, R6 ;  /* 0x000000060606722b */ /* 0x000fd00000000006 */
[----:B------:R-:W-:Y:S02]  /*00c0*/  DFMA R6, R4, R6, R4 ;  /* 0x000000060406722b */ /* 0x000fe40000000004 */
[----:B-1----:R-:W-:Y:S01]  /*00d0*/  DADD R2, R2, -3 ;  /* 0xc008000002027429 */ /* 0x002fe20000000000 */
[----:B--2---:R-:W-:-:S05]  /*00e0*/  IADD3 R19, P2, PT, R1, UR4, RZ ;  /* 0x0000000401137c10 */ /* 0x004fca000ff5e0ff */
[----:B------:R-:W-:Y:S02]  /*00f0*/  DFMA R4, R6, -R8, 1 ;  /* 0x3ff000000604742b */ /* 0x000fe40000000808 */
[C---:B------:R-:W-:Y:S02]  /*0100*/  DMUL R10, R2.reuse, 100 ;  /* 0x40590000020a7828 */ /* 0x040fe40000000000 */
[----:B------:R-:W-:Y:S01]  /*0110*/  DSETP.GT.AND P1, PT, R2, RZ, PT ;  /* 0x000000ff0200722a */ /* 0x000fe20003f24000 */
[----:B0-----:R-:W-:-:S03]  /*0120*/  IADD3.X R2, PT, PT, RZ, UR5, RZ, P2, !PT ;  /* 0x00000005ff027c10 */ /* 0x001fc600097fe4ff */
[----:B------:R-:W-:-:S04]  /*0130*/  DFMA R4, R6, R4, R6 ;  /* 0x000000040604722b */ /* 0x000fc80000000006 */
[----:B------:R-:W-:-:S04]  /*0140*/  FSETP.GEU.AND P3, PT, |R11|, 6.5827683646048100446e-37, PT ;  /* 0x036000000b00780b */ /* 0x000fc80003f6e200 */
[----:B------:R-:W-:-:S08]  /*0150*/  DMUL R12, R10, R4 ;  /* 0x000000040a0c7228 */ /* 0x000fd00000000000 */
[----:B------:R-:W-:-:S08]  /*0160*/  DFMA R6, R12, -5, R10 ;  /* 0xc01400000c06782b */ /* 0x000fd0000000000a */
[----:B------:R-:W-:-:S10]  /*0170*/  DFMA R12, R4, R6, R12 ;  /* 0x00000006040c722b */ /* 0x000fd4000000000c */
[----:B------:R-:W-:-:S05]  /*0180*/  FFMA R0, RZ, 2.3125, R13 ;  /* 0x40140000ff007823 */ /* 0x000fca000000000d */
[----:B------:R-:W-:-:S13]  /*0190*/  FSETP.GT.AND P0, PT, |R0|, 1.469367938527859385e-39, PT ;  /* 0x001000000000780b */ /* 0x000fda0003f04200 */
[----:B------:R-:W-:Y:S05]  /*01a0*/  @P0 BRA P3, `(.L_x_99) ;  /* 0x0000000000100947 */ /* 0x000fea0001800000 */
[----:B------:R-:W-:Y:S01]  /*01b0*/  IMAD.MOV.U32 R4, RZ, RZ, RZ ;  /* 0x000000ffff047224 */ /* 0x000fe200078e00ff */
[----:B------:R-:W-:Y:S02]  /*01c0*/  MOV R5, 0x40140000 ;  /* 0x4014000000057802 */ /* 0x000fe40000000f00 */
[----:B------:R-:W-:-:S07]  /*01d0*/  MOV R0, 0x1f0 ;  /* 0x000001f000007802 */ /* 0x000fce0000000f00 */
[----:B------:R-:W-:Y:S05]  /*01e0*/  CALL.REL.NOINC `($__internal_5_$__cuda_sm20_div_rn_f64_full) ;  /* 0x00000034004c7944 */ /* 0x000fea0003c00000 */
.L_x_99:
[----:B------:R-:W0:Y:S01]  /*01f0*/  MUFU.RCP64H R7, 10 ;  /* 0x4024000000077908 */ /* 0x000e220000001800 */
[----:B------:R-:W-:Y:S01]  /*0200*/  IMAD.MOV.U32 R10, RZ, RZ, 0x0 ;  /* 0x00000000ff0a7424 */ /* 0x000fe200078e00ff */
[----:B------:R-:W-:Y:S01]  /*0210*/  MOV R11, 0x40240000 ;  /* 0x40240000000b7802 */ /* 0x000fe20000000f00 */
[----:B------:R-:W-:Y:S01]  /*0220*/  IMAD.MOV.U32 R6, RZ, RZ, 0x1 ;  /* 0x00000001ff067424 */ /* 0x000fe200078e00ff */
[----:B------:R-:W1:Y:S05]  /*0230*/  LDCU UR4, c[0x0][0x38c] ;  /* 0x00007180ff0477ac */ /* 0x000e6a0008000800 */
[----:B0-----:R-:W-:Y:S01]  /*0240*/  DFMA R4, R6, -R10, 1 ;  /* 0x3ff000000604742b */ /* 0x001fe2000000080a */
[----:B-1----:R-:W-:-:S07]  /*0250*/  FMNMX R0, RZ, UR4, !PT ;  /* 0x00000004ff007c09 */ /* 0x002fce000f800000 */
[----:B------:R-:W-:Y:S02]  /*0260*/  DFMA R8, R4, R4, R4 ;  /* 0x000000040408722b */ /* 0x000fe40000000004 */
[----:B------:R-:W0:Y:S06]  /*0270*/  F2F.F64.F32 R4, R0 ;  /* 0x0000000000047310 */ /* 0x000e2c0000201800 */
[----:B------:R-:W-:-:S08]  /*0280*/  DFMA R8, R6, R8, R6 ;  /* 0x000000080608722b */ /* 0x000fd00000000006 */
[----:B------:R-:W-:Y:S02]  /*0290*/  DFMA R6, R8, -R10, 1 ;  /* 0x3ff000000806742b */ /* 0x000fe4000000080a */
[----:B0-----:R-:W-:Y:S02]  /*02a0*/  DMUL R10, R4, 100 ;  /* 0x40590000040a7828 */ /* 0x001fe40000000000 */
[----:B------:R-:W-:-:S04]  /*02b0*/  DADD R4, R12, 0.5 ;  /* 0x3fe000000c047429 */ /* 0x000fc80000000000 */
[----:B------:R-:W-:-:S06]  /*02c0*/  DFMA R6, R8, R6, R8 ;  /* 0x000000060806722b */ /* 0x000fcc0000000008 */
[----:B------:R-:W-:Y:S02]  /*02d0*/  FSEL R4, R4, RZ, P1 ;  /* 0x000000ff04047208 */ /* 0x000fe40000800000 */
[----:B------:R-:W-:Y:S01]  /*02e0*/  DMUL R8, R10, R6 ;  /* 0x000000060a087228 */ /* 0x000fe20000000000 */
[----:B------:R-:W-:Y:S02]  /*02f0*/  FSEL R5, R5, 1.75, P1 ;  /* 0x3fe0000005057808 */ /* 0x000fe40000800000 */
[----:B------:R-:W-:Y:S02]  /*0300*/  FSETP.GEU.AND P1, PT, |R11|, 6.5827683646048100446e-37, PT ;  /* 0x036000000b00780b */ /* 0x000fe40003f2e200 */
[----:B------:R0:W1:Y:S03]  /*0310*/  F2F.F32.F64 R18, R4 ;  /* 0x0000000400127310 */ /* 0x0000660000301000 */
[----:B------:R-:W-:-:S08]  /*0320*/  DFMA R14, R8, -10, R10 ;  /* 0xc0240000080e782b */ /* 0x000fd0000000000a */
[----:B------:R-:W-:-:S10]  /*0330*/  DFMA R12, R6, R14, R8 ;  /* 0x0000000e060c722b */ /* 0x000fd40000000008 */
[----:B------:R-:W-:-:S05]  /*0340*/  FFMA R0, RZ, 2.5625, R13 ;  /* 0x40240000ff007823 */ /* 0x000fca000000000d */
[----:B------:R-:W-:-:S13]  /*0350*/  FSETP.GT.AND P0, PT, |R0|, 1.469367938527859385e-39, PT ;  /* 0x001000000000780b */ /* 0x000fda0003f04200 */
[----:B01----:R-:W-:Y:S05]  /*0360*/  @P0 BRA P1, `(.L_x_100) ;  /* 0x0000000000100947 */ /* 0x003fea0000800000 */
[----:B------:R-:W-:Y:S01]  /*0370*/  MOV R4, RZ ;  /* 0x000000ff00047202 */ /* 0x000fe20000000f00 */
[----:B------:R-:W-:Y:S01]  /*0380*/  IMAD.MOV.U32 R5, RZ, RZ, 0x40240000 ;  /* 0x40240000ff057424 */ /* 0x000fe200078e00ff */
[----:B------:R-:W-:-:S07]  /*0390*/  MOV R0, 0x3b0 ;  /* 0x000003b000007802 */ /* 0x000fce0000000f00 */
[----:B------:R-:W-:Y:S05]  /*03a0*/  CALL.REL.NOINC `($__internal_5_$__cuda_sm20_div_rn_f64_full) ;  /* 0x0000003000dc7944 */ /* 0x000fea0003c00000 */
.L_x_100:
[----:B------:R-:W0:Y:S01]  /*03b0*/  LDC.64 R22, c[0x0][0x390] ;  /* 0x0000e400ff167b82 */ /* 0x000e220000000a00 */
[----:B------:R-:W1:Y:S01]  /*03c0*/  MUFU.RCP64H R5, 13 ;  /* 0x402a000000057908 */ /* 0x000e620000001800 */
[----:B------:R-:W-:Y:S01]  /*03d0*/  MOV R8, 0x0 ;  /* 0x0000000000087802 */ /* 0x000fe20000000f00 */
[----:B------:R-:W-:Y:S01]  /*03e0*/  IMAD.MOV.U32 R9, RZ, RZ, 0x402a0000 ;  /* 0x402a0000ff097424 */ /* 0x000fe200078e00ff */
[----:B------:R-:W-:Y:S01]  /*03f0*/  MOV R4, 0x1 ;  /* 0x0000000100047802 */ /* 0x000fe20000000f00 */
[----:B------:R-:W-:-:S06]  /*0400*/  DADD R12, R12, 0.5 ;  /* 0x3fe000000c0c7429 */ /* 0x000fcc0000000000 */
[----:B------:R-:W-:Y:S01]  /*0410*/  F2F.F32.F64 R17, R12 ;  /* 0x0000000c00117310 */ /* 0x000fe20000301000 */
[----:B-1----:R-:W-:Y:S01]  /*0420*/  DFMA R6, R4, -R8, 1 ;  /* 0x3ff000000406742b */ /* 0x002fe20000000808 */
[----:B0-----:R-:W-:Y:S02]  /*0430*/  FSETP.GT.AND P0, PT, R22, 25, PT ;  /* 0x41c800001600780b */ /* 0x001fe40003f04000 */
[----:B------:R-:W-:-:S05]  /*0440*/  FMNMX.NAN R16, R23, 15, PT ;  /* 0x4170000017107809 */ /* 0x000fca0003820000 */
[----:B------:R-:W-:Y:S01]  /*0450*/  DFMA R6, R6, R6, R6 ;  /* 0x000000060606722b */ /* 0x000fe20000000006 */
[----:B------:R-:W-:Y:S02]  /*0460*/  FMNMX.NAN R22, R22, 25, PT ;  /* 0x41c8000016167809 */ /* 0x000fe40003820000 */
[----:B------:R-:W-:-:S04]  /*0470*/  FSEL R16, R16, R23, !P0 ;  /* 0x0000001710107208 */ /* 0x000fc80004000000 */
[----:B------:R-:W0:Y:S01]  /*0480*/  F2F.F64.F32 R44, R16 ;  /* 0x00000010002c7310 */ /* 0x000e220000201800 */
[----:B------:R-:W-:-:S08]  /*0490*/  DFMA R4, R4, R6, R4 ;  /* 0x000000060404722b */ /* 0x000fd00000000004 */
[----:B------:R-:W-:Y:S02]  /*04a0*/  DFMA R8, R4, -R8, 1 ;  /* 0x3ff000000408742b */ /* 0x000fe40000000808 */
[----:B0-----:R-:W-:-:S06]  /*04b0*/  DADD R6, R44, -2 ;  /* 0xc00000002c067429 */ /* 0x001fcc0000000000 */
[----:B------:R-:W-:Y:S02]  /*04c0*/  DFMA R4, R4, R8, R4 ;  /* 0x000000080404722b */ /* 0x000fe40000000004 */
        /* <DEDUP_REMOVED lines=9> */
[----:B------:R-:W-:Y:S01]  /*0560*/  IMAD.MOV.U32 R4, RZ, RZ, RZ ;  /* 0x000000ffff047224 */ /* 0x000fe200078e00ff */
[----:B------:R-:W-:Y:S02]  /*0570*/  MOV R5, 0x402a0000 ;  /* 0x402a000000057802 */ /* 0x000fe40000000f00 */
[----:B------:R-:W-:-:S07]  /*0580*/  MOV R0, 0x5a0 ;  /* 0x000005a000007802 */ /* 0x000fce0000000f00 */
[----:B------:R-:W-:Y:S05]  /*0590*/  CALL.REL.NOINC `($__internal_5_$__cuda_sm20_div_rn_f64_full) ;  /* 0x0000003000607944 */ /* 0x000fea0003c00000 */
[----:B------:R-:W-:Y:S01]  /*05a0*/  IMAD.MOV.U32 R4, RZ, RZ, R12 ;  /* 0x000000ffff047224 */ /* 0x000fe200078e000c */
[----:B------:R-:W-:-:S07]  /*05b0*/  MOV R5, R13 ;  /* 0x0000000d00057202 */ /* 0x000fce0000000f00 */
.L_x_101:
[----:B------:R-:W0:Y:S01]  /*05c0*/  MUFU.RCP64H R7, 23 ;  /* 0x4037000000077908 */ /* 0x000e220000001800 */
[----:B------:R-:W-:Y:S01]  /*05d0*/  IMAD.MOV.U32 R12, RZ, RZ, 0x0 ;  /* 0x00000000ff0c7424 */ /* 0x000fe200078e00ff */
[----:B------:R-:W-:Y:S01]  /*05e0*/  MOV R13, 0x40370000 ;  /* 0x40370000000d7802 */ /* 0x000fe20000000f00 */
[----:B------:R-:W-:Y:S01]  /*05f0*/  IMAD.MOV.U32 R6, RZ, RZ, 0x1 ;  /* 0x00000001ff067424 */ /* 0x000fe200078e00ff */
[----:B------:R-:W-:Y:S02]  /*0600*/  FSEL R4, R4, RZ, P1 ;  /* 0x000000ff04047208 */ /* 0x000fe40000800000 */
[----:B------:R-:W-:Y:S02]  /*0610*/  FSEL R5, R5, RZ, P1 ;  /* 0x000000ff05057208 */ /* 0x000fe40000800000 */
[----:B------:R-:W1:Y:S01]  /*0620*/  F2F.F64.F32 R22, R22 ;  /* 0x0000001600167310 */ /* 0x000e620000201800 */
[----:B0-----:R-:W-:-:S08]  /*0630*/  DFMA R8, R6, -R12, 1 ;  /* 0x3ff000000608742b */ /* 0x001fd0000000080c */
[----:B------:R-:W-:-:S08]  /*0640*/  DFMA R8, R8, R8, R8 ;  /* 0x000000080808722b */ /* 0x000fd00000000008 */
[----:B------:R-:W-:Y:S02]  /*0650*/  DFMA R8, R6, R8, R6 ;  /* 0x000000080608722b */ /* 0x000fe40000000006 */
[----:B-1----:R-:W-:Y:S01]  /*0660*/  DADD R6, R22, -2 ;  /* 0xc000000016067429 */ /* 0x002fe20000000000 */
[----:B------:R0:W1:Y:S05]  /*0670*/  F2F.F32.F64 R23, R4 ;  /* 0x0000000400177310 */ /* 0x00006a0000301000 */
[----:B------:R-:W-:Y:S02]  /*0680*/  DFMA R12, R8, -R12, 1 ;  /* 0x3ff00000080c742b */ /* 0x000fe4000000080c */
[----:B------:R-:W-:-:S02]  /*0690*/  DMUL R10, R6, 100 ;  /* 0x40590000060a7828 */ /* 0x000fc40000000000 */
[----:B------:R-:W-:-:S04]  /*06a0*/  DSETP.GT.AND P1, PT, R6, RZ, PT ;  /* 0x000000ff0600722a */ /* 0x000fc80003f24000 */
[----:B------:R-:W-:-:S04]  /*06b0*/  DFMA R12, R8, R12, R8 ;  /* 0x0000000c080c722b */ /* 0x000fc80000000008 */
[----:B------:R-:W-:-:S04]  /*06c0*/  FSETP.GEU.AND P2, PT, |R11|, 6.5827683646048100446e-37, PT ;  /* 0x036000000b00780b */ /* 0x000fc80003f4e200 */
[----:B------:R-:W-:-:S08]  /*06d0*/  DMUL R8, R10, R12 ;  /* 0x0000000c0a087228 */ /* 0x000fd00000000000 */
[----:B------:R-:W-:-:S08]  /*06e0*/  DFMA R14, R8, -23, R10 ;  /* 0xc0370000080e782b */ /* 0x000fd0000000000a */
[----:B------:R-:W-:-:S10]  /*06f0*/  DFMA R12, R12, R14, R8 ;  /* 0x0000000e0c0c722b */ /* 0x000fd40000000008 */
[----:B------:R-:W-:-:S05]  /*0700*/  FFMA R0, RZ, 2.859375, R13 ;  /* 0x40370000ff007823 */ /* 0x000fca000000000d */
[----:B------:R-:W-:-:S13]  /*0710*/  FSETP.GT.AND P0, PT, |R0|, 1.469367938527859385e-39, PT ;  /* 0x001000000000780b */ /* 0x000fda0003f04200 */
[----:B01----:R-:W-:Y:S05]  /*0720*/  @P0 BRA P2, `(.L_x_102) ;  /* 0x0000000000100947 */ /* 0x003fea0001000000 */
[----:B------:R-:W-:Y:S01]  /*0730*/  MOV R4, RZ ;  /* 0x000000ff00047202 */ /* 0x000fe20000000f00 */
[----:B------:R-:W-:Y:S01]  /*0740*/  IMAD.MOV.U32 R5, RZ, RZ, 0x40370000 ;  /* 0x40370000ff057424 */ /* 0x000fe200078e00ff */
[----:B------:R-:W-:-:S07]  /*0750*/  MOV R0, 0x770 ;  /* 0x0000077000007802 */ /* 0x000fce0000000f00 */
[----:B------:R-:W-:Y:S05]  /*0760*/  CALL.REL.NOINC `($__internal_5_$__cuda_sm20_div_rn_f64_full) ;  /* 0x0000002c00ec7944 */ /* 0x000fea0003c00000 */
.L_x_102:
[----:B------:R-:W-:Y:S01]  /*0770*/  FSEL R28, R12, RZ, P1 ;  /* 0x000000ff0c1c7208 */ /* 0x000fe20000800000 */
[----:B------:R-:W0:Y:S01]  /*0780*/  F2I.TRUNC.NTZ R0, R23 ;  /* 0x0000001700007305 */ /* 0x000e22000020f100 */
[----:B------:R-:W-:Y:S01]  /*0790*/  FSEL R29, R13, RZ, P1 ;  /* 0x000000ff0d1d7208 */ /* 0x000fe20000800000 */
[----:B------:R-:W-:Y:S06]  /*07a0*/  BSSY.RECONVERGENT B6, `(.L_x_103) ;  /* 0x00002e4000067945 */ /* 0x000fec0003800200 */
[----:B------:R-:W1:Y:S01]  /*07b0*/  F2F.F32.F64 R28, R28 ;  /* 0x0000001c001c7310 */ /* 0x000e620000301000 */
[----:B0-----:R-:W-:-:S07]  /*07c0*/  I2FP.F32.S32 R0, R0 ;  /* 0x0000000000007245 */ /* 0x001fce0000201400 */
[----:B-1----:R-:W0:Y:S02]  /*07d0*/  F2I.TRUNC.NTZ R3, R28 ;  /* 0x0000001c00037305 */ /* 0x002e24000020f100 */
[----:B0-----:R-:W-:-:S04]  /*07e0*/  I2FP.F32.S32 R3, R3 ;  /* 0x0000000300037245 */ /* 0x001fc80000201400 */
[----:B------:R-:W-:-:S04]  /*07f0*/  FSETP.NEU.AND P0, PT, R28, R3, PT ;  /* 0x000000031c00720b */ /* 0x000fc80003f0d000 */
[----:B------:R-:W-:-:S13]  /*0800*/  FSETP.NEU.OR P1, PT, R23, R0, P0 ;  /* 0x000000001700720b */ /* 0x000fda000072d400 */
[----:B------:R-:W-:Y:S05]  /*0810*/  @P1 BRA `(.L_x_104) ;  /* 0x00000000003c1947 */ /* 0x000fea0003800000 */
[----:B------:R-:W-:Y:S01]  /*0820*/  MOV R0, 0xf8 ;  /* 0x000000f800007802 */ /* 0x000fe20000000f00 */
[----:B------:R-:W0:Y:S01]  /*0830*/  LDCU.64 UR4, c[0x4][0x60] ;  /* 0x01000c00ff0477ac */ /* 0x000e220008000a00 */
[----:B------:R-:W-:Y:S02]  /*0840*/  CS2R R6, SRZ ;  /* 0x0000000000067805 */ /* 0x000fe4000001ff00 */
[----:B------:R1:W2:Y:S01]  /*0850*/  LDC.64 R8, c[0x4][R0] ;  /* 0x0100000000087b82 */ /* 0x0002a20000000a00 */
[----:B0-----:R-:W-:Y:S01]  /*0860*/  MOV R4, UR4 ;  /* 0x0000000400047c02 */ /* 0x001fe20008000f00 */
[----:B-1----:R-:W-:-:S07]  /*0870*/  IMAD.U32 R5, RZ, RZ, UR5 ;  /* 0x00000005ff057e24 */ /* 0x002fce000f8e00ff */
[----:B------:R-:W-:-:S07]  /*0880*/  LEPC R20, `(.L_x_105) ;  /* 0x000000001014794e */ /* 0x000fce0000000000 */
[----:B--2---:R-:W-:Y:S05]  /*0890*/  CALL.ABS.NOINC R8 ;  /* 0x0000000008007343 */ /* 0x004fea0003c00000 */
.L_x_105:
[----:B------:R-:W0:Y:S01]  /*08a0*/  LDCU UR4, c[0x0][0x380] ;  /* 0x00007000ff0477ac */ /* 0x000e220008000800 */
[----:B------:R-:W-:Y:S02]  /*08b0*/  HFMA2 R27, -RZ, RZ, -3, 0 ;  /* 0xc2000000ff1b7431 */ /* 0x000fe400000001ff */
[----:B------:R-:W-:Y:S01]  /*08c0*/  FFMA R16, R28, 101, R23 ;  /* 0x42ca00001c107823 */ /* 0x000fe20000000017 */
[----:B------:R-:W-:-:S03]  /*08d0*/  UMOV UR5, URZ ;  /* 0x000000ff00057c82 */ /* 0x000fc60008000000 */
[----:B------:R-:W-:-:S04]  /*08e0*/  FADD R16, R16, 0.5 ;  /* 0x3f00000010107421 */ /* 0x000fc80000000000 */
[----:B0-----:R0:W5:Y:S01]  /*08f0*/  TEX.LL RZ, R27, R16, R27, UR4, 3D, 0x1 ;  /* 0x48ff041b101b7f60 */ /* 0x00116200089e01ff */
[----:B------:R-:W-:Y:S05]  /*0900*/  BRA `(.L_x_106) ;  /* 0x0000002c00347947 */ /* 0x000fea0003800000 */
.L_x_104:
[----:B------:R-:W-:-:S13]  /*0910*/  FSETP.EQ.OR P1, PT, R23, R0, !P0 ;  /* 0x000000001700720b */ /* 0x000fda0004722400 */
[----:B------:R-:W-:Y:S05]  /*0920*/  @P1 BRA `(.L_x_107) ;  /* 0x0000001800c81947 */ /* 0x000fea0003800000 */
[----:B------:R-:W-:Y:S01]  /*0930*/  MOV R26, 0xf8 ;  /* 0x000000f8001a7802 */ /* 0x000fe20000000f00 */
[----:B------:R-:W0:Y:S01]  /*0940*/  LDCU.64 UR4, c[0x4][0x68] ;  /* 0x01000d00ff0477ac */ /* 0x000e220008000a00 */
[----:B------:R-:W-:Y:S02]  /*0950*/  CS2R R6, SRZ ;  /* 0x0000000000067805 */ /* 0x000fe4000001ff00 */
[----:B------:R1:W2:Y:S01]  /*0960*/  LDC.64 R8, c[0x4][R26] ;  /* 0x010000001a087b82 */ /* 0x0002a20000000a00 */
[----:B0-----:R-:W-:Y:S01]  /*0970*/  IMAD.U32 R4, RZ, RZ, UR4 ;  /* 0x00000004ff047e24 */ /* 0x001fe2000f8e00ff */
[----:B-1----:R-:W-:-:S07]  /*0980*/  MOV R5, UR5 ;  /* 0x0000000500057c02 */ /* 0x002fce0008000f00 */
[----:B------:R-:W-:-:S07]  /*0990*/  LEPC R20, `(.L_x_108) ;  /* 0x000000001014794e */ /* 0x000fce0000000000 */
[----:B--2---:R-:W-:Y:S05]  /*09a0*/  CALL.ABS.NOINC R8 ;  /* 0x0000000008007343 */ /* 0x004fea0003c00000 */
.L_x_108:
[----:B------:R-:W-:Y:S01]  /*09b0*/  UMOV UR4, 0x14c660a2 ;  /* 0x14c660a200047882 */ /* 0x000fe20000000000 */
[----:B------:R-:W-:Y:S01]  /*09c0*/  UMOV UR5, 0x4022f1ac ;  /* 0x4022f1ac00057882 */ /* 0x000fe20000000000 */
[----:B------:R-:W0:Y:S01]  /*09d0*/  FRND.FLOOR R25, R28 ;  /* 0x0000001c00197307 */ /* 0x000e220000205000 */
[----:B------:R-:W-:-:S06]  /*09e0*/  DSETP.GEU.AND P0, PT, R44, UR4, PT ;  /* 0x000000042c007e2a */ /* 0x000fcc000bf0e000 */
[----:B------:R-:W-:Y:S01]  /*09f0*/  FSETP.LEU.OR P0, PT, R16, 9.3125, P0 ;  /* 0x411500001000780b */ /* 0x000fe2000070b400 */
[----:B------:R1:W2:Y:S01]  /*0a00*/  FRND.FLOOR R24, R23 ;  /* 0x0000001700187307 */ /* 0x0002a20000205000 */
[----:B0-----:R-:W-:-:S11]  /*0a10*/  FADD R22, R28, -R25 ;  /* 0x800000191c167221 */ /* 0x001fd60000000000 */
[----:B-1----:R-:W-:Y:S05]  /*0a20*/  @P0 BRA `(.L_x_109) ;  /* 0x0000000800780947 */ /* 0x002fea0003800000 */
[----:B------:R-:W0:Y:S01]  /*0a30*/  LDC.64 R26, c[0x4][R26] ;  /* 0x010000001a1a7b82 */ /* 0x000e220000000a00 */
[----:B------:R-:W1:Y:S01]  /*0a40*/  LDCU.64 UR4, c[0x4][0x70] ;  /* 0x01000e00ff0477ac */ /* 0x000e620008000a00 */
[----:B------:R-:W-:Y:S01]  /*0a50*/  CS2R R6, SRZ ;  /* 0x0000000000067805 */ /* 0x000fe2000001ff00 */
[----:B-1----:R-:W-:Y:S01]  /*0a60*/  IMAD.U32 R4, RZ, RZ, UR4 ;  /* 0x00000004ff047e24 */ /* 0x002fe2000f8e00ff */
[----:B------:R-:W-:-:S07]  /*0a70*/  MOV R5, UR5 ;  /* 0x0000000500057c02 */ /* 0x000fce0008000f00 */
[----:B------:R-:W-:-:S07]  /*0a80*/  LEPC R20, `(.L_x_110) ;  /* 0x000000001014794e */ /* 0x000fce0000000000 */
[----:B0-2---:R-:W-:Y:S05]  /*0a90*/  CALL.ABS.NOINC R26 ;  /* 0x000000001a007343 */ /* 0x005fea0003c00000 */
.L_x_110:
[----:B------:R-:W0:Y:S01]  /*0aa0*/  LDCU UR4, c[0x0][0x380] ;  /* 0x00007000ff0477ac */ /* 0x000e220008000800 */
[C---:B------:R-:W-:Y:S01]  /*0ab0*/  FADD R4, R24.reuse, -1 ;  /* 0xbf80000018047421 */ /* 0x040fe20000000000 */
[C---:B------:R-:W-:Y:S01]  /*0ac0*/  FADD R3, R25.reuse, 1 ;  /* 0x3f80000019037421 */ /* 0x040fe20000000000 */
[----:B------:R-:W-:Y:S01]  /*0ad0*/  FADD R0, R24, -2 ;  /* 0xc000000018007421 */ /* 0x000fe20000000000 */
[C---:B------:R-:W-:Y:S01]  /*0ae0*/  FFMA R40, R25.reuse, 101, R24 ;  /* 0x42ca000019287823 */ /* 0x040fe20000000018 */
[--C-:B------:R-:W-:Y:S01]  /*0af0*/  FFMA R16, R25, 101, R4.reuse ;  /* 0x42ca000019107823 */ /* 0x100fe20000000004 */
[C---:B------:R-:W-:Y:S01]  /*0b00*/  FFMA R28, R3.reuse, 101, R4 ;  /* 0x42ca0000031c7823 */ /* 0x040fe20000000004 */
[----:B------:R-:W-:Y:S02]  /*0b10*/  IMAD.MOV.U32 R15, RZ, RZ, -0x3e000000 ;  /* 0xc2000000ff0f7424 */ /* 0x000fe400078e00ff */
[----:B------:R-:W-:Y:S01]  /*0b20*/  FFMA R36, R3, 101, R24 ;  /* 0x42ca000003247823 */ /* 0x000fe20000000018 */
[----:B------:R-:W-:Y:S01]  /*0b30*/  FADD R16, R16, 0.5 ;  /* 0x3f00000010107421 */ /* 0x000fe20000000000 */
[----:B------:R-:W-:Y:S01]  /*0b40*/  UMOV UR5, URZ ;  /* 0x000000ff00057c82 */ /* 0x000fe20008000000 */
[--C-:B------:R-:W-:Y:S01]  /*0b50*/  FFMA R32, R25, 101, R0.reuse ;  /* 0x42ca000019207823 */ /* 0x100fe20000000000 */
[----:B------:R-:W-:Y:S01]  /*0b60*/  FFMA R24, R3, 101, R0 ;  /* 0x42ca000003187823 */ /* 0x000fe20000000000 */
[----:B------:R-:W-:Y:S01]  /*0b70*/  MOV R41, R17 ;  /* 0x0000001100297202 */ /* 0x000fe20000000f00 */
[----:B------:R-:W-:-:S02]  /*0b80*/  IMAD.MOV.U32 R42, RZ, RZ, R18 ;  /* 0x000000ffff2a7224 */ /* 0x000fc400078e0012 */
[----:B------:R-:W-:Y:S01]  /*0b90*/  FADD R40, R40, 0.5 ;  /* 0x3f00000028287421 */ /* 0x000fe20000000000 */
[-C--:B------:R-:W-:Y:S01]  /*0ba0*/  MOV R29, R17.reuse ;  /* 0x00000011001d7202 */ /* 0x080fe20000000f00 */
[--C-:B------:R-:W-:Y:S02]  /*0bb0*/  IMAD.MOV.U32 R30, RZ, RZ, R18.reuse ;  /* 0x000000ffff1e7224 */ /* 0x100fe400078e0012 */
[----:B------:R-:W-:Y:S01]  /*0bc0*/  FADD R28, R28, 0.5 ;  /* 0x3f0000001c1c7421 */ /* 0x000fe20000000000 */
[----:B0-----:R-:W5:Y:S01]  /*0bd0*/  TEX.LL RZ, R0, R16, R15, UR4, 3D, 0x1 ;  /* 0x48ff040f10007f60 */ /* 0x001f6200089e01ff */
[----:B------:R-:W5:Y:S01]  /*0be0*/  TEX.LL RZ, R3, R40, R15, UR4, 3D, 0x1 ;  /* 0x48ff040f28037f60 */ /* 0x000f6200089e01ff */
[-C--:B------:R-:W-:Y:S01]  /*0bf0*/  MOV R33, R17.reuse ;  /* 0x0000001100217202 */ /* 0x080fe20000000f00 */
[--C-:B------:R-:W-:Y:S02]  /*0c00*/  IMAD.MOV.U32 R34, RZ, RZ, R18.reuse ;  /* 0x000000ffff227224 */ /* 0x100fe400078e0012 */
[----:B------:R-:W-:Y:S01]  /*0c10*/  FADD R32, R32, 0.5 ;  /* 0x3f00000020207421 */ /* 0x000fe20000000000 */
[----:B------:R-:W-:Y:S01]  /*0c20*/  MOV R37, R17 ;  /* 0x0000001100257202 */ /* 0x000fe20000000f00 */
[----:B------:R-:W-:-:S02]  /*0c30*/  IMAD.MOV.U32 R38, RZ, RZ, R18 ;  /* 0x000000ffff267224 */ /* 0x000fc400078e0012 */
[----:B------:R-:W-:Y:S01]  /*0c40*/  FADD R36, R36, 0.5 ;  /* 0x3f00000024247421 */ /* 0x000fe20000000000 */
[----:B------:R-:W5:Y:S01]  /*0c50*/  TEX.LL RZ, R8, R28, R15, UR4, 3D, 0x1 ;  /* 0x48ff040f1c087f60 */ /* 0x000f6200089e01ff */
[----:B------:R-:W5:Y:S01]  /*0c60*/  TEX.LL RZ, R23, R32, R15, UR4, 3D, 0x1 ;  /* 0x48ff040f20177f60 */ /* 0x000f6200089e01ff */
[----:B------:R-:W-:Y:S01]  /*0c70*/  MOV R25, R17 ;  /* 0x0000001100197202 */ /* 0x000fe20000000f00 */
[----:B------:R-:W5:Y:S01]  /*0c80*/  TEX.LL RZ, R9, R36, R15, UR4, 3D, 0x1 ;  /* 0x48ff040f24097f60 */ /* 0x000f6200089e01ff */
[----:B------:R-:W-:Y:S02]  /*0c90*/  IMAD.MOV.U32 R26, RZ, RZ, R18 ;  /* 0x000000ffff1a7224 */ /* 0x000fe400078e0012 */
[----:B------:R-:W-:-:S04]  /*0ca0*/  FADD R24, R24, 0.5 ;  /* 0x3f00000018187421 */ /* 0x000fc80000000000 */
[----:B------:R0:W5:Y:S01]  /*0cb0*/  TEX.LL RZ, R25, R24, R15, UR4, 3D, 0x1 ;  /* 0x48ff040f18197f60 */ /* 0x00016200089e01ff */
[----:B------:R-:W1:Y:S01]  /*0cc0*/  MUFU.RCP64H R11, 0.15951597690582275391 ;  /* 0x3fc46b05000b7908 */ /* 0x000e620000001800 */
[----:B------:R-:W-:Y:S02]  /*0cd0*/  HFMA2 R4, -RZ, RZ, 2, 0 ;  /* 0x40000000ff047431 */ /* 0x000fe400000001ff */
[----:B------:R-:W-:Y:S01]  /*0ce0*/  IMAD.MOV.U32 R5, RZ, RZ, 0x3fc46b05 ;  /* 0x3fc46b05ff057424 */ /* 0x000fe200078e00ff */
[----:B------:R-:W-:-:S06]  /*0cf0*/  MOV R10, 0x1 ;  /* 0x00000001000a7802 */ /* 0x000fcc0000000f00 */
[----:B-1----:R-:W-:-:S08]  /*0d00*/  DFMA R6, R10, -R4, 1 ;  /* 0x3ff000000a06742b */ /* 0x002fd00000000804 */
[----:B------:R-:W-:-:S08]  /*0d10*/  DFMA R6, R6, R6, R6 ;  /* 0x000000060606722b */ /* 0x000fd00000000006 */
[----:B------:R-:W-:Y:S02]  /*0d20*/  DFMA R6, R10, R6, R10 ;  /* 0x000000060a06722b */ /* 0x000fe4000000000a */
[----:B------:R-:W-:-:S06]  /*0d30*/  DADD R10, R44, -9.3125 ;  /* 0xc022a0002c0a7429 */ /* 0x000fcc0000000000 */
[----:B------:R-:W-:-:S04]  /*0d40*/  DFMA R12, R6, -R4, 1 ;  /* 0x3ff00000060c742b */ /* 0x000fc80000000804 */
[----:B------:R-:W-:-:S04]  /*0d50*/  FSETP.GEU.AND P1, PT, |R11|, 6.5827683646048100446e-37, PT ;  /* 0x036000000b00780b */ /* 0x000fc80003f2e200 */
[----:B------:R-:W-:-:S08]  /*0d60*/  DFMA R12, R6, R12, R6 ;  /* 0x0000000c060c722b */ /* 0x000fd00000000006 */
[----:B------:R-:W-:-:S08]  /*0d70*/  DMUL R6, R10, R12 ;  /* 0x0000000c0a067228 */ /* 0x000fd00000000000 */
[----:B------:R-:W-:-:S08]  /*0d80*/  DFMA R4, R6, -R4, R10 ;  /* 0x800000040604722b */ /* 0x000fd0000000000a */
[----:B------:R-:W-:-:S10]  /*0d90*/  DFMA R12, R12, R4, R6 ;  /* 0x000000040c0c722b */ /* 0x000fd40000000006 */
[----:B------:R-:W-:-:S05]  /*0da0*/  FFMA R4, RZ, 1.5345159769058227539, R13 ;  /* 0x3fc46b05ff047823 */ /* 0x000fca000000000d */
[----:B------:R-:W-:Y:S01]  /*0db0*/  FSETP.GT.AND P0, PT, |R4|, 1.469367938527859385e-39, PT ;  /* 0x001000000400780b */ /* 0x000fe20003f04200 */
[----:B------:R-:W-:-:S04]  /*0dc0*/  DEPBAR.LE SB5, 0x3 ;  /* 0x0000d0c00000791a */ /* 0x000fc80000000000 */
[----:B------:R-:W-:-:S04]  /*0dd0*/  FMUL R0, R0, 3 ;  /* 0x4040000000007820 */ /* 0x000fc80000400000 */
[----:B------:R-:W-:Y:S01]  /*0de0*/  FFMA R0, R3, 3, -R0 ;  /* 0x4040000003007823 */ /* 0x000fe20000000800 */
[----:B------:R-:W-:Y:S01]  /*0df0*/  FMUL R8, R8, 3 ;  /* 0x4040000008087820 */ /* 0x000fe20000400000 */
[----:B------:R-:W-:-:S04]  /*0e00*/  DEPBAR.LE SB5, 0x1 ;  /* 0x0000d0400000791a */ /* 0x000fc80000000000 */
[----:B------:R-:W-:Y:S01]  /*0e10*/  FADD R23, R0, R23 ;  /* 0x0000001700177221 */ /* 0x000fe20000000000 */
[----:B------:R-:W-:Y:S01]  /*0e20*/  FFMA R34, R9, 3, -R8 ;  /* 0x4040000009227823 */ /* 0x000fe20000000808 */
[----:B0-----:R-:W-:Y:S06]  /*0e30*/  @P0 BRA P1, `(.L_x_111) ;  /* 0x0000000000100947 */ /* 0x001fec0000800000 */
[----:B------:R-:W-:Y:S01]  /*0e40*/  IMAD.MOV.U32 R4, RZ, RZ, 0x40000000 ;  /* 0x40000000ff047424 */ /* 0x000fe200078e00ff */
[----:B------:R-:W-:Y:S02]  /*0e50*/  MOV R5, 0x3fc46b05 ;  /* 0x3fc46b0500057802 */ /* 0x000fe40000000f00 */
[----:B------:R-:W-:-:S07]  /*0e60*/  MOV R0, 0xe80 ;  /* 0x00000e8000007802 */ /* 0x000fce0000000f00 */
[----:B-----5:R-:W-:Y:S05]  /*0e70*/  CALL.REL.NOINC `($__internal_5_$__cuda_sm20_div_rn_f64_full) ;  /* 0x0000002800287944 */ /* 0x020fea0003c00000 */
.L_x_111:
[----:B------:R-:W-:Y:S01]  /*0e80*/  F2F.F32.F64 R27, R12 ;  /* 0x0000000c001b7310 */ /* 0x000fe20000301000 */
[----:B-----5:R-:W-:Y:S01]  /*0e90*/  FADD R26, R34, R25 ;  /* 0x00000019221a7221 */ /* 0x020fe20000000000 */
[----:B------:R-:W-:Y:S01]  /*0ea0*/  MOV R25, 0xf8 ;  /* 0x000000f800197802 */ /* 0x000fe20000000f00 */
[----:B------:R-:W0:Y:S01]  /*0eb0*/  LDCU.64 UR4, c[0x4][0x78] ;  /* 0x01000f00ff0477ac */ /* 0x000e220008000a00 */
[----:B------:R-:W-:Y:S01]  /*0ec0*/  IMAD.MOV.U32 R6, RZ, RZ, R19 ;  /* 0x000000ffff067224 */ /* 0x000fe200078e0013 */
[----:B------:R-:W-:Y:S01]  /*0ed0*/  MOV R7, R2 ;  /* 0x0000000200077202 */ /* 0x000fe20000000f00 */
[----:B------:R1:W2:Y:S02]  /*0ee0*/  LDC.64 R8, c[0x4][R25] ;  /* 0x0100000019087b82 */ /* 0x0002a40000000a00 */
[----:B------:R-:W3:Y:S08]  /*0ef0*/  F2F.F64.F32 R20, R22 ;  /* 0x0000001600147310 */ /* 0x000ef00000201800 */
[----:B------:R-:W4:Y:S01]  /*0f00*/  F2F.F64.F32 R10, R23 ;  /* 0x00000017000a7310 */ /* 0x000f220000201800 */
[----:B0-----:R-:W-:Y:S01]  /*0f10*/  IMAD.U32 R4, RZ, RZ, UR4 ;  /* 0x00000004ff047e24 */ /* 0x001fe2000f8e00ff */
[----:B------:R-:W-:Y:S01]  /*0f20*/  MOV R5, UR5 ;  /* 0x0000000500057c02 */ /* 0x000fe20008000f00 */
[----:B---3--:R1:W-:Y:S05]  /*0f30*/  STL.64 [R1+0x8], R20 ;  /* 0x0000081401007387 */ /* 0x0083ea0000100a00 */
[----:B------:R-:W0:Y:S01]  /*0f40*/  F2F.F64.F32 R14, R27 ;  /* 0x0000001b000e7310 */ /* 0x000e220000201800 */
[----:B----4-:R1:W-:Y:S07]  /*0f50*/  STL.64 [R1+0x10], R10 ;  /* 0x0000100a01007387 */ /* 0x0103ee0000100a00 */
[----:B------:R-:W3:Y:S01]  /*0f60*/  F2F.F64.F32 R30, R26 ;  /* 0x0000001a001e7310 */ /* 0x000ee20000201800 */
[----:B0-----:R1:W-:Y:S04]  /*0f70*/  STL.64 [R1], R14 ;  /* 0x0000000e01007387 */ /* 0x0013e80000100a00 */
[----:B---3--:R1:W-:Y:S02]  /*0f80*/  STL.64 [R1+0x18], R30 ;  /* 0x0000181e01007387 */ /* 0x0083e40000100a00 */
[----:B-1----:R-:W-:-:S07]  /*0f90*/  LEPC R20, `(.L_x_112) ;  /* 0x000000001014794e */ /* 0x002fce0000000000 */
[----:B--2---:R-:W-:Y:S05]  /*0fa0*/  CALL.ABS.NOINC R8 ;  /* 0x0000000008007343 */ /* 0x004fea0003c00000 */
.L_x_112:
[----:B------:R-:W0:Y:S01]  /*0fb0*/  LDCU UR4, c[0x0][0x380] ;  /* 0x00007000ff0477ac */ /* 0x000e220008000800 */
[----:B------:R-:W-:Y:S01]  /*0fc0*/  IMAD.MOV.U32 R3, RZ, RZ, -0x3e000000 ;  /* 0xc2000000ff037424 */ /* 0x000fe200078e00ff */
[-C--:B------:R-:W-:Y:S01]  /*0fd0*/  MOV R33, R17.reuse ;  /* 0x0000001100217202 */ /* 0x080fe20000000f00 */
[--C-:B------:R-:W-:Y:S01]  /*0fe0*/  IMAD.MOV.U32 R34, RZ, RZ, R18.reuse ;  /* 0x000000ffff227224 */ /* 0x100fe200078e0012 */
[----:B------:R-:W-:Y:S01]  /*0ff0*/  MOV R41, R17 ;  /* 0x0000001100297202 */ /* 0x000fe20000000f00 */
[----:B------:R-:W-:Y:S01]  /*1000*/  IMAD.MOV.U32 R42, RZ, RZ, R18 ;  /* 0x000000ffff2a7224 */ /* 0x000fe200078e0012 */
[----:B------:R-:W-:Y:S02]  /*1010*/  UMOV UR5, URZ ;  /* 0x000000ff00057c82 */ /* 0x000fe40008000000 */
[----:B0-----:R-:W5:Y:S01]  /*1020*/  TEX.LL RZ, R32, R32, R3, UR4, 3D, 0x1 ;  /* 0x48ff040320207f60 */ /* 0x001f6200089e01ff */
[----:B------:R-:W5:Y:S01]  /*1030*/  TEX.LL RZ, R16, R16, R3, UR4, 3D, 0x1 ;  /* 0x48ff040310107f60 */ /* 0x000f6200089e01ff */
[----:B------:R0:W5:Y:S01]  /*1040*/  TEX.LL RZ, R0, R40, R3, UR4, 3D, 0x1 ;  /* 0x48ff040328007f60 */ /* 0x00016200089e01ff */
[----:B------:R1:W2:Y:S01]  /*1050*/  LDC.64 R8, c[0x4][R25] ;  /* 0x0100000019087b82 */ /* 0x0002a20000000a00 */
[----:B------:R-:W-:Y:S01]  /*1060*/  MOV R6, R19 ;  /* 0x0000001300067202 */ /* 0x000fe20000000f00 */
[----:B------:R-:W-:Y:S01]  /*1070*/  IMAD.MOV.U32 R7, RZ, RZ, R2 ;  /* 0x000000ffff077224 */ /* 0x000fe200078e0002 */
[----:B0-----:R-:W0:Y:S02]  /*1080*/  LDCU.64 UR4, c[0x4][0x80] ;  /* 0x01001000ff0477ac */ /* 0x001e240008000a00 */
[----:B0-----:R-:W-:Y:S01]  /*1090*/  MOV R4, UR4 ;  /* 0x0000000400047c02 */ /* 0x001fe20008000f00 */
[----:B------:R-:W-:Y:S01]  /*10a0*/  IMAD.U32 R5, RZ, RZ, UR5 ;  /* 0x00000005ff057e24 */ /* 0x000fe2000f8e00ff */
[----:B------:R-:W-:-:S04]  /*10b0*/  DEPBAR.LE SB5, 0x1 ;  /* 0x0000d0400000791a */ /* 0x000fc80000000000 */
[----:B------:R-:W0:Y:S08]  /*10c0*/  F2F.F64.F32 R10, R32 ;  /* 0x00000020000a7310 */ /* 0x000e300000201800 */
[----:B------:R-:W3:Y:S01]  /*10d0*/  F2F.F64.F32 R12, R16 ;  /* 0x00000010000c7310 */ /* 0x000ee20000201800 */
[----:B0-----:R1:W-:Y:S07]  /*10e0*/  STL.64 [R1], R10 ;  /* 0x0000000a01007387 */ /* 0x0013ee0000100a00 */
[----:B-----5:R-:W0:Y:S01]  /*10f0*/  F2F.F64.F32 R14, R0 ;  /* 0x00000000000e7310 */ /* 0x020e220000201800 */
[----:B---3--:R1:W-:Y:S04]  /*1100*/  STL.64 [R1+0x8], R12 ;  /* 0x0000080c01007387 */ /* 0x0083e80000100a00 */
[----:B0-2---:R1:W-:Y:S02]  /*1110*/  STL.64 [R1+0x10], R14 ;  /* 0x0000100e01007387 */ /* 0x0053e40000100a00 */
[----:B------:R-:W-:-:S07]  /*1120*/  LEPC R20, `(.L_x_113) ;  /* 0x000000001014794e */ /* 0x000fce0000000000 */
[----:B-1----:R-:W-:Y:S05]  /*1130*/  CALL.ABS.NOINC R8 ;  /* 0x0000000008007343 */ /* 0x002fea0003c00000 */
.L_x_113:
[----:B------:R-:W0:Y:S01]  /*1140*/  LDCU UR4, c[0x0][0x380] ;  /* 0x00007000ff0477ac */ /* 0x000e220008000800 */
[----:B------:R-:W-:Y:S01]  /*1150*/  MOV R16, R24 ;  /* 0x0000001800107202 */ /* 0x000fe20000000f00 */
        /* <DEDUP_REMOVED lines=24> */
.L_x_114:
[----:B------:R-:W0:Y:S01]  /*12e0*/  LDCU UR4, c[0x0][0x380] ;  /* 0x00007000ff0477ac */ /* 0x000e220008000800 */
[----:B------:R-:W-:Y:S01]  /*12f0*/  MOV R16, R40 ;  /* 0x0000002800107202 */ /* 0x000fe20000000f00 */
[----:B------:R-:W-:Y:S01]  /*1300*/  IMAD.MOV.U32 R5, RZ, RZ, -0x3e000000 ;  /* 0xc2000000ff057424 */ /* 0x000fe200078e00ff */
[----:B------:R-:W-:Y:S01]  /*1310*/  MOV R37, R17 ;  /* 0x0000001100257202 */ /* 0x000fe20000000f00 */
[----:B------:R-:W-:Y:S01]  /*1320*/  UMOV UR5, URZ ;  /* 0x000000ff00057c82 */ /* 0x000fe20008000000 */
[----:B------:R-:W-:Y:S01]  /*1330*/  IMAD.MOV.U32 R38, RZ, RZ, R18 ;  /* 0x000000ffff267224 */ /* 0x000fe200078e0012 */
[----:B0-----:R-:W5:Y:S03]  /*1340*/  TEX.LL RZ, R17, R16, R5, UR4, 3D, 0x1 ;  /* 0x48ff040510117f60 */ /* 0x001f6600089e01ff */
[----:B------:R-:W5:Y:S01]  /*1350*/  TEX.LL RZ, R36, R36, R5, UR4, 3D, 0x1 ;  /* 0x48ff040524247f60 */ /* 0x000f6200089e01ff */
[----:B------:R-:W-:Y:S01]  /*1360*/  FADD R3, -R27, 1 ;  /* 0x3f8000001b037421 */ /* 0x000fe20000000100 */
[----:B------:R-:W-:-:S04]  /*1370*/  FADD R0, -R22, 1 ;  /* 0x3f80000016007421 */ /* 0x000fc80000000100 */
[-C--:B------:R-:W-:Y:S01]  /*1380*/  FMUL R4, R3, R0.reuse ;  /* 0x0000000003047220 */ /* 0x080fe20000400000 */
[----:B------:R-:W-:Y:S01]  /*1390*/  FMUL R0, R27, R0 ;  /* 0x000000001b007220 */ /* 0x000fe20000400000 */
[C---:B------:R-:W-:Y:S01]  /*13a0*/  FMUL R3, R22.reuse, R3 ;  /* 0x0000000316037220 */ /* 0x040fe20000400000 */
[----:B------:R-:W-:Y:S01]  /*13b0*/  FMUL R27, R22, R27 ;  /* 0x0000001b161b7220 */ /* 0x000fe20000400000 */
[----:B-----5:R-:W-:-:S04]  /*13c0*/  FMUL R4, R4, R17 ;  /* 0x0000001104047220 */ /* 0x020fc80000400000 */
[----:B------:R-:W-:-:S04]  /*13d0*/  FFMA R0, R23, R0, R4 ;  /* 0x0000000017007223 */ /* 0x000fc80000000004 */
[----:B------:R-:W-:-:S04]  /*13e0*/  FFMA R3, R3, R36, R0 ;  /* 0x0000002403037223 */ /* 0x000fc80000000000 */
[----:B------:R-:W-:Y:S01]  /*13f0*/  FFMA R27, R26, R27, R3 ;  /* 0x0000001b1a1b7223 */ /* 0x000fe20000000003 */
[----:B------:R-:W-:Y:S06]  /*1400*/  BRA `(.L_x_106) ;  /* 0x0000002000747947 */ /* 0x000fec0003800000 */
.L_x_109:
[----:B------:R-:W-:-:S06]  /*1410*/  DSETP.GT.AND P0, PT, R44, UR4, PT ;  /* 0x000000042c007e2a */ /* 0x000fcc000bf04000 */
[----:B------:R-:W-:-:S13]  /*1420*/  FSETP.GEU.OR P0, PT, R16, 9.71875, !P0 ;  /* 0x411b80001000780b */ /* 0x000fda000470e400 */
[----:B------:R-:W-:Y:S05]  /*1430*/  @P0 BRA `(.L_x_115) ;  /* 0x00000008008c0947 */ /* 0x000fea0003800000 */
[----:B------:R-:W-:Y:S01]  /*1440*/  MOV R0, 0xf8 ;  /* 0x000000f800007802 */ /* 0x000fe20000000f00 */
[----:B------:R-:W0:Y:S01]  /*1450*/  LDCU.64 UR4, c[0x4][0x90] ;  /* 0x01001200ff0477ac */ /* 0x000e220008000a00 */
[----:B------:R-:W-:Y:S02]  /*1460*/  CS2R R6, SRZ ;  /* 0x0000000000067805 */ /* 0x000fe4000001ff00 */
[----:B------:R1:W3:Y:S01]  /*1470*/  LDC.64 R8, c[0x4][R0] ;  /* 0x0100000000087b82 */ /* 0x0002e20000000a00 */
[----:B0-----:R-:W-:Y:S01]  /*1480*/  MOV R4, UR4 ;  /* 0x0000000400047c02 */ /* 0x001fe20008000f00 */
[----:B-1----:R-:W-:-:S07]  /*1490*/  IMAD.U32 R5, RZ, RZ, UR5 ;  /* 0x00000005ff057e24 */ /* 0x002fce000f8e00ff */
[----:B------:R-:W-:-:S07]  /*14a0*/  LEPC R20, `(.L_x_116) ;  /* 0x000000001014794e */ /* 0x000fce0000000000 */
[----:B--23--:R-:W-:Y:S05]  /*14b0*/  CALL.ABS.NOINC R8 ;  /* 0x0000000008007343 */ /* 0x00cfea0003c00000 */
.L_x_116:
[----:B------:R-:W0:Y:S01]  /*14c0*/  LDCU UR4, c[0x0][0x380] ;  /* 0x00007000ff0477ac */ /* 0x000e220008000800 */
[C---:B------:R-:W-:Y:S01]  /*14d0*/  FADD R0, R24.reuse, 1 ;  /* 0x3f80000018007421 */ /* 0x040fe20000000000 */
[C---:B------:R-:W-:Y:S01]  /*14e0*/  FADD R4, R24.reuse, 3 ;  /* 0x4040000018047421 */ /* 0x040fe20000000000 */
[----:B------:R-:W-:Y:S01]  /*14f0*/  FADD R24, R24, 2 ;  /* 0x4000000018187421 */ /* 0x000fe20000000000 */
[C---:B------:R-:W-:Y:S01]  /*1500*/  FADD R3, R25.reuse, 1 ;  /* 0x3f80000019037421 */ /* 0x040fe20000000000 */
[----:B------:R-:W-:Y:S02]  /*1510*/  HFMA2 R15, -RZ, RZ, -3, 0 ;  /* 0xc2000000ff0f7431 */ /* 0x000fe400000001ff */
[C---:B------:R-:W-:Y:S01]  /*1520*/  FFMA R40, R25.reuse, 101, R0 ;  /* 0x42ca000019287823 */ /* 0x040fe20000000000 */
[--C-:B------:R-:W-:Y:S01]  /*1530*/  FFMA R16, R25, 101, R24.reuse ;  /* 0x42ca000019107823 */ /* 0x100fe20000000018 */
[C---:B------:R-:W-:Y:S01]  /*1540*/  FFMA R28, R3.reuse, 101, R24 ;  /* 0x42ca0000031c7823 */ /* 0x040fe20000000018 */
[----:B------:R-:W-:Y:S01]  /*1550*/  UMOV UR5, URZ ;  /* 0x000000ff00057c82 */ /* 0x000fe20008000000 */
[----:B------:R-:W-:Y:S01]  /*1560*/  FFMA R36, R3, 101, R0 ;  /* 0x42ca000003247823 */ /* 0x000fe20000000000 */
[----:B------:R-:W-:Y:S01]  /*1570*/  FADD R16, R16, 0.5 ;  /* 0x3f00000010107421 */ /* 0x000fe20000000000 */
[--C-:B------:R-:W-:Y:S01]  /*1580*/  FFMA R32, R25, 101, R4.reuse ;  /* 0x42ca000019207823 */ /* 0x100fe20000000004 */
[--C-:B------:R-:W-:Y:S01]  /*1590*/  IMAD.MOV.U32 R41, RZ, RZ, R17.reuse ;  /* 0x000000ffff297224 */ /* 0x100fe200078e0011 */
[-C--:B------:R-:W-:Y:S01]  /*15a0*/  MOV R42, R18.reuse ;  /* 0x00000012002a7202 */ /* 0x080fe20000000f00 */
[----:B------:R-:W-:Y:S01]  /*15b0*/  FADD R40, R40, 0.5 ;  /* 0x3f00000028287421 */ /* 0x000fe20000000000 */
[--C-:B------:R-:W-:Y:S01]  /*15c0*/  IMAD.MOV.U32 R29, RZ, RZ, R17.reuse ;  /* 0x000000ffff1d7224 */ /* 0x100fe200078e0011 */
[-C--:B------:R-:W-:Y:S01]  /*15d0*/  MOV R30, R18.reuse ;  /* 0x00000012001e7202 */ /* 0x080fe20000000f00 */
[----:B------:R-:W-:Y:S01]  /*15e0*/  FADD R28, R28, 0.5 ;  /* 0x3f0000001c1c7421 */ /* 0x000fe20000000000 */
[----:B0-----:R-:W5:Y:S01]  /*15f0*/  TEX.LL RZ, R0, R16, R15, UR4, 3D, 0x1 ;  /* 0x48ff040f10007f60 */ /* 0x001f6200089e01ff */
[----:B------:R-:W-:Y:S01]  /*1600*/  FFMA R4, R3, 101, R4 ;  /* 0x42ca000003047823 */ /* 0x000fe20000000004 */
[--C-:B------:R-:W-:Y:S01]  /*1610*/  IMAD.MOV.U32 R33, RZ, RZ, R17.reuse ;  /* 0x000000ffff217224 */ /* 0x100fe200078e0011 */
[-C--:B------:R-:W-:Y:S01]  /*1620*/  MOV R34, R18.reuse ;  /* 0x0000001200227202 */ /* 0x080fe20000000f00 */
[----:B------:R-:W-:Y:S01]  /*1630*/  FADD R32, R32, 0.5 ;  /* 0x3f00000020207421 */ /* 0x000fe20000000000 */
[----:B------:R-:W5:Y:S01]  /*1640*/  TEX.LL RZ, R3, R40, R15, UR4, 3D, 0x1 ;  /* 0x48ff040f28037f60 */ /* 0x000f6200089e01ff */
[----:B------:R-:W5:Y:S01]  /*1650*/  TEX.LL RZ, R8, R28, R15, UR4, 3D, 0x1 ;  /* 0x48ff040f1c087f60 */ /* 0x000f6200089e01ff */
[--C-:B------:R-:W-:Y:S01]  /*1660*/  IMAD.MOV.U32 R37, RZ, RZ, R17.reuse ;  /* 0x000000ffff257224 */ /* 0x100fe200078e0011 */
[-C--:B------:R-:W-:Y:S01]  /*1670*/  MOV R38, R18.reuse ;  /* 0x0000001200267202 */ /* 0x080fe20000000f00 */
[----:B------:R-:W-:Y:S01]  /*1680*/  FADD R36, R36, 0.5 ;  /* 0x3f00000024247421 */ /* 0x000fe20000000000 */
[----:B------:R-:W5:Y:S01]  /*1690*/  TEX.LL RZ, R23, R32, R15, UR4, 3D, 0x1 ;  /* 0x48ff040f20177f60 */ /* 0x000f6200089e01ff */
[----:B------:R-:W-:Y:S01]  /*16a0*/  IMAD.MOV.U32 R25, RZ, RZ, R17 ;  /* 0x000000ffff197224 */ /* 0x000fe200078e0011 */
[----:B------:R-:W-:Y:S01]  /*16b0*/  MOV R26, R18 ;  /* 0x00000012001a7202 */ /* 0x000fe20000000f00 */
[----:B------:R-:W5:Y:S01]  /*16c0*/  TEX.LL RZ, R9, R36, R15, UR4, 3D, 0x1 ;  /* 0x48ff040f24097f60 */ /* 0x000f6200089e01ff */
[----:B------:R-:W-:-:S04]  /*16d0*/  FADD R24, R4, 0.5 ;  /* 0x3f00000004187421 */ /* 0x000fc80000000000 */
[----:B------:R0:W5:Y:S01]  /*16e0*/  TEX.LL RZ, R25, R24, R15, UR4, 3D, 0x1 ;  /* 0x48ff040f18197f60 */ /* 0x00016200089e01ff */
[----:B------:R-:W1:Y:S01]  /*16f0*/  MUFU.RCP64H R11, 0.24673390388488769531 ;  /* 0x3fcf94fa000b7908 */ /* 0x000e620000001800 */
[----:B------:R-:W-:Y:S02]  /*1700*/  HFMA2 R5, -RZ, RZ, 1.9521484375, -0.0012149810791015625 ;  /* 0x3fcf94faff057431 */ /* 0x000fe400000001ff */
[----:B------:R-:W-:Y:S02]  /*1710*/  IMAD.MOV.U32 R4, RZ, RZ, -0x40000000 ;  /* 0xc0000000ff047424 */ /* 0x000fe400078e00ff */
[----:B------:R-:W-:-:S06]  /*1720*/  IMAD.MOV.U32 R10, RZ, RZ, 0x1 ;  /* 0x00000001ff0a7424 */ /* 0x000fcc00078e00ff */
[----:B-1----:R-:W-:-:S08]  /*1730*/  DFMA R6, R10, -R4, 1 ;  /* 0x3ff000000a06742b */ /* 0x002fd00000000804 */
[----:B------:R-:W-:-:S08]  /*1740*/  DFMA R6, R6, R6, R6 ;  /* 0x000000060606722b */ /* 0x000fd00000000006 */
[----:B------:R-:W-:Y:S01]  /*1750*/  DFMA R6, R10, R6, R10 ;  /* 0x000000060a06722b */ /* 0x000fe2000000000a */
[----:B0-----:R-:W-:Y:S01]  /*1760*/  UMOV UR4, 0x14c660a2 ;  /* 0x14c660a200047882 */ /* 0x001fe20000000000 */
        /* <DEDUP_REMOVED lines=8> */
[----:B------:R-:W-:-:S05]  /*17f0*/  FFMA R4, RZ, 1.6217339038848876953, R13 ;  /* 0x3fcf94faff047823 */ /* 0x000fca000000000d */
        /* <DEDUP_REMOVED lines=8> */
[----:B------:R-:W-:Y:S06]  /*1880*/  @P0 BRA P1, `(.L_x_117) ;  /* 0x0000000000100947 */ /* 0x000fec0000800000 */
[----:B------:R-:W-:Y:S01]  /*1890*/  MOV R4, 0xc0000000 ;  /* 0xc000000000047802 */ /* 0x000fe20000000f00 */
[----:B------:R-:W-:Y:S01]  /*18a0*/  IMAD.MOV.U32 R5, RZ, RZ, 0x3fcf94fa ;  /* 0x3fcf94faff057424 */ /* 0x000fe200078e00ff */
[----:B------:R-:W-:-:S07]  /*18b0*/  MOV R0, 0x18d0 ;  /* 0x000018d000007802 */ /* 0x000fce0000000f00 */
[----:B-----5:R-:W-:Y:S05]  /*18c0*/  CALL.REL.NOINC `($__internal_5_$__cuda_sm20_div_rn_f64_full) ;  /* 0x0000001c00947944 */ /* 0x020fea0003c00000 */
.L_x_117:
[----:B------:R-:W-:Y:S01]  /*18d0*/  F2F.F32.F64 R27, R12 ;  /* 0x0000000c001b7310 */ /* 0x000fe20000301000 */
[----:B-----5:R-:W-:Y:S01]  /*18e0*/  FADD R26, R34, R25 ;  /* 0x00000019221a7221 */ /* 0x020fe20000000000 */
[----:B------:R-:W-:Y:S01]  /*18f0*/  MOV R25, 0xf8 ;  /* 0x000000f800197802 */ /* 0x000fe20000000f00 */
[----:B------:R-:W0:Y:S01]  /*1900*/  LDCU.64 UR4, c[0x4][0x98] ;  /* 0x01001300ff0477ac */ /* 0x000e220008000a00 */
[----:B------:R-:W-:Y:S01]  /*1910*/  MOV R6, R19 ;  /* 0x0000001300067202 */ /* 0x000fe20000000f00 */
[----:B------:R-:W-:Y:S01]  /*1920*/  IMAD.MOV.U32 R7, RZ, RZ, R2 ;  /* 0x000000ffff077224 */ /* 0x000fe200078e0002 */
[----:B------:R1:W2:Y:S02]  /*1930*/  LDC.64 R8, c[0x4][R25] ;  /* 0x0100000019087b82 */ /* 0x0002a40000000a00 */
[----:B------:R-:W3:Y:S08]  /*1940*/  F2F.F64.F32 R20, R22 ;  /* 0x0000001600147310 */ /* 0x000ef00000201800 */
[----:B------:R-:W4:Y:S01]  /*1950*/  F2F.F64.F32 R10, R23 ;  /* 0x00000017000a7310 */ /* 0x000f220000201800 */
[----:B0-----:R-:W-:Y:S01]  /*1960*/  MOV R4, UR4 ;  /* 0x0000000400047c02 */ /* 0x001fe20008000f00 */
[----:B------:R-:W-:Y:S01]  /*1970*/  IMAD.U32 R5, RZ, RZ, UR5 ;  /* 0x00000005ff057e24 */ /* 0x000fe2000f8e00ff */
        /* <DEDUP_REMOVED lines=8> */
.L_x_118:
[----:B------:R-:W0:Y:S01]  /*1a00*/  LDCU UR4, c[0x0][0x380] ;  /* 0x00007000ff0477ac */ /* 0x000e220008000800 */
[----:B------:R-:W-:Y:S02]  /*1a10*/  HFMA2 R3, -RZ, RZ, -3, 0 ;  /* 0xc2000000ff037431 */ /* 0x000fe400000001ff */
[--C-:B------:R-:W-:Y:S01]  /*1a20*/  IMAD.MOV.U32 R33, RZ, RZ, R17.reuse ;  /* 0x000000ffff217224 */ /* 0x100fe200078e0011 */
[-C--:B------:R-:W-:Y:S01]  /*1a30*/  MOV R34, R18.reuse ;  /* 0x0000001200227202 */ /* 0x080fe20000000f00 */
[----:B------:R-:W-:Y:S01]  /*1a40*/  IMAD.MOV.U32 R41, RZ, RZ, R17 ;  /* 0x000000ffff297224 */ /* 0x000fe200078e0011 */
[----:B------:R-:W-:Y:S01]  /*1a50*/  MOV R42, R18 ;  /* 0x00000012002a7202 */ /* 0x000fe20000000f00 */
[----:B------:R-:W-:Y:S02]  /*1a60*/  UMOV UR5, URZ ;  /* 0x000000ff00057c82 */ /* 0x000fe40008000000 */
[----:B0-----:R-:W5:Y:S01]  /*1a70*/  TEX.LL RZ, R32, R32, R3, UR4, 3D, 0x1 ;  /* 0x48ff040320207f60 */ /* 0x001f6200089e01ff */
[----:B------:R-:W5:Y:S01]  /*1a80*/  TEX.LL RZ, R16, R16, R3, UR4, 3D, 0x1 ;  /* 0x48ff040310107f60 */ /* 0x000f6200089e01ff */
[----:B------:R0:W5:Y:S01]  /*1a90*/  TEX.LL RZ, R0, R40, R3, UR4, 3D, 0x1 ;  /* 0x48ff040328007f60 */ /* 0x00016200089e01ff */
[----:B------:R1:W2:Y:S01]  /*1aa0*/  LDC.64 R8, c[0x4][R25] ;  /* 0x0100000019087b82 */ /* 0x0002a20000000a00 */
[----:B------:R-:W-:Y:S01]  /*1ab0*/  IMAD.MOV.U32 R6, RZ, RZ, R19 ;  /* 0x000000ffff067224 */ /* 0x000fe200078e0013 */
[----:B------:R-:W-:Y:S01]  /*1ac0*/  MOV R7, R2 ;  /* 0x0000000200077202 */ /* 0x000fe20000000f00 */
[----:B0-----:R-:W0:Y:S02]  /*1ad0*/  LDCU.64 UR4, c[0x4][0xa0] ;  /* 0x01001400ff0477ac */ /* 0x001e240008000a00 */
[----:B0-----:R-:W-:Y:S01]  /*1ae0*/  IMAD.U32 R4, RZ, RZ, UR4 ;  /* 0x00000004ff047e24 */ /* 0x001fe2000f8e00ff */
[----:B------:R-:W-:Y:S01]  /*1af0*/  MOV R5, UR5 ;  /* 0x0000000500057c02 */ /* 0x000fe20008000f00 */
        /* <DEDUP_REMOVED lines=9> */
.L_x_119:
[----:B------:R-:W0:Y:S01]  /*1b90*/  LDCU UR4, c[0x0][0x380] ;  /* 0x00007000ff0477ac */ /* 0x000e220008000800 */
[----:B------:R-:W-:Y:S02]  /*1ba0*/  IMAD.MOV.U32 R16, RZ, RZ, R24 ;  /* 0x000000ffff107224 */ /* 0x000fe400078e0018 */
        /* <DEDUP_REMOVED lines=24> */
.L_x_120:
[----:B------:R-:W0:Y:S01]  /*1d30*/  LDCU UR4, c[0x0][0x380] ;  /* 0x00007000ff0477ac */ /* 0x000e220008000800 */
[----:B------:R-:W-:Y:S02]  /*1d40*/  HFMA2 R5, -RZ, RZ, -3, 0 ;  /* 0xc2000000ff057431 */ /* 0x000fe400000001ff */
[----:B------:R-:W-:Y:S01]  /*1d50*/  IMAD.MOV.U32 R16, RZ, RZ, R40 ;  /* 0x000000ffff107224 */ /* 0x000fe200078e0028 */
[----:B------:R-:W-:Y:S01]  /*1d60*/  MOV R38, R18 ;  /* 0x0000001200267202 */ /* 0x000fe20000000f00 */
[----:B------:R-:W-:Y:S01]  /*1d70*/  UMOV UR5, URZ ;  /* 0x000000ff00057c82 */ /* 0x000fe20008000000 */
[----:B------:R-:W-:Y:S02]  /*1d80*/  IMAD.MOV.U32 R37, RZ, RZ, R17 ;  /* 0x000000ffff257224 */ /* 0x000fe400078e0011 */
[----:B0-----:R-:W5:Y:S02]  /*1d90*/  TEX.LL RZ, R17, R16, R5, UR4, 3D, 0x1 ;  /* 0x48ff040510117f60 */ /* 0x001f6400089e01ff */
[----:B------:R-:W5:Y:S01]  /*1da0*/  TEX.LL RZ, R36, R36, R5, UR4, 3D, 0x1 ;  /* 0x48ff040524247f60 */ /* 0x000f6200089e01ff */
[----:B------:R-:W-:Y:S01]  /*1db0*/  FADD R0, -R22, 1 ;  /* 0x3f80000016007421 */ /* 0x000fe20000000100 */
[----:B------:R-:W-:-:S03]  /*1dc0*/  FADD R3, -R27, 1 ;  /* 0x3f8000001b037421 */ /* 0x000fc60000000100 */
[C---:B------:R-:W-:Y:S01]  /*1dd0*/  FMUL R4, R0.reuse, R27 ;  /* 0x0000001b00047220 */ /* 0x040fe20000400000 */
[-C--:B------:R-:W-:Y:S01]  /*1de0*/  FMUL R0, R0, R3.reuse ;  /* 0x0000000300007220 */ /* 0x080fe20000400000 */
[C---:B------:R-:W-:Y:S01]  /*1df0*/  FMUL R3, R22.reuse, R3 ;  /* 0x0000000316037220 */ /* 0x040fe20000400000 */
[----:B------:R-:W-:Y:S01]  /*1e00*/  FMUL R22, R22, R27 ;  /* 0x0000001b16167220 */ /* 0x000fe20000400000 */
[----:B------:R-:W-:-:S04]  /*1e10*/  DEPBAR.LE SB5, 0x1 ;  /* 0x0000d0400000791a */ /* 0x000fc80000000000 */
[----:B------:R-:W-:-:S04]  /*1e20*/  FMUL R4, R4, R17 ;  /* 0x0000001104047220 */ /* 0x000fc80000400000 */
[----:B------:R-:W-:-:S04]  /*1e30*/  FFMA R23, R23, R0, R4 ;  /* 0x0000000017177223 */ /* 0x000fc80000000004 */
[----:B------:R-:W-:-:S04]  /*1e40*/  FFMA R3, R26, R3, R23 ;  /* 0x000000031a037223 */ /* 0x000fc80000000017 */
[----:B-----5:R-:W-:Y:S01]  /*1e50*/  FFMA R27, R22, R36, R3 ;  /* 0x00000024161b7223 */ /* 0x020fe20000000003 */
[----:B------:R-:W-:Y:S06]  /*1e60*/  BRA `(.L_x_106) ;  /* 0x0000001400dc7947 */ /* 0x000fec0003800000 */
.L_x_115:
[----:B------:R-:W-:Y:S01]  /*1e70*/  MOV R27, 0xf8 ;  /* 0x000000f8001b7802 */ /* 0x000fe20000000f00 */
[----:B------:R-:W0:Y:S01]  /*1e80*/  LDCU.64 UR4, c[0x4][0xb0] ;  /* 0x01001600ff0477ac */ /* 0x000e220008000a00 */
[----:B--2---:R-:W-:Y:S01]  /*1e90*/  FADD R23, R23, -R24 ;  /* 0x8000001817177221 */ /* 0x004fe20000000000 */
[----:B------:R-:W-:Y:S01]  /*1ea0*/  CS2R R6, SRZ ;  /* 0x0000000000067805 */ /* 0x000fe2000001ff00 */
[----:B------:R1:W2:Y:S01]  /*1eb0*/  LDC.64 R8, c[0x4][R27] ;  /* 0x010000001b087b82 */ /* 0x0002a20000000a00 */
[----:B0-----:R-:W-:Y:S01]  /*1ec0*/  IMAD.U32 R4, RZ, RZ, UR4 ;  /* 0x00000004ff047e24 */ /* 0x001fe2000f8e00ff */
[----:B-1----:R-:W-:-:S07]  /*1ed0*/  MOV R5, UR5 ;  /* 0x0000000500057c02 */ /* 0x002fce0008000f00 */
[----:B------:R-:W-:-:S07]  /*1ee0*/  LEPC R20, `(.L_x_121) ;  /* 0x000000001014794e */ /* 0x000fce0000000000 */
[----:B--2---:R-:W-:Y:S05]  /*1ef0*/  CALL.ABS.NOINC R8 ;  /* 0x0000000008007343 */ /* 0x004fea0003c00000 */
.L_x_121:
[C---:B------:R-:W-:Y:S01]  /*1f00*/  FADD R3, R25.reuse, 1 ;  /* 0x3f80000019037421 */ /* 0x040fe20000000000 */
[----:B------:R-:W-:Y:S01]  /*1f10*/  FADD R0, R24, 1 ;  /* 0x3f80000018007421 */ /* 0x000fe20000000000 */
[--C-:B------:R-:W-:Y:S01]  /*1f20*/  FFMA R32, R25, 101, R24.reuse ;  /* 0x42ca000019207823 */ /* 0x100fe20000000018 */
[----:B------:R-:W0:Y:S01]  /*1f30*/  F2F.F64.F32 R12, R23 ;  /* 0x00000017000c7310 */ /* 0x000e220000201800 */
[C---:B------:R-:W-:Y:S01]  /*1f40*/  FFMA R4, R3.reuse, 101, R24 ;  /* 0x42ca000003047823 */ /* 0x040fe20000000018 */
[--C-:B------:R-:W-:Y:S01]  /*1f50*/  FFMA R28, R3, 101, R0.reuse ;  /* 0x42ca0000031c7823 */ /* 0x100fe20000000000 */
[----:B------:R-:W-:Y:S01]  /*1f60*/  FFMA R16, R25, 101, R0 ;  /* 0x42ca000019107823 */ /* 0x000fe20000000000 */
[----:B------:R-:W-:Y:S01]  /*1f70*/  FADD R32, R32, 0.5 ;  /* 0x3f00000020207421 */ /* 0x000fe20000000000 */
[----:B------:R-:W-:Y:S01]  /*1f80*/  FADD R24, R4, 0.5 ;  /* 0x3f00000004187421 */ /* 0x000fe20000000000 */
[----:B------:R-:W-:Y:S01]  /*1f90*/  FADD R28, R28, 0.5 ;  /* 0x3f0000001c1c7421 */ /* 0x000fe20000000000 */
[----:B------:R-:W-:Y:S01]  /*1fa0*/  FADD R16, R16, 0.5 ;  /* 0x3f00000010107421 */ /* 0x000fe20000000000 */
[----:B------:R-:W1:Y:S01]  /*1fb0*/  F2F.F64.F32 R10, R22 ;  /* 0x00000016000a7310 */ /* 0x000e620000201800 */
[----:B------:R2:W3:Y:S01]  /*1fc0*/  LDC.64 R8, c[0x4][R27] ;  /* 0x010000001b087b82 */ /* 0x0004e20000000a00 */
[----:B------:R-:W4:Y:S01]  /*1fd0*/  LDCU.64 UR4, c[0x4][0xb8] ;  /* 0x01001700ff0477ac */ /* 0x000f220008000a00 */
[----:B------:R-:W-:Y:S01]  /*1fe0*/  IMAD.MOV.U32 R6, RZ, RZ, R19 ;  /* 0x000000ffff067224 */ /* 0x000fe200078e0013 */
[----:B------:R-:W-:Y:S01]  /*1ff0*/  MOV R7, R2 ;  /* 0x0000000200077202 */ /* 0x000fe20000000f00 */
[----:B0-----:R2:W-:Y:S03]  /*2000*/  STL.64 [R1+0x20], R12 ;  /* 0x0000200c01007387 */ /* 0x0015e60000100a00 */
[----:B------:R-:W0:Y:S01]  /*2010*/  F2F.F64.F32 R14, R32 ;  /* 0x00000020000e7310 */ /* 0x000e220000201800 */
[----:B-1----:R2:W-:Y:S07]  /*2020*/  STL.64 [R1+0x28], R10 ;  /* 0x0000280a01007387 */ /* 0x0025ee0000100a00 */
[----:B------:R-:W1:Y:S01]  /*2030*/  F2F.F64.F32 R20, R24 ;  /* 0x0000001800147310 */ /* 0x000e620000201800 */
[----:B----4-:R-:W-:Y:S01]  /*2040*/  IMAD.U32 R4, RZ, RZ, UR4 ;  /* 0x00000004ff047e24 */ /* 0x010fe2000f8e00ff */
[----:B------:R-:W-:Y:S01]  /*2050*/  MOV R5, UR5 ;  /* 0x0000000500057c02 */ /* 0x000fe20008000f00 */
[----:B0-----:R2:W-:Y:S05]  /*2060*/  STL.64 [R1], R14 ;  /* 0x0000000e01007387 */ /* 0x0015ea0000100a00 */
[----:B------:R-:W0:Y:S01]  /*2070*/  F2F.F64.F32 R34, R28 ;  /* 0x0000001c00227310 */ /* 0x000e220000201800 */
[----:B-1----:R2:W-:Y:S07]  /*2080*/  STL.64 [R1+0x10], R20 ;  /* 0x0000101401007387 */ /* 0x0025ee0000100a00 */
[----:B------:R-:W1:Y:S01]  /*2090*/  F2F.F64.F32 R30, R16 ;  /* 0x00000010001e7310 */ /* 0x000e620000201800 */
[----:B0-----:R2:W-:Y:S04]  /*20a0*/  STL.64 [R1+0x18], R34 ;  /* 0x0000182201007387 */ /* 0x0015e80000100a00 */
[----:B-1-3--:R2:W-:Y:S02]  /*20b0*/  STL.64 [R1+0x8], R30 ;  /* 0x0000081e01007387 */ /* 0x00a5e40000100a00 */
[----:B--2---:R-:W-:-:S07]  /*20c0*/  LEPC R20, `(.L_x_122) ;  /* 0x000000001014794e */ /* 0x004fce0000000000 */
[----:B------:R-:W-:Y:S05]  /*20d0*/  CALL.ABS.NOINC R8 ;  /* 0x0000000008007343 */ /* 0x000fea0003c00000 */
.L_x_122:
[----:B------:R-:W0:Y:S01]  /*20e0*/  LDCU UR4, c[0x0][0x380] ;  /* 0x00007000ff0477ac */ /* 0x000e220008000800 */
[----:B------:R-:W-:Y:S01]  /*20f0*/  IMAD.MOV.U32 R5, RZ, RZ, -0x3e000000 ;  /* 0xc2000000ff057424 */ /* 0x000fe200078e00ff */
[-C--:B------:R-:W-:Y:S01]  /*2100*/  MOV R33, R17.reuse ;  /* 0x0000001100217202 */ /* 0x080fe20000000f00 */
[--C-:B------:R-:W-:Y:S01]  /*2110*/  IMAD.MOV.U32 R34, RZ, RZ, R18.reuse ;  /* 0x000000ffff227224 */ /* 0x100fe200078e0012 */
[-C--:B------:R-:W-:Y:S01]  /*2120*/  MOV R25, R17.reuse ;  /* 0x0000001100197202 */ /* 0x080fe20000000f00 */
[--C-:B------:R-:W-:Y:S01]  /*2130*/  IMAD.MOV.U32 R26, RZ, RZ, R18.reuse ;  /* 0x000000ffff1a7224 */ /* 0x100fe200078e0012 */
[----:B------:R-:W-:Y:S01]  /*2140*/  UMOV UR5, URZ ;  /* 0x000000ff00057c82 */ /* 0x000fe20008000000 */
[----:B------:R-:W-:Y:S01]  /*2150*/  MOV R29, R17 ;  /* 0x00000011001d7202 */ /* 0x000fe20000000f00 */
[----:B------:R-:W-:Y:S01]  /*2160*/  IMAD.MOV.U32 R30, RZ, RZ, R18 ;  /* 0x000000ffff1e7224 */ /* 0x000fe200078e0012 */
[----:B0-----:R-:W5:Y:S01]  /*2170*/  TEX.LL RZ, R0, R32, R5, UR4, 3D, 0x1 ;  /* 0x48ff040520007f60 */ /* 0x001f6200089e01ff */
[----:B------:R-:W5:Y:S01]  /*2180*/  TEX.LL RZ, R3, R16, R5, UR4, 3D, 0x1 ;  /* 0x48ff040510037f60 */ /* 0x000f6200089e01ff */
[----:B------:R0:W5:Y:S01]  /*2190*/  TEX.LL RZ, R7, R24, R5, UR4, 3D, 0x1 ;  /* 0x48ff040518077f60 */ /* 0x00016200089e01ff */
[----:B------:R1:W5:Y:S01]  /*21a0*/  TEX.LL RZ, R14, R28, R5, UR4, 3D, 0x1 ;  /* 0x48ff04051c0e7f60 */ /* 0x00036200089e01ff */
[----:B------:R-:W-:Y:S01]  /*21b0*/  MOV R6, R19 ;  /* 0x0000001300067202 */ /* 0x000fe20000000f00 */
[----:B0-----:R-:W0:Y:S01]  /*21c0*/  LDC.64 R26, c[0x4][R27] ;  /* 0x010000001b1a7b82 */ /* 0x001e220000000a00 */
[----:B-1----:R-:W1:Y:S02]  /*21d0*/  LDCU.64 UR4, c[0x4][0xc0] ;  /* 0x01001800ff0477ac */ /* 0x002e640008000a00 */
[----:B-1----:R-:W-:Y:S01]  /*21e0*/  MOV R4, UR4 ;  /* 0x0000000400047c02 */ /* 0x002fe20008000f00 */
[----:B------:R-:W-:Y:S01]  /*21f0*/  IMAD.U32 R5, RZ, RZ, UR5 ;  /* 0x00000005ff057e24 */ /* 0x000fe2000f8e00ff */
[----:B------:R-:W-:-:S04]  /*2200*/  DEPBAR.LE SB5, 0x2 ;  /* 0x0000d0800000791a */ /* 0x000fc80000000000 */
[----:B------:R-:W1:Y:S08]  /*2210*/  F2F.F64.F32 R8, R0 ;  /* 0x0000000000087310 */ /* 0x000e700000201800 */
[----:B------:R-:W2:Y:S01]  /*2220*/  F2F.F64.F32 R10, R3 ;  /* 0x00000003000a7310 */ /* 0x000ea20000201800 */
[----:B-1----:R1:W-:Y:S07]  /*2230*/  STL.64 [R1], R8 ;  /* 0x0000000801007387 */ /* 0x0023ee0000100a00 */
[----:B-----5:R3:W4:Y:S01]  /*2240*/  F2F.F64.F32 R12, R7 ;  /* 0x00000007000c7310 */ /* 0x0207220000201800 */
[----:B--2---:R1:W-:Y:S07]  /*2250*/  STL.64 [R1+0x8], R10 ;  /* 0x0000080a01007387 */ /* 0x0043ee0000100a00 */
[----:B------:R-:W2:Y:S01]  /*2260*/  F2F.F64.F32 R14, R14 ;  /* 0x0000000e000e7310 */ /* 0x000ea20000201800 */
[----:B---3--:R-:W-:Y:S01]  /*2270*/  IMAD.MOV.U32 R7, RZ, RZ, R2 ;  /* 0x000000ffff077224 */ /* 0x008fe200078e0002 */
[----:B----4-:R1:W-:Y:S04]  /*2280*/  STL.64 [R1+0x10], R12 ;  /* 0x0000100c01007387 */ /* 0x0103e80000100a00 */
[----:B0-2---:R1:W-:Y:S02]  /*2290*/  STL.64 [R1+0x18], R14 ;  /* 0x0000180e01007387 */ /* 0x0053e40000100a00 */
[----:B------:R-:W-:-:S07]  /*22a0*/  LEPC R20, `(.L_x_123) ;  /* 0x000000001014794e */ /* 0x000fce0000000000 */
[----:B-1----:R-:W-:Y:S05]  /*22b0*/  CALL.ABS.NOINC R26 ;  /* 0x000000001a007343 */ /* 0x002fea0003c00000 */
.L_x_123:
[----:B------:R-:W0:Y:S01]  /*22c0*/  LDCU UR4, c[0x0][0x380] ;  /* 0x00007000ff0477ac */ /* 0x000e220008000800 */
[----:B------:R-:W-:Y:S02]  /*22d0*/  HFMA2 R7, -RZ, RZ, -3, 0 ;  /* 0xc2000000ff077431 */ /* 0x000fe400000001ff */
[--C-:B------:R-:W-:Y:S01]  /*22e0*/  IMAD.MOV.U32 R33, RZ, RZ, R17.reuse ;  /* 0x000000ffff217224 */ /* 0x100fe200078e0011 */
[----:B------:R-:W-:Y:S01]  /*22f0*/  MOV R25, R17 ;  /* 0x0000001100197202 */ /* 0x000fe20000000f00 */
[----:B------:R-:W-:Y:S01]  /*2300*/  UMOV UR5, URZ ;  /* 0x000000ff00057c82 */ /* 0x000fe20008000000 */
[----:B------:R-:W-:Y:S01]  /*2310*/  IMAD.MOV.U32 R29, RZ, RZ, R17 ;  /* 0x000000ffff1d7224 */ /* 0x000fe200078e0011 */
[-C--:B------:R-:W-:Y:S01]  /*2320*/  MOV R34, R18.reuse ;  /* 0x0000001200227202 */ /* 0x080fe20000000f00 */
[----:B------:R-:W-:Y:S01]  /*2330*/  IMAD.MOV.U32 R26, RZ, RZ, R18 ;  /* 0x000000ffff1a7224 */ /* 0x000fe200078e0012 */
[----:B------:R-:W-:Y:S01]  /*2340*/  MOV R30, R18 ;  /* 0x00000012001e7202 */ /* 0x000fe20000000f00 */
[----:B0-----:R-:W5:Y:S01]  /*2350*/  TEX.LL RZ, R17, R16, R7, UR4, 3D, 0x1 ;  /* 0x48ff040710117f60 */ /* 0x001f6200089e01ff */
[----:B------:R-:W5:Y:S01]  /*2360*/  TEX.LL RZ, R33, R32, R7, UR4, 3D, 0x1 ;  /* 0x48ff040720217f60 */ /* 0x000f6200089e01ff */
[----:B------:R-:W5:Y:S01]  /*2370*/  TEX.LL RZ, R24, R24, R7, UR4, 3D, 0x1 ;  /* 0x48ff040718187f60 */ /* 0x000f6200089e01ff */
[----:B------:R-:W5:Y:S01]  /*2380*/  TEX.LL RZ, R28, R28, R7, UR4, 3D, 0x1 ;  /* 0x48ff04071c1c7f60 */ /* 0x000f6200089e01ff */
[----:B------:R-:W-:Y:S01]  /*2390*/  FADD R4, -R22, 1 ;  /* 0x3f80000016047421 */ /* 0x000fe20000000100 */
[----:B------:R-:W-:-:S03]  /*23a0*/  FADD R3, -R23, 1 ;  /* 0x3f80000017037421 */ /* 0x000fc60000000100 */
[-C--:B------:R-:W-:Y:S01]  /*23b0*/  FMUL R0, R4, R23.reuse ;  /* 0x0000001704007220 */ /* 0x080fe20000400000 */
[----:B------:R-:W-:Y:S01]  /*23c0*/  FMUL R23, R22, R23 ;  /* 0x0000001716177220 */ /* 0x000fe20000400000 */
[----:B------:R-:W-:-:S04]  /*23d0*/  DEPBAR.LE SB5, 0x3 ;  /* 0x0000d0c00000791a */ /* 0x000fc80000000000 */
[----:B------:R-:W-:Y:S01]  /*23e0*/  FMUL R5, R0, R17 ;  /* 0x0000001100057220 */ /* 0x000fe20000400000 */
[-C--:B------:R-:W-:Y:S01]  /*23f0*/  FMUL R0, R4, R3.reuse ;  /* 0x0000000304007220 */ /* 0x080fe20000400000 */
[----:B------:R-:W-:-:S03]  /*2400*/  FMUL R3, R22, R3 ;  /* 0x0000000316037220 */ /* 0x000fc60000400000 */
[----:B-----5:R-:W-:-:S04]  /*2410*/  FFMA R0, R0, R33, R5 ;  /* 0x0000002100007223 */ /* 0x020fc80000000005 */
[----:B------:R-:W-:-:S04]  /*2420*/  FFMA R0, R3, R24, R0 ;  /* 0x0000001803007223 */ /* 0x000fc80000000000 */
[----:B------:R-:W-:Y:S01]  /*2430*/  FFMA R27, R23, R28, R0 ;  /* 0x0000001c171b7223 */ /* 0x000fe20000000000 */
[----:B------:R-:W-:Y:S06]  /*2440*/  BRA `(.L_x_106) ;  /* 0x0000001000647947 */ /* 0x000fec0003800000 */
.L_x_107:
[----:B------:R-:W-:Y:S05]  /*2450*/  @!P0 BRA `(.L_x_124) ;  /* 0x0000000000688947 */ /* 0x000fea0003800000 */
        /* <DEDUP_REMOVED lines=8> */
.L_x_125:
[----:B------:R-:W0:Y:S01]  /*24e0*/  FRND.FLOOR R8, R28 ;  /* 0x0000001c00087307 */ /* 0x000e220000205000 */
[----:B------:R-:W1:Y:S01]  /*24f0*/  LDCU UR4, c[0x0][0x380] ;  /* 0x00007000ff0477ac */ /* 0x000e620008000800 */
[----:B------:R-:W-:Y:S01]  /*2500*/  IMAD.MOV.U32 R7, RZ, RZ, -0x3e000000 ;  /* 0xc2000000ff077424 */ /* 0x000fe200078e00ff */
[----:B------:R-:W-:Y:S01]  /*2510*/  MOV R5, R17 ;  /* 0x0000001100057202 */ /* 0x000fe20000000f00 */
[----:B------:R-:W-:Y:S01]  /*2520*/  IMAD.MOV.U32 R6, RZ, RZ, R18 ;  /* 0x000000ffff067224 */ /* 0x000fe200078e0012 */
[----:B------:R-:W-:Y:S01]  /*2530*/  UMOV UR5, URZ ;  /* 0x000000ff00057c82 */ /* 0x000fe20008000000 */
[C---:B0-----:R-:W-:Y:S01]  /*2540*/  FADD R0, R8.reuse, 1 ;  /* 0x3f80000008007421 */ /* 0x041fe20000000000 */
[----:B------:R-:W-:-:S03]  /*2550*/  FFMA R4, R8, 101, R23 ;  /* 0x42ca000008047823 */ /* 0x000fc60000000017 */
[----:B------:R-:W-:Y:S01]  /*2560*/  FFMA R0, R0, 101, R23 ;  /* 0x42ca000000007823 */ /* 0x000fe20000000017 */
[----:B------:R-:W-:-:S03]  /*2570*/  FADD R4, R4, 0.5 ;  /* 0x3f00000004047421 */ /* 0x000fc60000000000 */
[----:B------:R-:W-:-:S04]  /*2580*/  FADD R16, R0, 0.5 ;  /* 0x3f00000000107421 */ /* 0x000fc80000000000 */
[----:B-1----:R-:W5:Y:S01]  /*2590*/  TEX.LL RZ, R17, R16, R7, UR4, 3D, 0x1 ;  /* 0x48ff040710117f60 */ /* 0x002f6200089e01ff */
[----:B------:R-:W5:Y:S01]  /*25a0*/  TEX.LL RZ, R4, R4, R7, UR4, 3D, 0x1 ;  /* 0x48ff040704047f60 */ /* 0x000f6200089e01ff */
[----:B------:R-:W-:-:S04]  /*25b0*/  FADD R28, R28, -R8 ;  /* 0x800000081c1c7221 */ /* 0x000fc80000000000 */
[C---:B------:R-:W-:Y:S01]  /*25c0*/  FADD R27, -R28.reuse, 1 ;  /* 0x3f8000001c1b7421 */ /* 0x040fe20000000100 */
[----:B-----5:R-:W-:-:S04]  /*25d0*/  FMUL R3, R28, R17 ;  /* 0x000000111c037220 */ /* 0x020fc80000400000 */
[----:B------:R-:W-:Y:S01]  /*25e0*/  FFMA R27, R4, R27, R3 ;  /* 0x0000001b041b7223 */ /* 0x000fe20000000003 */
[----:B------:R-:W-:Y:S06]  /*25f0*/  BRA `(.L_x_106) ;  /* 0x0000000c00f87947 */ /* 0x000fec0003800000 */
.L_x_124:
        /* <DEDUP_REMOVED lines=8> */
.L_x_126:
[----:B------:R-:W-:Y:S01]  /*2680*/  UMOV UR4, 0x14c660a2 ;  /* 0x14c660a200047882 */ /* 0x000fe20000000000 */
[----:B------:R-:W-:Y:S02]  /*2690*/  UMOV UR5, 0x4022f1ac ;  /* 0x4022f1ac00057882 */ /* 0x000fe40000000000 */
[----:B------:R-:W-:-:S06]  /*26a0*/  DSETP.GEU.AND P0, PT, R44, UR4, PT ;  /* 0x000000042c007e2a */ /* 0x000fcc000bf0e000 */
[----:B------:R-:W-:-:S13]  /*26b0*/  FSETP.LEU.OR P0, PT, R16, 9.3125, P0 ;  /* 0x411500001000780b */ /* 0x000fda000070b400 */
[----:B------:R-:W-:Y:S05]  /*26c0*/  @P0 BRA `(.L_x_127) ;  /* 0x0000000400840947 */ /* 0x000fea0003800000 */
[----:B------:R0:W1:Y:S01]  /*26d0*/  LDC.64 R8, c[0x4][R22] ;  /* 0x0100000016087b82 */ /* 0x0000620000000a00 */
[----:B------:R-:W2:Y:S01]  /*26e0*/  LDCU.64 UR4, c[0x4][0x70] ;  /* 0x01000e00ff0477ac */ /* 0x000ea20008000a00 */
[----:B------:R-:W-:Y:S02]  /*26f0*/  CS2R R6, SRZ ;  /* 0x0000000000067805 */ /* 0x000fe4000001ff00 */
[----:B--2---:R-:W-:Y:S01]  /*2700*/  MOV R4, UR4 ;  /* 0x0000000400047c02 */ /* 0x004fe20008000f00 */
[----:B0-----:R-:W-:-:S07]  /*2710*/  IMAD.U32 R5, RZ, RZ, UR5 ;  /* 0x00000005ff057e24 */ /* 0x001fce000f8e00ff */
[----:B------:R-:W-:-:S07]  /*2720*/  LEPC R20, `(.L_x_128) ;  /* 0x000000001014794e */ /* 0x000fce0000000000 */
[----:B-1----:R-:W-:Y:S05]  /*2730*/  CALL.ABS.NOINC R8 ;  /* 0x0000000008007343 */ /* 0x002fea0003c00000 */
.L_x_128:
[----:B------:R-:W0:Y:S01]  /*2740*/  FRND.FLOOR R23, R23 ;  /* 0x0000001700177307 */ /* 0x000e220000205000 */
[----:B------:R-:W1:Y:S01]  /*2750*/  LDCU UR4, c[0x0][0x380] ;  /* 0x00007000ff0477ac */ /* 0x000e620008000800 */
[----:B------:R-:W-:Y:S02]  /*2760*/  HFMA2 R15, -RZ, RZ, -3, 0 ;  /* 0xc2000000ff0f7431 */ /* 0x000fe400000001ff */
[--C-:B------:R-:W-:Y:S01]  /*2770*/  IMAD.MOV.U32 R25, RZ, RZ, R17.reuse ;  /* 0x000000ffff197224 */ /* 0x100fe200078e0011 */
[-C--:B------:R-:W-:Y:S01]  /*2780*/  MOV R26, R18.reuse ;  /* 0x00000012001a7202 */ /* 0x080fe20000000f00 */
[----:B------:R-:W-:Y:S01]  /*2790*/  UMOV UR5, URZ ;  /* 0x000000ff00057c82 */ /* 0x000fe20008000000 */
[----:B------:R-:W-:Y:S01]  /*27a0*/  IMAD.MOV.U32 R29, RZ, RZ, R17 ;  /* 0x000000ffff1d7224 */ /* 0x000fe200078e0011 */
[----:B------:R-:W-:Y:S01]  /*27b0*/  MOV R30, R18 ;  /* 0x00000012001e7202 */ /* 0x000fe20000000f00 */
[----:B------:R-:W2:Y:S01]  /*27c0*/  FRND.FLOOR R5, R28 ;  /* 0x0000001c00057307 */ /* 0x000ea20000205000 */
[C---:B0-----:R-:W-:Y:S01]  /*27d0*/  FADD R3, R23.reuse, -1 ;  /* 0xbf80000017037421 */ /* 0x041fe20000000000 */
[----:B------:R-:W-:Y:S01]  /*27e0*/  FFMA R16, R28, 101, R23 ;  /* 0x42ca00001c107823 */ /* 0x000fe20000000017 */
[----:B------:R-:W-:-:S03]  /*27f0*/  FADD R0, R23, -2 ;  /* 0xc000000017007421 */ /* 0x000fc60000000000 */
[----:B------:R-:W-:Y:S01]  /*2800*/  FADD R16, R16, 0.5 ;  /* 0x3f00000010107421 */ /* 0x000fe20000000000 */
[C---:B--2---:R-:W-:Y:S01]  /*2810*/  FFMA R3, R5.reuse, 101, R3 ;  /* 0x42ca000005037823 */ /* 0x044fe20000000003 */
[----:B------:R-:W-:-:S03]  /*2820*/  FFMA R0, R5, 101, R0 ;  /* 0x42ca000005007823 */ /* 0x000fc60000000000 */
[----:B------:R-:W-:Y:S01]  /*2830*/  FADD R24, R3, 0.5 ;  /* 0x3f00000003187421 */ /* 0x000fe20000000000 */
[----:B------:R-:W-:-:S03]  /*2840*/  FADD R28, R0, 0.5 ;  /* 0x3f000000001c7421 */ /* 0x000fc60000000000 */
[----:B-1----:R-:W5:Y:S01]  /*2850*/  TEX.LL RZ, R22, R24, R15, UR4, 3D, 0x1 ;  /* 0x48ff040f18167f60 */ /* 0x002f6200089e01ff */
[----:B------:R-:W5:Y:S01]  /*2860*/  TEX.LL RZ, R23, R16, R15, UR4, 3D, 0x1 ;  /* 0x48ff040f10177f60 */ /* 0x000f6200089e01ff */
[----:B------:R0:W5:Y:S01]  /*2870*/  TEX.LL RZ, R29, R28, R15, UR4, 3D, 0x1 ;  /* 0x48ff040f1c1d7f60 */ /* 0x00016200089e01ff */
[----:B------:R-:W1:Y:S01]  /*2880*/  MUFU.RCP64H R7, 0.15951597690582275391 ;  /* 0x3fc46b0500077908 */ /* 0x000e620000001800 */
[----:B------:R-:W-:Y:S02]  /*2890*/  HFMA2 R5, -RZ, RZ, 1.94140625, 3594 ;  /* 0x3fc46b05ff057431 */ /* 0x000fe400000001ff */
[----:B------:R-:W-:Y:S01]  /*28a0*/  IMAD.MOV.U32 R4, RZ, RZ, 0x40000000 ;  /* 0x40000000ff047424 */ /* 0x000fe200078e00ff */
[----:B------:R-:W-:Y:S01]  /*28b0*/  DADD R10, R44, -9.3125 ;  /* 0xc022a0002c0a7429 */ /* 0x000fe20000000000 */
[----:B------:R-:W-:-:S09]  /*28c0*/  IMAD.MOV.U32 R6, RZ, RZ, 0x1 ;  /* 0x00000001ff067424 */ /* 0x000fd200078e00ff */
[----:B------:R-:W-:Y:S01]  /*28d0*/  FSETP.GEU.AND P1, PT, |R11|, 6.5827683646048100446e-37, PT ;  /* 0x036000000b00780b */ /* 0x000fe20003f2e200 */
[----:B-1----:R-:W-:-:S08]  /*28e0*/  DFMA R8, R6, -R4, 1 ;  /* 0x3ff000000608742b */ /* 0x002fd00000000804 */
[----:B------:R-:W-:-:S08]  /*28f0*/  DFMA R8, R8, R8, R8 ;  /* 0x000000080808722b */ /* 0x000fd00000000008 */
[----:B------:R-:W-:-:S08]  /*2900*/  DFMA R8, R6, R8, R6 ;  /* 0x000000080608722b */ /* 0x000fd00000000006 */
[----:B------:R-:W-:-:S08]  /*2910*/  DFMA R6, R8, -R4, 1 ;  /* 0x3ff000000806742b */ /* 0x000fd00000000804 */
        /* <DEDUP_REMOVED lines=8> */
[----:B------:R-:W-:-:S04]  /*29a0*/  FFMA R32, R23, 3, -R32 ;  /* 0x4040000017207823 */ /* 0x000fc80000000820 */
[----:B0-----:R-:W-:Y:S05]  /*29b0*/  @P0 BRA P1, `(.L_x_129) ;  /* 0x0000000000100947 */ /* 0x001fea0000800000 */
[----:B------:R-:W-:Y:S01]  /*29c0*/  MOV R4, 0x40000000 ;  /* 0x4000000000047802 */ /* 0x000fe20000000f00 */
[----:B------:R-:W-:Y:S01]  /*29d0*/  IMAD.MOV.U32 R5, RZ, RZ, 0x3fc46b05 ;  /* 0x3fc46b05ff057424 */ /* 0x000fe200078e00ff */
[----:B------:R-:W-:-:S07]  /*29e0*/  MOV R0, 0x2a00 ;  /* 0x00002a0000007802 */ /* 0x000fce0000000f00 */
[----:B-----5:R-:W-:Y:S05]  /*29f0*/  CALL.REL.NOINC `($__internal_5_$__cuda_sm20_div_rn_f64_full) ;  /* 0x0000000c00487944 */ /* 0x020fea0003c00000 */
.L_x_129:
[----:B------:R-:W0:Y:S01]  /*2a00*/  F2F.F64.F32 R14, R22 ;  /* 0x00000016000e7310 */ /* 0x000e220000201800 */
[----:B------:R-:W-:Y:S01]  /*2a10*/  MOV R25, 0xf8 ;  /* 0x000000f800197802 */ /* 0x000fe20000000f00 */
[----:B------:R-:W1:Y:S01]  /*2a20*/  LDCU.64 UR4, c[0x4][0xd8] ;  /* 0x01001b00ff0477ac */ /* 0x000e620008000a00 */
[----:B-----5:R-:W-:Y:S01]  /*2a30*/  FADD R27, R32, R29 ;  /* 0x0000001d201b7221 */ /* 0x020fe20000000000 */
[----:B------:R-:W-:Y:S01]  /*2a40*/  MOV R6, R19 ;  /* 0x0000001300067202 */ /* 0x000fe20000000f00 */
[----:B------:R2:W3:Y:S01]  /*2a50*/  LDC.64 R8, c[0x4][R25] ;  /* 0x0100000019087b82 */ /* 0x0004e20000000a00 */
[----:B------:R-:W-:Y:S02]  /*2a60*/  IMAD.MOV.U32 R7, RZ, RZ, R2 ;  /* 0x000000ffff077224 */ /* 0x000fe400078e0002 */
[----:B------:R-:W4:Y:S01]  /*2a70*/  F2F.F64.F32 R10, R29 ;  /* 0x0000001d000a7310 */ /* 0x000f220000201800 */
[----:B0-----:R2:W-:Y:S07]  /*2a80*/  STL.64 [R1+0x8], R14 ;  /* 0x0000080e01007387 */ /* 0x0015ee0000100a00 */
[----:B------:R-:W0:Y:S01]  /*2a90*/  F2F.F64.F32 R20, R23 ;  /* 0x0000001700147310 */ /* 0x000e220000201800 */
[----:B-1----:R-:W-:Y:S01]  /*2aa0*/  MOV R4, UR4 ;  /* 0x0000000400047c02 */ /* 0x002fe20008000f00 */
[----:B------:R-:W-:Y:S01]  /*2ab0*/  IMAD.U32 R5, RZ, RZ, UR5 ;  /* 0x00000005ff057e24 */ /* 0x000fe2000f8e00ff */
[----:B----4-:R2:W-:Y:S05]  /*2ac0*/  STL.64 [R1], R10 ;  /* 0x0000000a01007387 */ /* 0x0105ea0000100a00 */
[----:B------:R2:W1:Y:S01]  /*2ad0*/  F2F.F32.F64 R26, R12 ;  /* 0x0000000c001a7310 */ /* 0x0004620000301000 */
[----:B0-----:R2:W-:Y:S02]  /*2ae0*/  STL.64 [R1+0x10], R20 ;  /* 0x0000101401007387 */ /* 0x0015e40000100a00 */
[----:B--2---:R-:W-:-:S07]  /*2af0*/  LEPC R20, `(.L_x_130) ;  /* 0x000000001014794e */ /* 0x004fce0000000000 */
[----:B-1-3--:R-:W-:Y:S05]  /*2b00*/  CALL.ABS.NOINC R8 ;  /* 0x0000000008007343 */ /* 0x00afea0003c00000 */
.L_x_130:
[----:B------:R-:W0:Y:S01]  /*2b10*/  F2F.F64.F32 R28, R28 ;  /* 0x0000001c001c7310 */ /* 0x000e220000201800 */
[----:B------:R-:W-:Y:S01]  /*2b20*/  MOV R20, 0x40000000 ;  /* 0x4000000000147802 */ /* 0x000fe20000000f00 */
[----:B------:R-:W-:Y:S01]  /*2b30*/  IMAD.MOV.U32 R21, RZ, RZ, 0x3fc46b05 ;  /* 0x3fc46b05ff157424 */ /* 0x000fe200078e00ff */
[----:B------:R1:W2:Y:S01]  /*2b40*/  LDC.64 R22, c[0x4][R25] ;  /* 0x0100000019167b82 */ /* 0x0002a20000000a00 */
[----:B------:R-:W3:Y:S01]  /*2b50*/  LDCU.64 UR4, c[0x4][0xe0] ;  /* 0x01001c00ff0477ac */ /* 0x000ee20008000a00 */
[----:B------:R-:W-:Y:S01]  /*2b60*/  MOV R6, R19 ;  /* 0x0000001300067202 */ /* 0x000fe20000000f00 */
[----:B------:R-:W-:Y:S01]  /*2b70*/  IMAD.MOV.U32 R7, RZ, RZ, R2 ;  /* 0x000000ffff077224 */ /* 0x000fe200078e0002 */
[----:B------:R1:W-:Y:S01]  /*2b80*/  STL.64 [R1+0x8], R20 ;  /* 0x0000081401007387 */ /* 0x0003e20000100a00 */
[----:B------:R-:W4:Y:S03]  /*2b90*/  F2F.F64.F32 R12, R24 ;  /* 0x00000018000c7310 */ /* 0x000f260000201800 */
[----:B0-----:R1:W-:Y:S05]  /*2ba0*/  STL.64 [R1+0x20], R28 ;  /* 0x0000201c01007387 */ /* 0x0013ea0000100a00 */
[----:B------:R-:W0:Y:S01]  /*2bb0*/  F2F.F64.F32 R8, R26 ;  /* 0x0000001a00087310 */ /* 0x000e220000201800 */
[----:B---3--:R-:W-:Y:S01]  /*2bc0*/  MOV R4, UR4 ;  /* 0x0000000400047c02 */ /* 0x008fe20008000f00 */
[----:B----4-:R1:W-:Y:S06]  /*2bd0*/  STL.64 [R1+0x28], R12 ;  /* 0x0000280c01007387 */ /* 0x0103ec0000100a00 */
[----:B------:R-:W3:Y:S01]  /*2be0*/  F2F.F64.F32 R10, R16 ;  /* 0x00000010000a7310 */ /* 0x000ee20000201800 */
[----:B------:R-:W-:Y:S01]  /*2bf0*/  IMAD.U32 R5, RZ, RZ, UR5 ;  /* 0x00000005ff057e24 */ /* 0x000fe2000f8e00ff */
[----:B0-----:R1:W-:Y:S06]  /*2c00*/  STL.64 [R1+0x10], R8 ;  /* 0x0000100801007387 */ /* 0x0013ec0000100a00 */
[----:B------:R-:W0:Y:S01]  /*2c10*/  F2F.F64.F32 R14, R27 ;  /* 0x0000001b000e7310 */ /* 0x000e220000201800 */
[----:B---3--:R1:W-:Y:S04]  /*2c20*/  STL.64 [R1+0x18], R10 ;  /* 0x0000180a01007387 */ /* 0x0083e80000100a00 */
[----:B0-2---:R1:W-:Y:S02]  /*2c30*/  STL.64 [R1+0x30], R14 ;  /* 0x0000300e01007387 */ /* 0x0053e40000100a00 */
[----:B-1----:R-:W-:-:S07]  /*2c40*/  LEPC R20, `(.L_x_131) ;  /* 0x000000001014794e */ /* 0x002fce0000000000 */
[----:B------:R-:W-:Y:S05]  /*2c50*/  CALL.ABS.NOINC R22 ;  /* 0x0000000016007343 */ /* 0x000fea0003c00000 */
.L_x_131:
[----:B------:R-:W0:Y:S01]  /*2c60*/  LDCU UR4, c[0x0][0x380] ;  /* 0x00007000ff0477ac */ /* 0x000e220008000800 */
[----:B------:R-:W-:Y:S01]  /*2c70*/  HFMA2 R5, -RZ, RZ, -3, 0 ;  /* 0xc2000000ff057431 */ /* 0x000fe200000001ff */
[----:B------:R-:W-:-:S03]  /*2c80*/  UMOV UR5, URZ ;  /* 0x000000ff00057c82 */ /* 0x000fc60008000000 */
[----:B0-----:R-:W5:Y:S01]  /*2c90*/  TEX.LL RZ, R3, R16, R5, UR4, 3D, 0x1 ;  /* 0x48ff040510037f60 */ /* 0x001f6200089e01ff */
[----:B------:R-:W-:-:S04]  /*2ca0*/  FADD R0, -R26, 1 ;  /* 0x3f8000001a007421 */ /* 0x000fc80000000100 */
[----:B-----5:R-:W-:-:S04]  /*2cb0*/  FMUL R3, R0, R3 ;  /* 0x0000000300037220 */ /* 0x020fc80000400000 */
[----:B------:R-:W-:Y:S01]  /*2cc0*/  FFMA R27, R26, R27, R3 ;  /* 0x0000001b1a1b7223 */ /* 0x000fe20000000003 */
[----:B------:R-:W-:Y:S06]  /*2cd0*/  BRA `(.L_x_106) ;  /* 0x0000000800407947 */ /* 0x000fec0003800000 */
.L_x_127:
[----:B------:R-:W-:-:S06]  /*2ce0*/  DSETP.GT.AND P0, PT, R44, UR4, PT ;  /* 0x000000042c007e2a */ /* 0x000fcc000bf04000 */
[----:B------:R-:W-:-:S13]  /*2cf0*/  FSETP.GEU.OR P0, PT, R16, 9.71875, !P0 ;  /* 0x411b80001000780b */ /* 0x000fda000470e400 */
        /* <DEDUP_REMOVED lines=9> */
.L_x_133:
[----:B------:R-:W0:Y:S01]  /*2d90*/  FRND.FLOOR R4, R23 ;  /* 0x0000001700047307 */ /* 0x000e220000205000 */
[----:B------:R-:W-:Y:S01]  /*2da0*/  FADD R0, R23, 1 ;  /* 0x3f80000017007421 */ /* 0x000fe20000000000 */
[----:B------:R-:W1:Y:S01]  /*2db0*/  LDCU UR4, c[0x0][0x380] ;  /* 0x00007000ff0477ac */ /* 0x000e620008000800 */
[----:B------:R-:W-:Y:S01]  /*2dc0*/  IMAD.MOV.U32 R13, RZ, RZ, -0x3e000000 ;  /* 0xc2000000ff0d7424 */ /* 0x000fe200078e00ff */
[-C--:B------:R-:W-:Y:S01]  /*2dd0*/  MOV R25, R17.reuse ;  /* 0x0000001100197202 */ /* 0x080fe20000000f00 */
[--C-:B------:R-:W-:Y:S01]  /*2de0*/  IMAD.MOV.U32 R26, RZ, RZ, R18.reuse ;  /* 0x000000ffff1a7224 */ /* 0x100fe200078e0012 */
[----:B------:R-:W-:Y:S01]  /*2df0*/  UMOV UR5, URZ ;  /* 0x000000ff00057c82 */ /* 0x000fe20008000000 */
[----:B------:R-:W-:Y:S01]  /*2e00*/  MOV R29, R17 ;  /* 0x00000011001d7202 */ /* 0x000fe20000000f00 */
[----:B------:R-:W2:Y:S01]  /*2e10*/  FRND.FLOOR R5, R28 ;  /* 0x0000001c00057307 */ /* 0x000ea20000205000 */
[----:B------:R-:W-:Y:S02]  /*2e20*/  IMAD.MOV.U32 R30, RZ, RZ, R18 ;  /* 0x000000ffff1e7224 */ /* 0x000fe400078e0012 */
[----:B0-----:R-:W-:-:S05]  /*2e30*/  FADD R3, R4, 3 ;  /* 0x4040000004037421 */ /* 0x001fca0000000000 */
[----:B------:R-:W0:Y:S01]  /*2e40*/  FRND.FLOOR R0, R0 ;  /* 0x0000000000007307 */ /* 0x000e220000205000 */
[----:B------:R-:W-:-:S04]  /*2e50*/  FADD R4, R4, 2 ;  /* 0x4000000004047421 */ /* 0x000fc80000000000 */
[C---:B--2---:R-:W-:Y:S01]  /*2e60*/  FFMA R4, R5.reuse, 101, R4 ;  /* 0x42ca000005047823 */ /* 0x044fe20000000004 */
[----:B------:R-:W-:-:S03]  /*2e70*/  FFMA R3, R5, 101, R3 ;  /* 0x42ca000005037823 */ /* 0x000fc60000000003 */
[----:B------:R-:W-:Y:S01]  /*2e80*/  FADD R24, R4, 0.5 ;  /* 0x3f00000004187421 */ /* 0x000fe20000000000 */
[----:B------:R-:W-:Y:S01]  /*2e90*/  FADD R28, R3, 0.5 ;  /* 0x3f000000031c7421 */ /* 0x000fe20000000000 */
[----:B0-----:R-:W-:Y:S02]  /*2ea0*/  FFMA R16, R5, 101, R0 ;  /* 0x42ca000005107823 */ /* 0x001fe40000000000 */
[----:B-1----:R-:W5:Y:S02]  /*2eb0*/  TEX.LL RZ, R22, R24, R13, UR4, 3D, 0x1 ;  /* 0x48ff040d18167f60 */ /* 0x002f6400089e01ff */
[----:B------:R-:W-:-:S04]  /*2ec0*/  FADD R16, R16, 0.5 ;  /* 0x3f00000010107421 */ /* 0x000fc80000000000 */
[----:B------:R-:W5:Y:S01]  /*2ed0*/  TEX.LL RZ, R23, R16, R13, UR4, 3D, 0x1 ;  /* 0x48ff040d10177f60 */ /* 0x000f6200089e01ff */
[----:B------:R0:W5:Y:S01]  /*2ee0*/  TEX.LL RZ, R29, R28, R13, UR4, 3D, 0x1 ;  /* 0x48ff040d1c1d7f60 */ /* 0x00016200089e01ff */
[----:B------:R-:W1:Y:S01]  /*2ef0*/  MUFU.RCP64H R7, 0.24673390388488769531 ;  /* 0x3fcf94fa00077908 */ /* 0x000e620000001800 */
[----:B------:R-:W-:Y:S02]  /*2f00*/  HFMA2 R4, -RZ, RZ, -2, 0 ;  /* 0xc0000000ff047431 */ /* 0x000fe400000001ff */
[----:B------:R-:W-:Y:S01]  /*2f10*/  IMAD.MOV.U32 R5, RZ, RZ, 0x3fcf94fa ;  /* 0x3fcf94faff057424 */ /* 0x000fe200078e00ff */
[----:B------:R-:W-:-:S06]  /*2f20*/  MOV R6, 0x1 ;  /* 0x0000000100067802 */ /* 0x000fcc0000000f00 */
        /* <DEDUP_REMOVED lines=16> */
[----:B------:R-:W-:-:S04]  /*3030*/  FFMA R32, R23, 3, -R32 ;  /* 0x4040000017207823 */ /* 0x000fc80000000820 */
[----:B------:R-:W-:Y:S05]  /*3040*/  @P0 BRA P1, `(.L_x_134) ;  /* 0x0000000000100947 */ /* 0x000fea0000800000 */
[----:B------:R-:W-:Y:S01]  /*3050*/  IMAD.MOV.U32 R4, RZ, RZ, -0x40000000 ;  /* 0xc0000000ff047424 */ /* 0x000fe200078e00ff */
[----:B------:R-:W-:Y:S02]  /*3060*/  MOV R5, 0x3fcf94fa ;  /* 0x3fcf94fa00057802 */ /* 0x000fe40000000f00 */
[----:B------:R-:W-:-:S07]  /*3070*/  MOV R0, 0x3090 ;  /* 0x0000309000007802 */ /* 0x000fce0000000f00 */
[----:B-----5:R-:W-:Y:S05]  /*3080*/  CALL.REL.NOINC `($__internal_5_$__cuda_sm20_div_rn_f64_full) ;  /* 0x0000000400a47944 */ /* 0x020fea0003c00000 */
.L_x_134:
[----:B------:R-:W0:Y:S01]  /*3090*/  F2F.F64.F32 R14, R22 ;  /* 0x00000016000e7310 */ /* 0x000e220000201800 */
[----:B------:R-:W-:Y:S01]  /*30a0*/  MOV R25, 0xf8 ;  /* 0x000000f800197802 */ /* 0x000fe20000000f00 */
[----:B------:R-:W1:Y:S01]  /*30b0*/  LDCU.64 UR4, c[0x4][0xe8] ;  /* 0x01001d00ff0477ac */ /* 0x000e620008000a00 */
[----:B-----5:R-:W-:Y:S01]  /*30c0*/  FADD R32, R32, R29 ;  /* 0x0000001d20207221 */ /* 0x020fe20000000000 */
[----:B------:R-:W-:Y:S01]  /*30d0*/  IMAD.MOV.U32 R6, RZ, RZ, R19 ;  /* 0x000000ffff067224 */ /* 0x000fe200078e0013 */
[----:B------:R2:W3:Y:S01]  /*30e0*/  LDC.64 R8, c[0x4][R25] ;  /* 0x0100000019087b82 */ /* 0x0004e20000000a00 */
[----:B------:R-:W-:Y:S02]  /*30f0*/  MOV R7, R2 ;  /* 0x0000000200077202 */ /* 0x000fe40000000f00 */
[----:B------:R-:W4:Y:S01]  /*3100*/  F2F.F64.F32 R10, R29 ;  /* 0x0000001d000a7310 */ /* 0x000f220000201800 */
[----:B0-----:R2:W-:Y:S07]  /*3110*/  STL.64 [R1+0x8], R14 ;  /* 0x0000080e01007387 */ /* 0x0015ee0000100a00 */
[----:B------:R-:W0:Y:S01]  /*3120*/  F2F.F64.F32 R20, R23 ;  /* 0x0000001700147310 */ /* 0x000e220000201800 */
[----:B-1----:R-:W-:Y:S01]  /*3130*/  IMAD.U32 R4, RZ, RZ, UR4 ;  /* 0x00000004ff047e24 */ /* 0x002fe2000f8e00ff */
[----:B------:R-:W-:Y:S01]  /*3140*/  MOV R5, UR5 ;  /* 0x0000000500057c02 */ /* 0x000fe20008000f00 */
[----:B----4-:R2:W-:Y:S05]  /*3150*/  STL.64 [R1], R10 ;  /* 0x0000000a01007387 */ /* 0x0105ea0000100a00 */
[----:B------:R2:W1:Y:S01]  /*3160*/  F2F.F32.F64 R26, R12 ;  /* 0x0000000c001a7310 */ /* 0x0004620000301000 */
[----:B0-----:R2:W-:Y:S02]  /*3170*/  STL.64 [R1+0x10], R20 ;  /* 0x0000101401007387 */ /* 0x0015e40000100a00 */
[----:B--2---:R-:W-:-:S07]  /*3180*/  LEPC R20, `(.L_x_135) ;  /* 0x000000001014794e */ /* 0x004fce0000000000 */
[----:B-1-3--:R-:W-:Y:S05]  /*3190*/  CALL.ABS.NOINC R8 ;  /* 0x0000000008007343 */ /* 0x00afea0003c00000 */
.L_x_135:
[----:B------:R-:W0:Y:S01]  /*31a0*/  F2F.F64.F32 R28, R28 ;  /* 0x0000001c001c7310 */ /* 0x000e220000201800 */
[----:B------:R-:W-:Y:S01]  /*31b0*/  IMAD.MOV.U32 R14, RZ, RZ, -0x40000000 ;  /* 0xc0000000ff0e7424 */ /* 0x000fe200078e00ff */
[----:B------:R-:W-:Y:S01]  /*31c0*/  MOV R15, 0x3fcf94fa ;  /* 0x3fcf94fa000f7802 */ /* 0x000fe20000000f00 */
[----:B------:R1:W2:Y:S01]  /*31d0*/  LDC.64 R22, c[0x4][R25] ;  /* 0x0100000019167b82 */ /* 0x0002a20000000a00 */
[----:B------:R-:W3:Y:S03]  /*31e0*/  LDCU.64 UR4, c[0x4][0xe0] ;  /* 0x01001c00ff0477ac */ /* 0x000ee60008000a00 */
[----:B------:R-:W-:Y:S01]  /*31f0*/  STL.64 [R1+0x8], R14 ;  /* 0x0000080e01007387 */ /* 0x000fe20000100a00 */
[----:B------:R-:W4:Y:S03]  /*3200*/  F2F.F64.F32 R10, R24 ;  /* 0x00000018000a7310 */ /* 0x000f260000201800 */
[----:B0-----:R-:W-:Y:S05]  /*3210*/  STL.64 [R1+0x20], R28 ;  /* 0x0000201c01007387 */ /* 0x001fea0000100a00 */
[----:B------:R-:W0:Y:S01]  /*3220*/  F2F.F64.F32 R8, R26 ;  /* 0x0000001a00087310 */ /* 0x000e220000201800 */
[----:B---3--:R-:W-:Y:S01]  /*3230*/  IMAD.U32 R4, RZ, RZ, UR4 ;  /* 0x00000004ff047e24 */ /* 0x008fe2000f8e00ff */
[----:B----4-:R-:W-:Y:S06]  /*3240*/  STL.64 [R1+0x28], R10 ;  /* 0x0000280a01007387 */ /* 0x010fec0000100a00 */
[----:B------:R-:W3:Y:S01]  /*3250*/  F2F.F64.F32 R12, R32 ;  /* 0x00000020000c7310 */ /* 0x000ee20000201800 */
[----:B------:R-:W-:Y:S01]  /*3260*/  MOV R5, UR5 ;  /* 0x0000000500057c02 */ /* 0x000fe20008000f00 */
[----:B0-----:R-:W-:Y:S06]  /*3270*/  STL.64 [R1+0x10], R8 ;  /* 0x0000100801007387 */ /* 0x001fec0000100a00 */
[----:B------:R-:W0:Y:S01]  /*3280*/  F2F.F64.F32 R6, R16 ;  /* 0x0000001000067310 */ /* 0x000e220000201800 */
[----:B---3--:R-:W-:Y:S04]  /*3290*/  STL.64 [R1+0x30], R12 ;  /* 0x0000300c01007387 */ /* 0x008fe80000100a00 */
[----:B0-----:R0:W-:Y:S02]  /*32a0*/  STL.64 [R1+0x18], R6 ;  /* 0x0000180601007387 */ /* 0x0011e40000100a00 */
[----:B0-----:R-:W-:Y:S01]  /*32b0*/  IMAD.MOV.U32 R6, RZ, RZ, R19 ;  /* 0x000000ffff067224 */ /* 0x001fe200078e0013 */
[----:B-12---:R-:W-:-:S07]  /*32c0*/  MOV R7, R2 ;  /* 0x0000000200077202 */ /* 0x006fce0000000f00 */
[----:B------:R-:W-:-:S07]  /*32d0*/  LEPC R20, `(.L_x_136) ;  /* 0x000000001014794e */ /* 0x000fce0000000000 */
[----:B------:R-:W-:Y:S05]  /*32e0*/  CALL.ABS.NOINC R22 ;  /* 0x0000000016007343 */ /* 0x000fea0003c00000 */
.L_x_136:
[----:B------:R-:W0:Y:S01]  /*32f0*/  LDCU UR4, c[0x0][0x380] ;  /* 0x00007000ff0477ac */ /* 0x000e220008000800 */
[----:B------:R-:W-:Y:S01]  /*3300*/  IMAD.MOV.U32 R5, RZ, RZ, -0x3e000000 ;  /* 0xc2000000ff057424 */ /* 0x000fe200078e00ff */
[----:B------:R-:W-:-:S03]  /*3310*/  UMOV UR5, URZ ;  /* 0x000000ff00057c82 */ /* 0x000fc60008000000 */
[----:B0-----:R-:W5:Y:S01]  /*3320*/  TEX.LL RZ, R17, R16, R5, UR4, 3D, 0x1 ;  /* 0x48ff040510117f60 */ /* 0x001f6200089e01ff */
[C---:B------:R-:W-:Y:S01]  /*3330*/  FADD R27, -R26.reuse, 1 ;  /* 0x3f8000001a1b7421 */ /* 0x040fe20000000100 */
[----:B-----5:R-:W-:-:S04]  /*3340*/  FMUL R3, R26, R17 ;  /* 0x000000111a037220 */ /* 0x020fc80000400000 */
[----:B------:R-:W-:Y:S01]  /*3350*/  FFMA R27, R32, R27, R3 ;  /* 0x0000001b201b7223 */ /* 0x000fe20000000003 */
[----:B------:R-:W-:Y:S06]  /*3360*/  BRA `(.L_x_106) ;  /* 0x00000000009c7947 */ /* 0x000fec0003800000 */
.L_x_132:
        /* <DEDUP_REMOVED lines=8> */
.L_x_137:
[----:B------:R-:W0:Y:S01]  /*33f0*/  FRND.FLOOR R3, R23 ;  /* 0x0000001700037307 */ /* 0x000e220000205000 */
[----:B------:R-:W1:Y:S01]  /*3400*/  LDCU.64 UR4, c[0x4][0xf0] ;  /* 0x01001e00ff0477ac */ /* 0x000e620008000a00 */
[----:B------:R-:W-:Y:S01]  /*3410*/  MOV R6, R19 ;  /* 0x0000001300067202 */ /* 0x000fe20000000f00 */
[----:B------:R-:W-:Y:S02]  /*3420*/  IMAD.MOV.U32 R7, RZ, RZ, R2 ;  /* 0x000000ffff077224 */ /* 0x000fe400078e0002 */
[--C-:B0-----:R-:W-:Y:S01]  /*3430*/  FADD R27, R23, -R3.reuse ;  /* 0x80000003171b7221 */ /* 0x101fe20000000000 */
[----:B------:R-:W-:Y:S01]  /*3440*/  FFMA R24, R28, 101, R3 ;  /* 0x42ca00001c187823 */ /* 0x000fe20000000003 */
[----:B------:R-:W-:Y:S01]  /*3450*/  FADD R3, R3, 1 ;  /* 0x3f80000003037421 */ /* 0x000fe20000000000 */
[----:B------:R-:W0:Y:S01]  /*3460*/  LDC.64 R22, c[0x4][R22] ;  /* 0x0100000016167b82 */ /* 0x000e220000000a00 */
[----:B------:R-:W2:Y:S01]  /*3470*/  F2F.F64.F32 R12, R27 ;  /* 0x0000001b000c7310 */ /* 0x000ea20000201800 */
[----:B------:R-:W-:Y:S01]  /*3480*/  FADD R24, R24, 0.5 ;  /* 0x3f00000018187421 */ /* 0x000fe20000000000 */
[----:B------:R-:W-:Y:S01]  /*3490*/  FFMA R3, R28, 101, R3 ;  /* 0x42ca00001c037823 */ /* 0x000fe20000000003 */
[----:B-1----:R-:W-:Y:S01]  /*34a0*/  MOV R4, UR4 ;  /* 0x0000000400047c02 */ /* 0x002fe20008000f00 */
[----:B------:R-:W-:-:S02]  /*34b0*/  IMAD.U32 R5, RZ, RZ, UR5 ;  /* 0x00000005ff057e24 */ /* 0x000fc4000f8e00ff */
[----:B------:R-:W-:Y:S02]  /*34c0*/  FADD R16, R3, 0.5 ;  /* 0x3f00000003107421 */ /* 0x000fe40000000000 */
[----:B------:R-:W1:Y:S01]  /*34d0*/  F2F.F64.F32 R8, R24 ;  /* 0x0000001800087310 */ /* 0x000e620000201800 */
[----:B--2---:R2:W-:Y:S07]  /*34e0*/  STL.64 [R1+0x10], R12 ;  /* 0x0000100c01007387 */ /* 0x0045ee0000100a00 */
[----:B------:R-:W3:Y:S01]  /*34f0*/  F2F.F64.F32 R10, R16 ;  /* 0x00000010000a7310 */ /* 0x000ee20000201800 */
[----:B-1----:R2:W-:Y:S04]  /*3500*/  STL.64 [R1], R8 ;  /* 0x0000000801007387 */ /* 0x0025e80000100a00 */
[----:B---3--:R2:W-:Y:S02]  /*3510*/  STL.64 [R1+0x8], R10 ;  /* 0x0000080a01007387 */ /* 0x0085e40000100a00 */
[----:B------:R-:W-:-:S07]  /*3520*/  LEPC R20, `(.L_x_138) ;  /* 0x000000001014794e */ /* 0x000fce0000000000 */
[----:B0-2---:R-:W-:Y:S05]  /*3530*/  CALL.ABS.NOINC R22 ;  /* 0x0000000016007343 */ /* 0x005fea0003c00000 */
.L_x_138:
[----:B------:R-:W0:Y:S01]  /*3540*/  LDCU UR4, c[0x0][0x380] ;  /* 0x00007000ff0477ac */ /* 0x000e220008000800 */
[----:B------:R-:W-:Y:S02]  /*3550*/  HFMA2 R3, -RZ, RZ, -3, 0 ;  /* 0xc2000000ff037431 */ /* 0x000fe400000001ff */
[----:B------:R-:W-:Y:S01]  /*3560*/  IMAD.MOV.U32 R25, RZ, RZ, R17 ;  /* 0x000000ffff197224 */ /* 0x000fe200078e0011 */
[----:B------:R-:W-:Y:S01]  /*3570*/  MOV R26, R18 ;  /* 0x00000012001a7202 */ /* 0x000fe20000000f00 */
[----:B------:R-:W-:Y:S02]  /*3580*/  UMOV UR5, URZ ;  /* 0x000000ff00057c82 */ /* 0x000fe40008000000 */
[----:B0-----:R-:W5:Y:S02]  /*3590*/  TEX.LL RZ, R18, R16, R3, UR4, 3D, 0x1 ;  /* 0x48ff040310127f60 */ /* 0x001f6400089e01ff */
[----:B------:R-:W5:Y:S01]  /*35a0*/  TEX.LL RZ, R25, R24, R3, UR4, 3D, 0x1 ;  /* 0x48ff040318197f60 */ /* 0x000f6200089e01ff */
[C---:B------:R-:W-:Y:S01]  /*35b0*/  FADD R0, -R27.reuse, 1 ;  /* 0x3f8000001b007421 */ /* 0x040fe20000000100 */
[----:B-----5:R-:W-:-:S04]  /*35c0*/  FMUL R4, R27, R18 ;  /* 0x000000121b047220 */ /* 0x020fc80000400000 */
[----:B------:R-:W-:-:S07]  /*35d0*/  FFMA R27, R25, R0, R4 ;  /* 0x00000000191b7223 */ /* 0x000fce0000000004 */
.L_x_106:
[----:B0-----:R-:W-:Y:S05]  /*35e0*/  BSYNC.RECONVERGENT B6 ;  /* 0x0000000000067941 */ /* 0x001fea0003800200 */
.L_x_103:
[----:B------:R-:W-:Y:S01]  /*35f0*/  MOV R18, 0xf8 ;  /* 0x000000f800127802 */ /* 0x000fe20000000f00 */
[----:B------:R-:W0:Y:S01]  /*3600*/  LDCU.64 UR4, c[0x4][0x50] ;  /* 0x01000a00ff0477ac */ /* 0x000e220008000a00 */
[----:B-----5:R1:W2:Y:S01]  /*3610*/  F2F.F64.F32 R16, R27 ;  /* 0x0000001b00107310 */ /* 0x0202a20000201800 */
[----:B------:R-:W-:Y:S01]  /*3620*/  CS2R R6, SRZ ;  /* 0x0000000000067805 */ /* 0x000fe2000001ff00 */
[----:B------:R1:W3:Y:S01]  /*3630*/  LDC.64 R8, c[0x4][R18] ;  /* 0x0100000012087b82 */ /* 0x0002e20000000a00 */
[----:B0-----:R-:W-:Y:S01]  /*3640*/  IMAD.U32 R4, RZ, RZ, UR4 ;  /* 0x00000004ff047e24 */ /* 0x001fe2000f8e00ff */
[----:B-12---:R-:W-:-:S07]  /*3650*/  MOV R5, UR5 ;  /* 0x0000000500057c02 */ /* 0x006fce0008000f00 */
[----:B------:R-:W-:-:S07]  /*3660*/  LEPC R20, `(.L_x_139) ;  /* 0x000000001014794e */ /* 0x000fce0000000000 */
[----:B---3--:R-:W-:Y:S05]  /*3670*/  CALL.ABS.NOINC R8 ;  /* 0x0000000008007343 */ /* 0x008fea0003c00000 */
.L_x_139:
[----:B------:R0:W-:Y:S01]  /*3680*/  STL.64 [R1], R16 ;  /* 0x0000001001007387 */ /* 0x0001e20000100a00 */
[----:B------:R0:W1:Y:S01]  /*3690*/  LDC.64 R8, c[0x4][R18] ;  /* 0x0100000012087b82 */ /* 0x0000620000000a00 */
[----:B------:R-:W2:Y:S01]  /*36a0*/  LDCU.64 UR4, c[0x4][0x58] ;  /* 0x01000b00ff0477ac */ /* 0x000ea20008000a00 */
[----:B------:R-:W-:Y:S01]  /*36b0*/  MOV R6, R19 ;  /* 0x0000001300067202 */ /* 0x000fe20000000f00 */
[----:B------:R-:W-:Y:S02]  /*36c0*/  IMAD.MOV.U32 R7, RZ, RZ, R2 ;  /* 0x000000ffff077224 */ /* 0x000fe400078e0002 */
[----:B--2---:R-:W-:Y:S01]  /*36d0*/  IMAD.U32 R4, RZ, RZ, UR4 ;  /* 0x00000004ff047e24 */ /* 0x004fe2000f8e00ff */
[----:B0-----:R-:W-:-:S07]  /*36e0*/  MOV R5, UR5 ;  /* 0x0000000500057c02 */ /* 0x001fce0008000f00 */
[----:B------:R-:W-:-:S07]  /*36f0*/  LEPC R20, `(.L_x_140) ;  /* 0x000000001014794e */ /* 0x000fce0000000000 */
[----:B-1----:R-:W-:Y:S05]  /*3700*/  CALL.ABS.NOINC R8 ;  /* 0x0000000008007343 */ /* 0x002fea0003c00000 */
.L_x_140:
[----:B------:R-:W-:Y:S05]  /*3710*/  EXIT ;  /* 0x000000000000794d */ /* 0x000fea0003800000 */
        .weak           $__internal_5_$__cuda_sm20_div_rn_f64_full
        .type           $__internal_5_$__cuda_sm20_div_rn_f64_full,@function
        .size           $__internal_5_$__cuda_sm20_div_rn_f64_full,(.L_x_185 - $__internal_5_$__cuda_sm20_div_rn_f64_full)
$__internal_5_$__cuda_sm20_div_rn_f64_full:
[C---:B------:R-:W-:Y:S01]  /*3720*/  FSETP.GEU.AND P0, PT, |R5|.reuse, 1.469367938527859385e-39, PT ;  /* 0x001000000500780b */ /* 0x040fe20003f0e200 */
[----:B------:R-:W-:Y:S01]  /*3730*/  BSSY.RECONVERGENT B0, `(.L_x_141) ;  /* 0x0000056000007945 */ /* 0x000fe20003800200 */
[----:B------:R-:W-:Y:S02]  /*3740*/  LOP3.LUT R26, R5, 0x800fffff, RZ, 0xc0, !PT ;  /* 0x800fffff051a7812 */ /* 0x000fe400078ec0ff */
[----:B------:R-:W-:Y:S02]  /*3750*/  FSETP.GEU.AND P3, PT, |R11|, 1.469367938527859385e-39, PT ;  /* 0x001000000b00780b */ /* 0x000fe40003f6e200 */
[----:B------:R-:W-:Y:S02]  /*3760*/  LOP3.LUT R27, R26, 0x3ff00000, RZ, 0xfc, !PT ;  /* 0x3ff000001a1b7812 */ /* 0x000fe400078efcff */
[----:B------:R-:W-:Y:S02]  /*3770*/  MOV R26, R4 ;  /* 0x00000004001a7202 */ /* 0x000fe40000000f00 */
[----:B------:R-:W-:-:S02]  /*3780*/  MOV R14, 0x1 ;  /* 0x00000001000e7802 */ /* 0x000fc40000000f00 */
[----:B------:R-:W-:Y:S01]  /*3790*/  LOP3.LUT R3, R11, 0x7ff00000, RZ, 0xc0, !PT ;  /* 0x7ff000000b037812 */ /* 0x000fe200078ec0ff */
[----:B------:R-:W-:Y:S01]  /*37a0*/  @!P0 DMUL R26, R4, 8.98846567431157953865e+307 ;  /* 0x7fe00000041a8828 */ /* 0x000fe20000000000 */
[C---:B------:R-:W-:Y:S02]  /*37b0*/  LOP3.LUT R8, R5.reuse, 0x7ff00000, RZ, 0xc0, !PT ;  /* 0x7ff0000005087812 */ /* 0x040fe400078ec0ff */
[----:B------:R-:W-:Y:S02]  /*37c0*/  MOV R20, R10 ;  /* 0x0000000a00147202 */ /* 0x000fe40000000f00 */
[----:B------:R-:W-:Y:S01]  /*37d0*/  @!P3 LOP3.LUT R6, R5, 0x7ff00000, RZ, 0xc0, !PT ;  /* 0x7ff000000506b812 */ /* 0x000fe200078ec0ff */
[----:B------:R-:W0:Y:S01]  /*37e0*/  MUFU.RCP64H R15, R27 ;  /* 0x0000001b000f7308 */ /* 0x000e220000001800 */
[C---:B------:R-:W-:Y:S02]  /*37f0*/  ISETP.GE.U32.AND P2, PT, R3.reuse, R8, PT ;  /* 0x000000080300720c */ /* 0x040fe40003f46070 */
[----:B------:R-:W-:Y:S01]  /*3800*/  @!P3 ISETP.GE.U32.AND P4, PT, R3, R6, PT ;  /* 0x000000060300b20c */ /* 0x000fe20003f86070 */
[----:B------:R-:W-:Y:S01]  /*3810*/  IMAD.MOV.U32 R6, RZ, RZ, 0x1ca00000 ;  /* 0x1ca00000ff067424 */ /* 0x000fe200078e00ff */
[----:B------:R-:W-:-:S02]  /*3820*/  @!P3 MOV R30, RZ ;  /* 0x000000ff001eb202 */ /* 0x000fc40000000f00 */
[----:B------:R-:W-:Y:S02]  /*3830*/  @!P0 LOP3.LUT R8, R27, 0x7ff00000, RZ, 0xc0, !PT ;  /* 0x7ff000001b088812 */ /* 0x000fe400078ec0ff */
[C---:B------:R-:W-:Y:S02]  /*3840*/  @!P3 SEL R7, R6.reuse, 0x63400000, !P4 ;  /* 0x634000000607b807 */ /* 0x040fe40006000000 */
[----:B------:R-:W-:Y:S02]  /*3850*/  SEL R21, R6, 0x63400000, !P2 ;  /* 0x6340000006157807 */ /* 0x000fe40005000000 */
[--C-:B------:R-:W-:Y:S02]  /*3860*/  @!P3 LOP3.LUT R7, R7, 0x80000000, R11.reuse, 0xf8, !PT ;  /* 0x800000000707b812 */ /* 0x100fe400078ef80b */
[----:B------:R-:W-:Y:S01]  /*3870*/  LOP3.LUT R21, R21, 0x800fffff, R11, 0xf8, !PT ;  /* 0x800fffff15157812 */ /* 0x000fe200078ef80b */
[----:B0-----:R-:W-:Y:S01]  /*3880*/  DFMA R12, R14, -R26, 1 ;  /* 0x3ff000000e0c742b */ /* 0x001fe2000000081a */
[----:B------:R-:W-:Y:S01]  /*3890*/  @!P3 LOP3.LUT R31, R7, 0x100000, RZ, 0xfc, !PT ;  /* 0x00100000071fb812 */ /* 0x000fe200078efcff */
[----:B------:R-:W-:-:S05]  /*38a0*/  IMAD.MOV.U32 R7, RZ, RZ, R3 ;  /* 0x000000ffff077224 */ /* 0x000fca00078e0003 */
[----:B------:R-:W-:Y:S02]  /*38b0*/  @!P3 DFMA R20, R20, 2, -R30 ;  /* 0x400000001414b82b */ /* 0x000fe4000000081e */
[----:B------:R-:W-:-:S08]  /*38c0*/  DFMA R12, R12, R12, R12 ;  /* 0x0000000c0c0c722b */ /* 0x000fd0000000000c */
[----:B------:R-:W-:Y:S01]  /*38d0*/  DFMA R14, R14, R12, R14 ;  /* 0x0000000c0e0e722b */ /* 0x000fe2000000000e */
[----:B------:R-:W-:-:S04]  /*38e0*/  @!P3 LOP3.LUT R7, R21, 0x7ff00000, RZ, 0xc0, !PT ;  /* 0x7ff000001507b812 */ /* 0x000fc800078ec0ff */
[----:B------:R-:W-:-:S03]  /*38f0*/  IADD3 R9, PT, PT, R7, -0x1, RZ ;  /* 0xffffffff07097810 */ /* 0x000fc60007ffe0ff */
[----:B------:R-:W-:Y:S01]  /*3900*/  DFMA R12, R14, -R26, 1 ;  /* 0x3ff000000e0c742b */ /* 0x000fe2000000081a */
[----:B------:R-:W-:Y:S02]  /*3910*/  ISETP.GT.U32.AND P0, PT, R9, 0x7feffffe, PT ;  /* 0x7feffffe0900780c */ /* 0x000fe40003f04070 */
[----:B------:R-:W-:-:S04]  /*3920*/  IADD3 R9, PT, PT, R8, -0x1, RZ ;  /* 0xffffffff08097810 */ /* 0x000fc80007ffe0ff */
[----:B------:R-:W-:Y:S01]  /*3930*/  ISETP.GT.U32.OR P0, PT, R9, 0x7feffffe, P0 ;  /* 0x7feffffe0900780c */ /* 0x000fe20000704470 */
[----:B------:R-:W-:-:S08]  /*3940*/  DFMA R14, R14, R12, R14 ;  /* 0x0000000c0e0e722b */ /* 0x000fd0000000000e */
[----:B------:R-:W-:-:S08]  /*3950*/  DMUL R12, R14, R20 ;  /* 0x000000140e0c7228 */ /* 0x000fd00000000000 */
[----:B------:R-:W-:-:S08]  /*3960*/  DFMA R30, R12, -R26, R20 ;  /* 0x8000001a0c1e722b */ /* 0x000fd00000000014 */
[----:B------:R-:W-:Y:S01]  /*3970*/  DFMA R30, R14, R30, R12 ;  /* 0x0000001e0e1e722b */ /* 0x000fe2000000000c */
[----:B------:R-:W-:Y:S10]  /*3980*/  @P0 BRA `(.L_x_142) ;  /* 0x00000000006c0947 */ /* 0x000ff40003800000 */
        /* <DEDUP_REMOVED lines=17> */
[C---:B------:R-:W-:Y:S02]  /*3aa0*/  IADD3 R9, PT, PT, -R6.reuse, RZ, RZ ;  /* 0x000000ff06097210 */ /* 0x040fe40007ffe1ff */
[----:B------:R-:W-:Y:S02]  /*3ab0*/  MOV R8, RZ ;  /* 0x000000ff00087202 */ /* 0x000fe40000000f00 */
[----:B------:R-:W-:-:S04]  /*3ac0*/  IADD3 R6, PT, PT, -R6, -0x43300000, RZ ;  /* 0xbcd0000006067810 */ /* 0x000fc80007ffe1ff */
[----:B------:R-:W-:Y:S02]  /*3ad0*/  DFMA R8, R12, -R8, R30 ;  /* 0x800000080c08722b */ /* 0x000fe4000000001e */
[----:B------:R-:W-:-:S08]  /*3ae0*/  DMUL.RP R30, R30, R10 ;  /* 0x0000000a1e1e7228 */ /* 0x000fd00000008000 */
[----:B------:R-:W-:Y:S02]  /*3af0*/  FSETP.NEU.AND P0, PT, |R9|, R6, PT ;  /* 0x000000060900720b */ /* 0x000fe40003f0d200 */
[----:B------:R-:W-:Y:S02]  /*3b00*/  LOP3.LUT R3, R31, R4, RZ, 0x3c, !PT ;  /* 0x000000041f037212 */ /* 0x000fe400078e3cff */
[----:B------:R-:W-:Y:S02]  /*3b10*/  FSEL R12, R30, R12, !P0 ;  /* 0x0000000c1e0c7208 */ /* 0x000fe40004000000 */
[----:B------:R-:W-:Y:S01]  /*3b20*/  FSEL R13, R3, R13, !P0 ;  /* 0x0000000d030d7208 */ /* 0x000fe20004000000 */
[----:B------:R-:W-:Y:S06]  /*3b30*/  BRA `(.L_x_143) ;  /* 0x0000000000547947 */ /* 0x000fec0003800000 */
.L_x_142:
[----:B------:R-:W-:-:S14]  /*3b40*/  DSETP.NAN.AND P0, PT, R10, R10, PT ;  /* 0x0000000a0a00722a */ /* 0x000fdc0003f08000 */
[----:B------:R-:W-:Y:S05]  /*3b50*/  @P0 BRA `(.L_x_144) ;  /* 0x0000000000440947 */ /* 0x000fea0003800000 */
[----:B------:R-:W-:-:S14]  /*3b60*/  DSETP.NAN.AND P0, PT, R4, R4, PT ;  /* 0x000000040400722a */ /* 0x000fdc0003f08000 */
[----:B------:R-:W-:Y:S05]  /*3b70*/  @P0 BRA `(.L_x_145) ;  /* 0x0000000000300947 */ /* 0x000fea0003800000 */
[----:B------:R-:W-:Y:S01]  /*3b80*/  ISETP.NE.AND P0, PT, R7, R8, PT ;  /* 0x000000080700720c */ /* 0x000fe20003f05270 */
[----:B------:R-:W-:Y:S01]  /*3b90*/  IMAD.MOV.U32 R12, RZ, RZ, 0x0 ;  /* 0x00000000ff0c7424 */ /* 0x000fe200078e00ff */
[----:B------:R-:W-:-:S11]  /*3ba0*/  MOV R13, 0xfff80000 ;  /* 0xfff80000000d7802 */ /* 0x000fd60000000f00 */
[----:B------:R-:W-:Y:S05]  /*3bb0*/  @!P0 BRA `(.L_x_143) ;  /* 0x0000000000348947 */ /* 0x000fea0003800000 */
[----:B------:R-:W-:Y:S02]  /*3bc0*/  ISETP.NE.AND P0, PT, R7, 0x7ff00000, PT ;  /* 0x7ff000000700780c */ /* 0x000fe40003f05270 */
[----:B------:R-:W-:Y:S02]  /*3bd0*/  LOP3.LUT R13, R11, 0x80000000, R5, 0x48, !PT ;  /* 0x800000000b0d7812 */ /* 0x000fe400078e4805 */
[----:B------:R-:W-:-:S13]  /*3be0*/  ISETP.EQ.OR P0, PT, R8, RZ, !P0 ;  /* 0x000000ff0800720c */ /* 0x000fda0004702670 */
[----:B------:R-:W-:Y:S02]  /*3bf0*/  @P0 LOP3.LUT R3, R13, 0x7ff00000, RZ, 0xfc, !PT ;  /* 0x7ff000000d030812 */ /* 0x000fe400078efcff */
[----:B------:R-:W-:Y:S01]  /*3c00*/  @!P0 MOV R12, RZ ;  /* 0x000000ff000c8202 */ /* 0x000fe20000000f00 */
[----:B------:R-:W-:Y:S01]  /*3c10*/  @P0 IMAD.MOV.U32 R12, RZ, RZ, RZ ;  /* 0x000000ffff0c0224 */ /* 0x000fe200078e00ff */
[----:B------:R-:W-:Y:S01]  /*3c20*/  @P0 MOV R13, R3 ;  /* 0x00000003000d0202 */ /* 0x000fe20000000f00 */
[----:B------:R-:W-:Y:S06]  /*3c30*/  BRA `(.L_x_143) ;  /* 0x0000000000147947 */ /* 0x000fec0003800000 */
.L_x_145:
[----:B------:R-:W-:Y:S02]  /*3c40*/  LOP3.LUT R13, R5, 0x80000, RZ, 0xfc, !PT ;  /* 0x00080000050d7812 */ /* 0x000fe400078efcff */
[----:B------:R-:W-:Y:S01]  /*3c50*/  MOV R12, R4 ;  /* 0x00000004000c7202 */ /* 0x000fe20000000f00 */
[----:B------:R-:W-:Y:S06]  /*3c60*/  BRA `(.L_x_143) ;  /* 0x0000000000087947 */ /* 0x000fec0003800000 */
.L_x_144:
[----:B------:R-:W-:Y:S01]  /*3c70*/  LOP3.LUT R13, R11, 0x80000, RZ, 0xfc, !PT ;  /* 0x000800000b0d7812 */ /* 0x000fe200078efcff */
[----:B------:R-:W-:-:S07]  /*3c80*/  IMAD.MOV.U32 R12, RZ, RZ, R10 ;  /* 0x000000ffff0c7224 */ /* 0x000fce00078e000a */
.L_x_143:
[----:B------:R-:W-:Y:S05]  /*3c90*/  BSYNC.RECONVERGENT B0 ;  /* 0x0000000000007941 */ /* 0x000fea0003800200 */
.L_x_141:
[----:B------:R-:W-:Y:S01]  /*3ca0*/  HFMA2 R5, -RZ, RZ, 0, 0 ;  /* 0x00000000ff057431 */ /* 0x000fe200000001ff */
[----:B------:R-:W-:-:S04]  /*3cb0*/  MOV R4, R0 ;  /* 0x0000000000047202 */ /* 0x000fc80000000f00 */
[----:B------:R-:W-:Y:S05]  /*3cc0*/  RET.REL.NODEC R4 `(_Z20cooling_function_newyffff) ;  /* 0xffffffc004cc7950 */ /* 0x000fea0003c3ffff */
.L_x_146:
        /* <DEDUP_REMOVED lines=11> */
.L_x_185:


//--------------------- .text._Z16cooling_functionyffff --------------------------
	.section	.text._Z16cooling_functionyffff,"ax",@progbits
	.align	128
        .global         _Z16cooling_functionyffff
        .type           _Z16cooling_functionyffff,@function
        .size           _Z16cooling_functionyffff,(.L_x_186 - _Z16cooling_functionyffff)
        .other          _Z16cooling_functionyffff,@"STO_CUDA_ENTRY STV_DEFAULT"
_Z16cooling_functionyffff:
.text._Z16cooling_functionyffff:
[----:B------:R-:W0:Y:S01]  /*0000*/  LDC R1, c[0x0][0x37c] ;  /* 0x0000df00ff017b82 */ /* 0x000e220000000800 */
[----:B------:R-:W1:Y:S01]  /*0010*/  MUFU.RCP64H R5, 5 ;  /* 0x4014000000057908 */ /* 0x000e620000001800 */
[----:B------:R-:W2:Y:S01]  /*0020*/  LDCU UR4, c[0x0][0x388] ;  /* 0x00007100ff0477ac */ /* 0x000ea20008000800 */
[----:B------:R-:W-:Y:S02]  /*0030*/  IMAD.MOV.U32 R8, RZ, RZ, 0x0 ;  /* 0x00000000ff087424 */ /* 0x000fe400078e00ff */
[----:B------:R-:W-:Y:S01]  /*0040*/  IMAD.MOV.U32 R9, RZ, RZ, 0x40140000 ;  /* 0x40140000ff097424 */ /* 0x000fe200078e00ff */
[----:B------:R-:W3:Y:S01]  /*0050*/  LDCU UR5, c[0x0][0x2fc] ;  /* 0x00005f80ff0577ac */ /* 0x000ee20008000800 */
[----:B------:R-:W-:Y:S02]  /*0060*/  IMAD.MOV.U32 R4, RZ, RZ, 0x1 ;  /* 0x00000001ff047424 */ /* 0x000fe400078e00ff */
[----:B0-----:R-:W-:Y:S01]  /*0070*/  VIADD R1, R1, 0xffffffd0 ;  /* 0xffffffd001017836 */ /* 0x001fe20000000000 */
[----:B------:R-:W-:-:S03]  /*0080*/  UMOV UR36, URZ ;  /* 0x000000ff00247c82 */ /* 0x000fc60008000000 */
[----:B-1----:R-:W-:Y:S01]  /*0090*/  DFMA R6, R4, -R8, 1 ;  /* 0x3ff000000406742b */ /* 0x002fe20000000808 */
[----:B--2---:R-:W0:Y:S01]  /*00a0*/  F2F.F64.F32 R2, UR4 ;  /* 0x0000000400027d10 */ /* 0x004e220008201800 */
[----:B------:R-:W1:Y:S06]  /*00b0*/  LDCU UR4, c[0x0][0x2f8] ;  /* 0x00005f00ff0477ac */ /* 0x000e6c0008000800 */
[----:B------:R-:W-:-:S08]  /*00c0*/  DFMA R6, R6, R6, R6 ;  /* 0x000000060606722b */ /* 0x000fd00000000006 */
[----:B------:R-:W-:Y:S02]  /*00d0*/  DFMA R6, R4, R6, R4 ;  /* 0x000000060406722b */ /* 0x000fe40000000004 */
[----:B0-----:R-:W-:Y:S01]  /*00e0*/  DADD R2, R2, -3 ;  /* 0xc008000002027429 */ /* 0x001fe20000000000 */
[----:B-1----:R-:W-:-:S05]  /*00f0*/  IADD3 R19, P2, PT, R1, UR4, RZ ;  /* 0x0000000401137c10 */ /* 0x002fca000ff5e0ff */
[----:B------:R-:W-:Y:S02]  /*0100*/  DFMA R8, R6, -R8, 1 ;  /* 0x3ff000000608742b */ /* 0x000fe40000000808 */
[C---:B------:R-:W-:Y:S02]  /*0110*/  DMUL R4, R2.reuse, 100 ;  /* 0x4059000002047828 */ /* 0x040fe40000000000 */
[----:B------:R-:W-:Y:S01]  /*0120*/  DSETP.GT.AND P1, PT, R2, RZ, PT ;  /* 0x000000ff0200722a */ /* 0x000fe20003f24000 */
[----:B---3--:R-:W-:-:S03]  /*0130*/  IADD3.X R2, PT, PT, RZ, UR5, RZ, P2, !PT ;  /* 0x00000005ff027c10 */ /* 0x008fc600097fe4ff */
        /* <DEDUP_REMOVED lines=8> */
[----:B------:R-:W-:Y:S01]  /*01c0*/  IMAD.MOV.U32 R7, RZ, RZ, R5 ;  /* 0x000000ffff077224 */ /* 0x000fe200078e0005 */
[----:B------:R-:W-:Y:S01]  /*01d0*/  MOV R20, 0x210 ;  /* 0x0000021000147802 */ /* 0x000fe20000000f00 */
[----:B------:R-:W-:Y:S02]  /*01e0*/  IMAD.MOV.U32 R6, RZ, RZ, R4 ;  /* 0x000000ffff067224 */ /* 0x000fe400078e0004 */
[----:B------:R-:W-:-:S07]  /*01f0*/  IMAD.MOV.U32 R5, RZ, RZ, 0x40140000 ;  /* 0x40140000ff057424 */ /* 0x000fce00078e00ff */
[----:B------:R-:W-:Y:S05]  /*0200*/  CALL.REL.NOINC `($__internal_6_$__cuda_sm20_div_rn_f64_full) ;  /* 0x0000001c00907944 */ /* 0x000fea0003c00000 */
[----:B------:R-:W-:Y:S01]  /*0210*/  IMAD.MOV.U32 R6, RZ, RZ, R4 ;  /* 0x000000ffff067224 */ /* 0x000fe200078e0004 */
[----:B------:R-:W-:-:S07]  /*0220*/  MOV R7, R5 ;  /* 0x0000000500077202 */ /* 0x000fce0000000f00 */
.L_x_147:
[----:B------:R-:W0:Y:S01]  /*0230*/  MUFU.RCP64H R5, 13 ;  /* 0x402a000000057908 */ /* 0x000e220000001800 */
[----:B------:R-:W1:Y:S01]  /*0240*/  LDCU UR4, c[0x0][0x394] ;  /* 0x00007280ff0477ac */ /* 0x000e620008000800 */
[----:B------:R-:W-:Y:S02]  /*0250*/  IMAD.MOV.U32 R12, RZ, RZ, 0x0 ;  /* 0x00000000ff0c7424 */ /* 0x000fe400078e00ff */
[----:B------:R-:W-:Y:S02]  /*0260*/  IMAD.MOV.U32 R13, RZ, RZ, 0x402a0000 ;  /* 0x402a0000ff0d7424 */ /* 0x000fe400078e00ff */
[----:B------:R-:W-:Y:S02]  /*0270*/  IMAD.MOV.U32 R4, RZ, RZ, 0x1 ;  /* 0x00000001ff047424 */ /* 0x000fe400078e00ff */
[----:B------:R-:W-:Y:S04]  /*0280*/  FRND.F64.FLOOR R6, R6 ;  /* 0x0000000600067313 */ /* 0x000fe80000305800 */
[----:B0-----:R-:W-:-:S04]  /*0290*/  DFMA R8, R4, -R12, 1 ;  /* 0x3ff000000408742b */ /* 0x001fc8000000080c */
[----:B-1----:R-:W0:Y:S04]  /*02a0*/  F2F.F64.F32 R10, UR4 ;  /* 0x00000004000a7d10 */ /* 0x002e280008201800 */
[----:B------:R-:W-:-:S08]  /*02b0*/  DFMA R8, R8, R8, R8 ;  /* 0x000000080808722b */ /* 0x000fd00000000008 */
[----:B------:R-:W-:Y:S02]  /*02c0*/  DFMA R4, R4, R8, R4 ;  /* 0x000000080404722b */ /* 0x000fe40000000004 */
[----:B0-----:R-:W-:-:S06]  /*02d0*/  DADD R10, R10, -2 ;  /* 0xc00000000a0a7429 */ /* 0x001fcc0000000000 */
[----:B------:R-:W-:Y:S02]  /*02e0*/  DFMA R12, R4, -R12, 1 ;  /* 0x3ff00000040c742b */ /* 0x000fe4000000080c */
[----:B------:R-:W-:-:S06]  /*02f0*/  DMUL R8, R10, 100 ;  /* 0x405900000a087828 */ /* 0x000fcc0000000000 */
[----:B------:R-:W-:Y:S02]  /*0300*/  DFMA R4, R4, R12, R4 ;  /* 0x0000000c0404722b */ /* 0x000fe40000000004 */
[----:B------:R-:W-:Y:S02]  /*0310*/  DADD R12, R6, 0.5 ;  /* 0x3fe00000060c7429 */ /* 0x000fe40000000000 */
[----:B------:R-:W-:-:S04]  /*0320*/  FSETP.GEU.AND P2, PT, |R9|, 6.5827683646048100446e-37, PT ;  /* 0x036000000900780b */ /* 0x000fc80003f4e200 */
[----:B------:R-:W-:-:S04]  /*0330*/  DMUL R14, R8, R4 ;  /* 0x00000004080e7228 */ /* 0x000fc80000000000 */
[----:B------:R-:W-:Y:S02]  /*0340*/  FSEL R12, R12, RZ, P1 ;  /* 0x000000ff0c0c7208 */ /* 0x000fe40000800000 */
[----:B------:R-:W-:Y:S01]  /*0350*/  FSEL R13, R13, 1.75, P1 ;  /* 0x3fe000000d0d7808 */ /* 0x000fe20000800000 */
[----:B------:R-:W-:Y:S02]  /*0360*/  DSETP.GT.AND P1, PT, R10, RZ, PT ;  /* 0x000000ff0a00722a */ /* 0x000fe40003f24000 */
[----:B------:R-:W-:Y:S01]  /*0370*/  DFMA R16, R14, -13, R8 ;  /* 0xc02a00000e10782b */ /* 0x000fe20000000008 */
[----:B------:R0:W1:Y:S07]  /*0380*/  F2F.F32.F64 R18, R12 ;  /* 0x0000000c00127310 */ /* 0x00006e0000301000 */
[----:B------:R-:W-:-:S10]  /*0390*/  DFMA R4, R4, R16, R14 ;  /* 0x000000100404722b */ /* 0x000fd4000000000e */
[----:B------:R-:W-:-:S05]  /*03a0*/  FFMA R0, RZ, 2.65625, R5 ;  /* 0x402a0000ff007823 */ /* 0x000fca0000000005 */
[----:B------:R-:W-:-:S13]  /*03b0*/  FSETP.GT.AND P0, PT, |R0|, 1.469367938527859385e-39, PT ;  /* 0x001000000000780b */ /* 0x000fda0003f04200 */
[----:B01----:R-:W-:Y:S05]  /*03c0*/  @P0 BRA P2, `(.L_x_148) ;  /* 0x0000000000140947 */ /* 0x003fea0001000000 */
[----:B------:R-:W-:Y:S01]  /*03d0*/  IMAD.MOV.U32 R6, RZ, RZ, R8 ;  /* 0x000000ffff067224 */ /* 0x000fe200078e0008 */
[----:B------:R-:W-:Y:S01]  /*03e0*/  MOV R7, R9 ;  /* 0x0000000900077202 */ /* 0x000fe20000000f00 */
[----:B------:R-:W-:Y:S01]  /*03f0*/  IMAD.MOV.U32 R5, RZ, RZ, 0x402a0000 ;  /* 0x402a0000ff057424 */ /* 0x000fe200078e00ff */
[----:B------:R-:W-:-:S07]  /*0400*/  MOV R20, 0x420 ;  /* 0x0000042000147802 */ /* 0x000fce0000000f00 */
[----:B------:R-:W-:Y:S05]  /*0410*/  CALL.REL.NOINC `($__internal_6_$__cuda_sm20_div_rn_f64_full) ;  /* 0x0000001c000c7944 */ /* 0x000fea0003c00000 */
.L_x_148:
[----:B------:R-:W0:Y:S01]  /*0420*/  MUFU.RCP64H R7, 10 ;  /* 0x4024000000077908 */ /* 0x000e220000001800 */
[----:B------:R-:W1:Y:S01]  /*0430*/  LDC R0, c[0x0][0x38c] ;  /* 0x0000e300ff007b82 */ /* 0x000e620000000800 */
[----:B------:R-:W-:Y:S02]  /*0440*/  IMAD.MOV.U32 R12, RZ, RZ, 0x0 ;  /* 0x00000000ff0c7424 */ /* 0x000fe400078e00ff */
[----:B------:R-:W-:Y:S02]  /*0450*/  IMAD.MOV.U32 R13, RZ, RZ, 0x40240000 ;  /* 0x40240000ff0d7424 */ /* 0x000fe400078e00ff */
[----:B------:R-:W-:Y:S02]  /*0460*/  IMAD.MOV.U32 R6, RZ, RZ, 0x1 ;  /* 0x00000001ff067424 */ /* 0x000fe400078e00ff */
[----:B------:R-:W-:Y:S01]  /*0470*/  FRND.F64.FLOOR R4, R4 ;  /* 0x0000000400047313 */ /* 0x000fe20000305800 */
[----:B------:R-:W2:Y:S03]  /*0480*/  LDC R20, c[0x0][0x390] ;  /* 0x0000e400ff147b82 */ /* 0x000ea60000000800 */
[----:B0-----:R-:W-:-:S08]  /*0490*/  DFMA R8, R6, -R12, 1 ;  /* 0x3ff000000608742b */ /* 0x001fd0000000080c */
[----:B------:R-:W-:Y:S01]  /*04a0*/  DFMA R10, R8, R8, R8 ;  /* 0x00000008080a722b */ /* 0x000fe20000000008 */
[----:B-1----:R-:W-:-:S04]  /*04b0*/  FMNMX.NAN R17, R0, 10, PT ;  /* 0x4120000000117809 */ /* 0x002fc80003820000 */
[----:B------:R-:W-:-:S03]  /*04c0*/  FMNMX R3, RZ, R17, !PT ;  /* 0x00000011ff037209 */ /* 0x000fc60007800000 */
[----:B------:R-:W-:Y:S01]  /*04d0*/  DFMA R10, R6, R10, R6 ;  /* 0x0000000a060a722b */ /* 0x000fe20000000006 */
[----:B------:R-:W0:Y:S01]  /*04e0*/  F2F.F64.F32 R8, R3 ;  /* 0x0000000300087310 */ /* 0x000e220000201800 */
[----:B--2---:R-:W-:-:S06]  /*04f0*/  FSETP.GT.AND P2, PT, R20, 25, PT ;  /* 0x41c800001400780b */ /* 0x004fcc0003f44000 */
[----:B------:R-:W-:Y:S02]  /*0500*/  DFMA R6, R10, -R12, 1 ;  /* 0x3ff000000a06742b */ /* 0x000fe4000000080c */
[----:B0-----:R-:W-:-:S06]  /*0510*/  DMUL R8, R8, 100 ;  /* 0x4059000008087828 */ /* 0x001fcc0000000000 */
[----:B------:R-:W-:Y:S02]  /*0520*/  DFMA R6, R10, R6, R10 ;  /* 0x000000060a06722b */ /* 0x000fe4000000000a */
[----:B------:R-:W-:-:S06]  /*0530*/  DADD R10, R4, 0.5 ;  /* 0x3fe00000040a7429 */ /* 0x000fcc0000000000 */
[----:B------:R-:W-:Y:S01]  /*0540*/  DMUL R12, R8, R6 ;  /* 0x00000006080c7228 */ /* 0x000fe20000000000 */
[----:B------:R-:W-:-:S03]  /*0550*/  FSETP.GEU.AND P3, PT, |R9|, 6.5827683646048100446e-37, PT ;  /* 0x036000000900780b */ /* 0x000fc60003f6e200 */
[----:B------:R-:W-:Y:S02]  /*0560*/  FSEL R10, R10, RZ, P1 ;  /* 0x000000ff0a0a7208 */ /* 0x000fe40000800000 */
[----:B------:R-:W-:Y:S02]  /*0570*/  FSEL R11, R11, 1.75, P1 ;  /* 0x3fe000000b0b7808 */ /* 0x000fe40000800000 */
[----:B------:R-:W-:Y:S01]  /*0580*/  DFMA R14, R12, -10, R8 ;  /* 0xc02400000c0e782b */ /* 0x000fe20000000008 */
[----:B------:R-:W-:Y:S01]  /*0590*/  FSETP.GT.AND P1, PT, R0, 10, PT ;  /* 0x412000000000780b */ /* 0x000fe20003f24000 */
[----:B------:R0:W1:Y:S06]  /*05a0*/  F2F.F32.F64 R16, R10 ;  /* 0x0000000a00107310 */ /* 0x00006c0000301000 */
[----:B------:R-:W-:-:S10]  /*05b0*/  DFMA R6, R6, R14, R12 ;  /* 0x0000000e0606722b */ /* 0x000fd4000000000c */
[----:B------:R-:W-:-:S05]  /*05c0*/  FFMA R3, RZ, 2.5625, R7 ;  /* 0x40240000ff037823 */ /* 0x000fca0000000007 */
[----:B------:R-:W-:-:S13]  /*05d0*/  FSETP.GT.AND P0, PT, |R3|, 1.469367938527859385e-39, PT ;  /* 0x001000000300780b */ /* 0x000fda0003f04200 */
[----:B01----:R-:W-:Y:S05]  /*05e0*/  @P0 BRA P3, `(.L_x_149) ;  /* 0x00000000001c0947 */ /* 0x003fea0001800000 */
[----:B------:R-:W-:Y:S01]  /*05f0*/  MOV R6, R8 ;  /* 0x0000000800067202 */ /* 0x000fe20000000f00 */
[----:B------:R-:W-:Y:S01]  /*0600*/  IMAD.MOV.U32 R7, RZ, RZ, R9 ;  /* 0x000000ffff077224 */ /* 0x000fe200078e0009 */
[----:B------:R-:W-:Y:S01]  /*0610*/  MOV R20, 0x640 ;  /* 0x0000064000147802 */ /* 0x000fe20000000f00 */
[----:B------:R-:W-:-:S07]  /*0620*/  IMAD.MOV.U32 R5, RZ, RZ, 0x40240000 ;  /* 0x40240000ff057424 */ /* 0x000fce00078e00ff */
[----:B------:R-:W-:Y:S05]  /*0630*/  CALL.REL.NOINC `($__internal_6_$__cuda_sm20_div_rn_f64_full) ;  /* 0x0000001800847944 */ /* 0x000fea0003c00000 */
[----:B------:R-:W-:Y:S02]  /*0640*/  IMAD.MOV.U32 R6, RZ, RZ, R4 ;  /* 0x000000ffff067224 */ /* 0x000fe400078e0004 */
[----:B------:R-:W-:-:S07]  /*0650*/  IMAD.MOV.U32 R7, RZ, RZ, R5 ;  /* 0x000000ffff077224 */ /* 0x000fce00078e0005 */
.L_x_149:
[----:B------:R-:W0:Y:S01]  /*0660*/  LDCU UR4, c[0x0][0x390] ;  /* 0x00007200ff0477ac */ /* 0x000e220008000800 */
[----:B------:R-:W1:Y:S01]  /*0670*/  MUFU.RCP64H R11, 23 ;  /* 0x40370000000b7908 */ /* 0x000e620000001800 */
[----:B------:R-:W-:Y:S01]  /*0680*/  MOV R4, 0x0 ;  /* 0x0000000000047802 */ /* 0x000fe20000000f00 */
[----:B------:R-:W-:Y:S02]  /*0690*/  IMAD.MOV.U32 R5, RZ, RZ, 0x40370000 ;  /* 0x40370000ff057424 */ /* 0x000fe400078e00ff */
[----:B------:R-:W-:-:S04]  /*06a0*/  IMAD.MOV.U32 R10, RZ, RZ, 0x1 ;  /* 0x00000001ff0a7424 */ /* 0x000fc800078e00ff */
[----:B------:R-:W-:Y:S08]  /*06b0*/  F2F.F32.F64 R35, R6 ;  /* 0x0000000600237310 */ /* 0x000ff00000301000 */
[----:B0-----:R-:W0:Y:S01]  /*06c0*/  F2F.F64.F32 R8, UR4 ;  /* 0x0000000400087d10 */ /* 0x001e220008201800 */
[----:B-1----:R-:W-:-:S08]  /*06d0*/  DFMA R12, R10, -R4, 1 ;  /* 0x3ff000000a0c742b */ /* 0x002fd00000000804 */
[----:B------:R-:W-:Y:S02]  /*06e0*/  DFMA R12, R12, R12, R12 ;  /* 0x0000000c0c0c722b */ /* 0x000fe4000000000c */
[----:B0-----:R-:W-:-:S06]  /*06f0*/  DADD R8, R8, -2 ;  /* 0xc000000008087429 */ /* 0x001fcc0000000000 */
[----:B------:R-:W-:-:S04]  /*0700*/  DFMA R12, R10, R12, R10 ;  /* 0x0000000c0a0c722b */ /* 0x000fc8000000000a */
[----:B------:R-:W-:-:S04]  /*0710*/  FSEL R3, R8, RZ, !P2 ;  /* 0x000000ff08037208 */ /* 0x000fc80005000000 */
[----:B------:R-:W-:Y:S01]  /*0720*/  DFMA R4, R12, -R4, 1 ;  /* 0x3ff000000c04742b */ /* 0x000fe20000000804 */
[----:B------:R-:W-:Y:S02]  /*0730*/  FSEL R11, R9, 2.859375, !P2 ;  /* 0x40370000090b7808 */ /* 0x000fe40005000000 */
[----:B------:R-:W-:Y:S02]  /*0740*/  FSEL R8, R3, R8, !P1 ;  /* 0x0000000803087208 */ /* 0x000fe40004800000 */
[----:B------:R-:W-:-:S03]  /*0750*/  FSEL R9, R11, R9, !P1 ;  /* 0x000000090b097208 */ /* 0x000fc60004800000 */
[----:B------:R-:W-:-:S03]  /*0760*/  DFMA R4, R12, R4, R12 ;  /* 0x000000040c04722b */ /* 0x000fc6000000000c */
[C---:B------:R-:W-:Y:S02]  /*0770*/  DMUL R10, R8.reuse, 100 ;  /* 0x40590000080a7828 */ /* 0x040fe40000000000 */
[----:B------:R-:W-:-:S06]  /*0780*/  DSETP.GT.AND P1, PT, R8, RZ, PT ;  /* 0x000000ff0800722a */ /* 0x000fcc0003f24000 */
[----:B------:R-:W-:Y:S02]  /*0790*/  DMUL R12, R10, R4 ;  /* 0x000000040a0c7228 */ /* 0x000fe40000000000 */
[----:B------:R-:W-:-:S06]  /*07a0*/  FSETP.GEU.AND P2, PT, |R11|, 6.5827683646048100446e-37, PT ;  /* 0x036000000b00780b */ /* 0x000fcc0003f4e200 */
[----:B------:R-:W-:-:S08]  /*07b0*/  DFMA R14, R12, -23, R10 ;  /* 0xc03700000c0e782b */ /* 0x000fd0000000000a */
[----:B------:R-:W-:-:S10]  /*07c0*/  DFMA R4, R4, R14, R12 ;  /* 0x0000000e0404722b */ /* 0x000fd4000000000c */
[----:B------:R-:W-:-:S05]  /*07d0*/  FFMA R0, RZ, 2.859375, R5 ;  /* 0x40370000ff007823 */ /* 0x000fca0000000005 */
[----:B------:R-:W-:-:S13]  /*07e0*/  FSETP.GT.AND P0, PT, |R0|, 1.469367938527859385e-39, PT ;  /* 0x001000000000780b */ /* 0x000fda0003f04200 */
[----:B------:R-:W-:Y:S05]  /*07f0*/  @P0 BRA P2, `(.L_x_150) ;  /* 0x0000000000140947 */ /* 0x000fea0001000000 */
[----:B------:R-:W-:Y:S01]  /*0800*/  IMAD.MOV.U32 R6, RZ, RZ, R10 ;  /* 0x000000ffff067224 */ /* 0x000fe200078e000a */
[----:B------:R-:W-:Y:S01]  /*0810*/  MOV R5, 0x40370000 ;  /* 0x4037000000057802 */ /* 0x000fe20000000f00 */
[----:B------:R-:W-:Y:S01]  /*0820*/  IMAD.MOV.U32 R7, RZ, RZ, R11 ;  /* 0x000000ffff077224 */ /* 0x000fe200078e000b */
[----:B------:R-:W-:-:S07]  /*0830*/  MOV R20, 0x850 ;  /* 0x0000085000147802 */ /* 0x000fce0000000f00 */
[----:B------:R-:W-:Y:S05]  /*0840*/  CALL.REL.NOINC `($__internal_6_$__cuda_sm20_div_rn_f64_full) ;  /* 0x0000001800007944 */ /* 0x000fea0003c00000 */
.L_x_150:
[----:B------:R-:W-:Y:S01]  /*0850*/  FSEL R22, R4, RZ, P1 ;  /* 0x000000ff04167208 */ /* 0x000fe20000800000 */
[----:B------:R-:W0:Y:S01]  /*0860*/  F2I.TRUNC.NTZ R0, R35 ;  /* 0x0000002300007305 */ /* 0x000e22000020f100 */
[----:B------:R-:W-:Y:S01]  /*0870*/  FSEL R23, R5, RZ, P1 ;  /* 0x000000ff05177208 */ /* 0x000fe20000800000 */
[----:B------:R-:W-:Y:S06]  /*0880*/  BSSY.RECONVERGENT B6, `(.L_x_151) ;  /* 0x0000169000067945 */ /* 0x000fec0003800200 */
        /* <DEDUP_REMOVED lines=12> */
[----:B0-----:R-:W-:Y:S02]  /*0950*/  IMAD.U32 R4, RZ, RZ, UR4 ;  /* 0x00000004ff047e24 */ /* 0x001fe4000f8e00ff */
[----:B-1----:R-:W-:-:S07]  /*0960*/  IMAD.U32 R5, RZ, RZ, UR5 ;  /* 0x00000005ff057e24 */ /* 0x002fce000f8e00ff */
[----:B------:R-:W-:-:S07]  /*0970*/  LEPC R20, `(.L_x_153) ;  /* 0x000000001014794e */ /* 0x000fce0000000000 */
[----:B--2---:R-:W-:Y:S05]  /*0980*/  CALL.ABS.NOINC R8 ;  /* 0x0000000008007343 */ /* 0x004fea0003c00000 */
.L_x_153:
[----:B------:R-:W0:Y:S01]  /*0990*/  MUFU.RCP64H R7, 10 ;  /* 0x4024000000077908 */ /* 0x000e220000001800 */
[----:B------:R-:W-:Y:S02]  /*09a0*/  HFMA2 R6, -RZ, RZ, 0, 5.9604644775390625e-08 ;  /* 0x00000001ff067431 */ /* 0x000fe400000001ff */
[----:B------:R-:W-:Y:S02]  /*09b0*/  IMAD.MOV.U32 R8, RZ, RZ, 0x0 ;  /* 0x00000000ff087424 */ /* 0x000fe400078e00ff */
[----:B------:R-:W-:-:S06]  /*09c0*/  IMAD.MOV.U32 R9, RZ, RZ, 0x40240000 ;  /* 0x40240000ff097424 */ /* 0x000fcc00078e00ff */
[----:B0-----:R-:W-:-:S08]  /*09d0*/  DFMA R4, R6, -R8, 1 ;  /* 0x3ff000000604742b */ /* 0x001fd00000000808 */
[----:B------:R-:W-:Y:S02]  /*09e0*/  DFMA R10, R4, R4, R4 ;  /* 0x00000004040a722b */ /* 0x000fe40000000004 */
[----:B------:R-:W0:Y:S06]  /*09f0*/  F2F.F64.F32 R4, R17 ;  /* 0x0000001100047310 */ /* 0x000e2c0000201800 */
[----:B------:R-:W-:-:S08]  /*0a00*/  DFMA R10, R6, R10, R6 ;  /* 0x0000000a060a722b */ /* 0x000fd00000000006 */
[----:B------:R-:W-:Y:S02]  /*0a10*/  DFMA R8, R10, -R8, 1 ;  /* 0x3ff000000a08742b */ /* 0x000fe40000000808 */
[----:B0-----:R-:W-:-:S06]  /*0a20*/  DMUL R6, R4, 100 ;  /* 0x4059000004067828 */ /* 0x001fcc0000000000 */
        /* <DEDUP_REMOVED lines=8> */
[----:B------:R-:W-:Y:S01]  /*0ab0*/  IMAD.MOV.U32 R5, RZ, RZ, 0x40240000 ;  /* 0x40240000ff057424 */ /* 0x000fe200078e00ff */
[----:B------:R-:W-:-:S07]  /*0ac0*/  MOV R20, 0xae0 ;  /* 0x00000ae000147802 */ /* 0x000fce0000000f00 */
[----:B------:R-:W-:Y:S05]  /*0ad0*/  CALL.REL.NOINC `($__internal_6_$__cuda_sm20_div_rn_f64_full) ;  /* 0x00000014005c7944 */ /* 0x000fea0003c00000 */
.L_x_154:
[----:B------:R-:W-:Y:S01]  /*0ae0*/  DFMA R6, R4, 101, R22 ;  /* 0x405940000406782b */ /* 0x000fe20000000016 */
[----:B------:R-:W0:Y:S01]  /*0af0*/  F2F.F64.F32 R12, R16 ;  /* 0x00000010000c7310 */ /* 0x000e220000201800 */
[----:B------:R-:W-:Y:S01]  /*0b00*/  MOV R0, 0xf8 ;  /* 0x000000f800007802 */ /* 0x000fe20000000f00 */
[----:B------:R-:W1:Y:S03]  /*0b10*/  LDCU.64 UR4, c[0x4][0x8] ;  /* 0x01000100ff0477ac */ /* 0x000e660008000a00 */
[----:B------:R2:W3:Y:S02]  /*0b20*/  LDC.64 R14, c[0x4][R0] ;  /* 0x01000000000e7b82 */ /* 0x0004e40000000a00 */
[----:B------:R-:W-:Y:S01]  /*0b30*/  DADD R6, R6, 0.5 ;  /* 0x3fe0000006067429 */ /* 0x000fe20000000000 */
[----:B------:R-:W-:Y:S01]  /*0b40*/  F2F.F64.F32 R8, R18 ;  /* 0x0000001200087310 */ /* 0x000fe20000201800 */
[----:B0-----:R2:W-:Y:S07]  /*0b50*/  STL.64 [R1+0x10], R12 ;  /* 0x0000100c01007387 */ /* 0x0015ee0000100a00 */
[----:B------:R0:W4:Y:S01]  /*0b60*/  F2F.F32.F64 R17, R6 ;  /* 0x0000000600117310 */ /* 0x0001220000301000 */
[----:B-1----:R-:W-:-:S02]  /*0b70*/  IMAD.U32 R4, RZ, RZ, UR4 ;  /* 0x00000004ff047e24 */ /* 0x002fc4000f8e00ff */
[----:B------:R-:W-:Y:S02]  /*0b80*/  IMAD.U32 R5, RZ, RZ, UR5 ;  /* 0x00000005ff057e24 */ /* 0x000fe4000f8e00ff */
[----:B0-----:R-:W-:Y:S01]  /*0b90*/  IMAD.MOV.U32 R6, RZ, RZ, R19 ;  /* 0x000000ffff067224 */ /* 0x001fe200078e0013 */
[----:B------:R-:W-:Y:S02]  /*0ba0*/  MOV R7, R2 ;  /* 0x0000000200077202 */ /* 0x000fe40000000f00 */
[----:B----4-:R-:W0:Y:S02]  /*0bb0*/  F2F.F64.F32 R10, R17 ;  /* 0x00000011000a7310 */ /* 0x010e240000201800 */
[----:B0-----:R2:W-:Y:S03]  /*0bc0*/  STL.128 [R1], R8 ;  /* 0x0000000801007387 */ /* 0x0015e60000100c00 */
[----:B------:R-:W-:-:S07]  /*0bd0*/  LEPC R20, `(.L_x_155) ;  /* 0x000000001014794e */ /* 0x000fce0000000000 */
[----:B--23--:R-:W-:Y:S05]  /*0be0*/  CALL.ABS.NOINC R14 ;  /* 0x000000000e007343 */ /* 0x00cfea0003c00000 */
.L_x_155:
[----:B------:R-:W0:Y:S01]  /*0bf0*/  LDCU UR4, c[0x0][0x380] ;  /* 0x00007000ff0477ac */ /* 0x000e220008000800 */
[----:B------:R-:W-:Y:S01]  /*0c00*/  IMAD.MOV.U32 R3, RZ, RZ, -0x3e000000 ;  /* 0xc2000000ff037424 */ /* 0x000fe200078e00ff */
[----:B------:R-:W-:-:S03]  /*0c10*/  UMOV UR5, URZ ;  /* 0x000000ff00057c82 */ /* 0x000fc60008000000 */
[----:B0-----:R0:W5:Y:S01]  /*0c20*/  TEX.LL RZ, R0, R16, R3, UR4, 3D, 0x1 ;  /* 0x48ff040310007f60 */ /* 0x00116200089e01ff */
[----:B------:R-:W-:Y:S05]  /*0c30*/  BRA `(.L_x_156) ;  /* 0x0000001000b47947 */ /* 0x000fea0003800000 */
.L_x_152:
[----:B------:R-:W-:Y:S05]  /*0c40*/  @!P0 BRA `(.L_x_157) ;  /* 0x0000000c006c8947 */ /* 0x000fea0003800000 */
[----:B------:R-:W-:Y:S05]  /*0c50*/  @!P1 BRA `(.L_x_158) ;  /* 0x0000000400f89947 */ /* 0x000fea0003800000 */
[----:B------:R-:W-:Y:S01]  /*0c60*/  MOV R8, 0xf8 ;  /* 0x000000f800087802 */ /* 0x000fe20000000f00 */
[----:B------:R-:W0:Y:S01]  /*0c70*/  LDCU.64 UR4, c[0x4][0x10] ;  /* 0x01000200ff0477ac */ /* 0x000e220008000a00 */
[----:B------:R-:W-:-:S04]  /*0c80*/  CS2R R6, SRZ ;  /* 0x0000000000067805 */ /* 0x000fc8000001ff00 */
[----:B------:R-:W1:Y:S01]  /*0c90*/  LDC.64 R8, c[0x4][R8] ;  /* 0x0100000008087b82 */ /* 0x000e620000000a00 */
[----:B0-----:R-:W-:Y:S02]  /*0ca0*/  IMAD.U32 R4, RZ, RZ, UR4 ;  /* 0x00000004ff047e24 */ /* 0x001fe4000f8e00ff */
[----:B------:R-:W-:-:S07]  /*0cb0*/  IMAD.U32 R5, RZ, RZ, UR5 ;  /* 0x00000005ff057e24 */ /* 0x000fce000f8e00ff */
[----:B------:R-:W-:-:S07]  /*0cc0*/  LEPC R20, `(.L_x_159) ;  /* 0x000000001014794e */ /* 0x000fce0000000000 */
[----:B-1----:R-:W-:Y:S05]  /*0cd0*/  CALL.ABS.NOINC R8 ;  /* 0x0000000008007343 */ /* 0x002fea0003c00000 */
.L_x_159:
[----:B------:R-:W0:Y:S01]  /*0ce0*/  MUFU.RCP64H R5, 10 ;  /* 0x4024000000057908 */ /* 0x000e220000001800 */
[----:B------:R-:W-:Y:S02]  /*0cf0*/  HFMA2 R8, -RZ, RZ, 0, 0 ;  /* 0x00000000ff087431 */ /* 0x000fe400000001ff */
[----:B------:R-:W-:Y:S02]  /*0d00*/  IMAD.MOV.U32 R9, RZ, RZ, 0x40240000 ;  /* 0x40240000ff097424 */ /* 0x000fe400078e00ff */
[----:B------:R-:W-:-:S03]  /*0d10*/  IMAD.MOV.U32 R4, RZ, RZ, 0x1 ;  /* 0x00000001ff047424 */ /* 0x000fc600078e00ff */
[----:B------:R-:W-:Y:S08]  /*0d20*/  FRND.F64.FLOOR R22, R22 ;  /* 0x0000001600167313 */ /* 0x000ff00000305800 */
[----:B------:R1:W2:Y:S01]  /*0d30*/  FRND.FLOOR R3, R35 ;  /* 0x0000002300037307 */ /* 0x0002a20000205000 */
[----:B0-----:R-:W-:-:S07]  /*0d40*/  DFMA R6, R4, -R8, 1 ;  /* 0x3ff000000406742b */ /* 0x001fce0000000808 */
[----:B------:R1:W0:Y:S01]  /*0d50*/  FRND.FLOOR R0, R31 ;  /* 0x0000001f00007307 */ /* 0x0002220000205000 */
[----:B------:R-:W-:-:S07]  /*0d60*/  DFMA R10, R6, R6, R6 ;  /* 0x00000006060a722b */ /* 0x000fce0000000006 */
[----:B------:R-:W3:Y:S01]  /*0d70*/  F2F.F64.F32 R6, R17 ;  /* 0x0000001100067310 */ /* 0x000ee20000201800 */
[----:B------:R-:W-:-:S08]  /*0d80*/  DFMA R10, R4, R10, R4 ;  /* 0x0000000a040a722b */ /* 0x000fd00000000004 */
[----:B------:R-:W-:Y:S02]  /*0d90*/  DFMA R8, R10, -R8, 1 ;  /* 0x3ff000000a08742b */ /* 0x000fe40000000808 */
[----:B---3--:R-:W-:-:S06]  /*0da0*/  DMUL R6, R6, 100 ;  /* 0x4059000006067828 */ /* 0x008fcc0000000000 */
[----:B------:R-:W-:-:S08]  /*0db0*/  DFMA R8, R10, R8, R10 ;  /* 0x000000080a08722b */ /* 0x000fd0000000000a */
[----:B------:R-:W-:Y:S01]  /*0dc0*/  DMUL R26, R8, R6 ;  /* 0x00000006081a7228 */ /* 0x000fe20000000000 */
[----:B------:R-:W-:-:S07]  /*0dd0*/  FSETP.GEU.AND P1, PT, |R7|, 6.5827683646048100446e-37, PT ;  /* 0x036000000700780b */ /* 0x000fce0003f2e200 */
[----:B------:R-:W-:-:S08]  /*0de0*/  DFMA R4, R26, -10, R6 ;  /* 0xc02400001a04782b */ /* 0x000fd00000000006 */
[----:B------:R-:W-:-:S10]  /*0df0*/  DFMA R26, R8, R4, R26 ;  /* 0x00000004081a722b */ /* 0x000fd4000000001a */
[----:B------:R-:W-:-:S05]  /*0e00*/  FFMA R4, RZ, 2.5625, R27 ;  /* 0x40240000ff047823 */ /* 0x000fca000000001b */
[----:B------:R-:W-:-:S13]  /*0e10*/  FSETP.GT.AND P0, PT, |R4|, 1.469367938527859385e-39, PT ;  /* 0x001000000400780b */ /* 0x000fda0003f04200 */
[----:B012---:R-:W-:Y:S05]  /*0e20*/  @P0 BRA P1, `(.L_x_160) ;  /* 0x0000000000140947 */ /* 0x007fea0000800000 */
[----:B------:R-:W-:Y:S01]  /*0e30*/  IMAD.MOV.U32 R5, RZ, RZ, 0x40240000 ;  /* 0x40240000ff057424 */ /* 0x000fe200078e00ff */
[----:B------:R-:W-:-:S07]  /*0e40*/  MOV R20, 0xe60 ;  /* 0x00000e6000147802 */ /* 0x000fce0000000f00 */
[----:B------:R-:W-:Y:S05]  /*0e50*/  CALL.REL.NOINC `($__internal_6_$__cuda_sm20_div_rn_f64_full) ;  /* 0x00000010007c7944 */ /* 0x000fea0003c00000 */
[----:B------:R-:W-:Y:S01]  /*0e60*/  MOV R26, R4 ;  /* 0x00000004001a7202 */ /* 0x000fe20000000f00 */
[----:B------:R-:W-:-:S07]  /*0e70*/  IMAD.MOV.U32 R27, RZ, RZ, R5 ;  /* 0x000000ffff1b7224 */ /* 0x000fce00078e0005 */
.L_x_160:
[----:B------:R0:W1:Y:S01]  /*0e80*/  FRND.F64.FLOOR R24, R26 ;  /* 0x0000001a00187313 */ /* 0x0000620000305800 */
[----:B------:R-:W-:Y:S01]  /*0e90*/  DADD R4, R22, 1 ;  /* 0x3ff0000016047429 */ /* 0x000fe20000000000 */
[----:B------:R-:W-:Y:S01]  /*0ea0*/  FADD R10, R3, 1 ;  /* 0x3f800000030a7421 */ /* 0x000fe20000000000 */
[----:B------:R-:W-:Y:S01]  /*0eb0*/  FADD R14, R0, 1 ;  /* 0x3f800000000e7421 */ /* 0x000fe20000000000 */
[----:B------:R-:W2:Y:S04]  /*0ec0*/  LDCU.64 UR4, c[0x4][0x18] ;  /* 0x01000300ff0477ac */ /* 0x000ea80008000a00 */
[----:B------:R-:W-:Y:S01]  /*0ed0*/  F2F.F64.F32 R8, R3 ;  /* 0x0000000300087310 */ /* 0x000fe20000201800 */
[----:B0-----:R-:W-:Y:S01]  /*0ee0*/  MOV R27, 0xf8 ;  /* 0x000000f8001b7802 */ /* 0x001fe20000000f00 */
[----:B-1----:R-:W-:-:S06]  /*0ef0*/  DFMA R20, R24, 101, R22 ;  /* 0x405940001814782b */ /* 0x002fcc0000000016 */
[----:B------:R-:W-:Y:S01]  /*0f00*/  F2F.F64.F32 R12, R0 ;  /* 0x00000000000c7310 */ /* 0x000fe20000201800 */
[C---:B------:R-:W-:Y:S02]  /*0f10*/  DFMA R6, R24.reuse, 101, R4 ;  /* 0x405940001806782b */ /* 0x040fe40000000004 */
[----:B------:R-:W-:Y:S02]  /*0f20*/  DADD R24, R24, 1 ;  /* 0x3ff0000018187429 */ /* 0x000fe40000000000 */
[----:B------:R-:W-:-:S03]  /*0f30*/  DADD R32, R20, 0.5 ;  /* 0x3fe0000014207429 */ /* 0x000fc60000000000 */
[----:B------:R-:W0:Y:S01]  /*0f40*/  F2F.F64.F32 R10, R10 ;  /* 0x0000000a000a7310 */ /* 0x000e220000201800 */
[----:B------:R-:W-:Y:S02]  /*0f50*/  DADD R6, R6, 0.5 ;  /* 0x3fe0000006067429 */ /* 0x000fe40000000000 */
[C---:B------:R-:W-:Y:S02]  /*0f60*/  DFMA R20, R24.reuse, 101, R22 ;  /* 0x405940001814782b */ /* 0x040fe40000000016 */
[----:B------:R-:W-:Y:S01]  /*0f70*/  DFMA R4, R24, 101, R4 ;  /* 0x405940001804782b */ /* 0x000fe20000000004 */
[----:B------:R1:W3:Y:S02]  /*0f80*/  LDC.64 R22, c[0x4][R27] ;  /* 0x010000001b167b82 */ /* 0x0002e40000000a00 */
[----:B------:R-:W4:Y:S03]  /*0f90*/  F2F.F64.F32 R14, R14 ;  /* 0x0000000e000e7310 */ /* 0x000f260000201800 */
[----:B------:R-:W-:-:S02]  /*0fa0*/  DADD R20, R20, 0.5 ;  /* 0x3fe0000014147429 */ /* 0x000fc40000000000 */
[----:B------:R-:W-:Y:S01]  /*0fb0*/  DADD R36, R4, 0.5 ;  /* 0x3fe0000004247429 */ /* 0x000fe20000000000 */
[----:B0-----:R1:W-:Y:S02]  /*0fc0*/  STL.128 [R1], R8 ;  /* 0x0000000801007387 */ /* 0x0013e40000100c00 */
[----:B------:R-:W0:Y:S01]  /*0fd0*/  F2F.F32.F64 R33, R32 ;  /* 0x0000002000217310 */ /* 0x000e220000301000 */
[----:B--2---:R-:W-:Y:S02]  /*0fe0*/  IMAD.U32 R4, RZ, RZ, UR4 ;  /* 0x00000004ff047e24 */ /* 0x004fe4000f8e00ff */
[----:B------:R-:W-:Y:S01]  /*0ff0*/  IMAD.U32 R5, RZ, RZ, UR5 ;  /* 0x00000005ff057e24 */ /* 0x000fe2000f8e00ff */
[----:B----4-:R1:W-:Y:S04]  /*1000*/  STL.128 [R1+0x10], R12 ;  /* 0x0000100c01007387 */ /* 0x0103e80000100c00 */
[----:B------:R-:W2:Y:S08]  /*1010*/  F2F.F32.F64 R25, R20 ;  /* 0x0000001400197310 */ /* 0x000eb00000301000 */
[----:B------:R-:W4:Y:S08]  /*1020*/  F2F.F32.F64 R17, R36 ;  /* 0x0000002400117310 */ /* 0x000f300000301000 */
[----:B------:R0:W1:Y:S02]  /*1030*/  F2F.F32.F64 R29, R6 ;  /* 0x00000006001d7310 */ /* 0x0000640000301000 */
[----:B0-----:R-:W-:Y:S01]  /*1040*/  MOV R6, R19 ;  /* 0x0000001300067202 */ /* 0x001fe20000000f00 */
[----:B--234-:R-:W-:-:S07]  /*1050*/  IMAD.MOV.U32 R7, RZ, RZ, R2 ;  /* 0x000000ffff077224 */ /* 0x01cfce00078e0002 */
[----:B------:R-:W-:-:S07]  /*1060*/  LEPC R20, `(.L_x_161) ;  /* 0x000000001014794e */ /* 0x000fce0000000000 */
[----:B-1----:R-:W-:Y:S05]  /*1070*/  CALL.ABS.NOINC R22 ;  /* 0x0000000016007343 */ /* 0x002fea0003c00000 */
.L_x_161:
[----:B------:R-:W0:Y:S01]  /*1080*/  LDCU UR4, c[0x0][0x380] ;  /* 0x00007000ff0477ac */ /* 0x000e220008000800 */
[----:B------:R-:W-:Y:S01]  /*1090*/  IMAD.MOV.U32 R3, RZ, RZ, -0x3e000000 ;  /* 0xc2000000ff037424 */ /* 0x000fe200078e00ff */
[-C--:B------:R-:W-:Y:S01]  /*10a0*/  MOV R34, R18.reuse ;  /* 0x0000001200227202 */ /* 0x080fe20000000f00 */
[--C-:B------:R-:W-:Y:S01]  /*10b0*/  IMAD.MOV.U32 R32, RZ, RZ, R16.reuse ;  /* 0x000000ffff207224 */ /* 0x100fe200078e0010 */
[----:B------:R-:W-:Y:S01]  /*10c0*/  MOV R26, R18 ;  /* 0x00000012001a7202 */ /* 0x000fe20000000f00 */
[----:B------:R-:W-:Y:S01]  /*10d0*/  IMAD.MOV.U32 R28, RZ, RZ, R16 ;  /* 0x000000ffff1c7224 */ /* 0x000fe200078e0010 */
[----:B------:R-:W-:Y:S01]  /*10e0*/  UMOV UR5, URZ ;  /* 0x000000ff00057c82 */ /* 0x000fe20008000000 */
[----:B------:R-:W-:Y:S02]  /*10f0*/  IMAD.MOV.U32 R30, RZ, RZ, R18 ;  /* 0x000000ffff1e7224 */ /* 0x000fe400078e0012 */
[----:B------:R-:W-:Y:S01]  /*1100*/  IMAD.MOV.U32 R24, RZ, RZ, R16 ;  /* 0x000000ffff187224 */ /* 0x000fe200078e0010 */
[----:B0-----:R-:W5:Y:S01]  /*1110*/  TEX.LL RZ, R20, R32, R3, UR4, 3D, 0x1 ;  /* 0x48ff040320147f60 */ /* 0x001f6200089e01ff */
[----:B------:R-:W5:Y:S02]  /*1120*/  TEX.LL RZ, R22, R28, R3, UR4, 3D, 0x1 ;  /* 0x48ff04031c167f60 */ /* 0x000f6400089e01ff */
[----:B------:R0:W5:Y:S01]  /*1130*/  TEX.LL RZ, R12, R24, R3, UR4, 3D, 0x1 ;  /* 0x48ff0403180c7f60 */ /* 0x00016200089e01ff */
[----:B------:R1:W5:Y:S01]  /*1140*/  TEX.LL RZ, R14, R16, R3, UR4, 3D, 0x1 ;  /* 0x48ff0403100e7f60 */ /* 0x00036200089e01ff */
[----:B------:R-:W2:Y:S01]  /*1150*/  FRND.FLOOR R36, R35 ;  /* 0x0000002300247307 */ /* 0x000ea20000205000 */
[----:B------:R-:W-:Y:S01]  /*1160*/  IMAD.MOV.U32 R6, RZ, RZ, R19 ;  /* 0x000000ffff067224 */ /* 0x000fe200078e0013 */
[----:B------:R-:W-:-:S06]  /*1170*/  MOV R7, R2 ;  /* 0x0000000200077202 */ /* 0x000fcc0000000f00 */
[----:B------:R-:W3:Y:S01]  /*1180*/  FRND.FLOOR R0, R31 ;  /* 0x0000001f00007307 */ /* 0x000ee20000205000 */
[----:B--2---:R-:W-:-:S07]  /*1190*/  FADD R36, R35, -R36 ;  /* 0x8000002423247221 */ /* 0x004fce0000000000 */
[----:B------:R-:W-:Y:S01]  /*11a0*/  F2F.F64.F32 R8, R36 ;  /* 0x0000002400087310 */ /* 0x000fe20000201800 */
[----:B---3--:R-:W-:-:S07]  /*11b0*/  FADD R37, R31, -R0 ;  /* 0x800000001f257221 */ /* 0x008fce0000000000 */
[----:B------:R-:W2:Y:S01]  /*11c0*/  F2F.F64.F32 R10, R37 ;  /* 0x00000025000a7310 */ /* 0x000ea20000201800 */
[----:B0-----:R-:W0:Y:S01]  /*11d0*/  LDC.64 R26, c[0x4][R27] ;  /* 0x010000001b1a7b82 */ /* 0x001e220000000a00 */
[----:B-1----:R-:W1:Y:S01]  /*11e0*/  LDCU.64 UR4, c[0x4][0x20] ;  /* 0x01000400ff0477ac */ /* 0x002e620008000a00 */
[----:B--2---:R2:W-:Y:S01]  /*11f0*/  STL.128 [R1], R8 ;  /* 0x0000000801007387 */ /* 0x0045e20000100c00 */
[----:B-1----:R-:W-:Y:S02]  /*1200*/  IMAD.U32 R4, RZ, RZ, UR4 ;  /* 0x00000004ff047e24 */ /* 0x002fe4000f8e00ff */
[----:B------:R-:W-:Y:S01]  /*1210*/  IMAD.U32 R5, RZ, RZ, UR5 ;  /* 0x00000005ff057e24 */ /* 0x000fe2000f8e00ff */
[----:B------:R-:W-:-:S04]  /*1220*/  DEPBAR.LE SB5, 0x1 ;  /* 0x0000d0400000791a */ /* 0x000fc80000000000 */
[----:B------:R-:W-:Y:S08]  /*1230*/  F2F.F64.F32 R20, R20 ;  /* 0x0000001400147310 */ /* 0x000ff00000201800 */
[----:B------:R-:W1:Y:S08]  /*1240*/  F2F.F64.F32 R22, R22 ;  /* 0x0000001600167310 */ /* 0x000e700000201800 */
[----:B------:R-:W-:Y:S01]  /*1250*/  F2F.F64.F32 R12, R12 ;  /* 0x0000000c000c7310 */ /* 0x000fe20000201800 */
[----:B-1----:R2:W-:Y:S07]  /*1260*/  STL.128 [R1+0x10], R20 ;  /* 0x0000101401007387 */ /* 0x0025ee0000100c00 */
[----:B-----5:R-:W1:Y:S02]  /*1270*/  F2F.F64.F32 R14, R14 ;  /* 0x0000000e000e7310 */ /* 0x020e640000201800 */
[----:B01----:R2:W-:Y:S02]  /*1280*/  STL.128 [R1+0x20], R12 ;  /* 0x0000200c01007387 */ /* 0x0035e40000100c00 */
[----:B--2---:R-:W-:-:S07]  /*1290*/  LEPC R20, `(.L_x_162) ;  /* 0x000000001014794e */ /* 0x004fce0000000000 */
[----:B------:R-:W-:Y:S05]  /*12a0*/  CALL.ABS.NOINC R26 ;  /* 0x000000001a007343 */ /* 0x000fea0003c00000 */
.L_x_162:
[----:B------:R-:W0:Y:S01]  /*12b0*/  LDCU UR4, c[0x0][0x380] ;  /* 0x00007000ff0477ac */ /* 0x000e220008000800 */
[----:B------:R-:W-:Y:S02]  /*12c0*/  HFMA2 R5, -RZ, RZ, -3, 0 ;  /* 0xc2000000ff057431 */ /* 0x000fe400000001ff */
[----:B------:R-:W-:Y:S02]  /*12d0*/  IMAD.MOV.U32 R28, RZ, RZ, R16 ;  /* 0x000000ffff1c7224 */ /* 0x000fe400078e0010 */
[----:B------:R-:W-:Y:S01]  /*12e0*/  IMAD.MOV.U32 R30, RZ, RZ, R18 ;  /* 0x000000ffff1e7224 */ /* 0x000fe200078e0012 */
[----:B------:R-:W-:Y:S01]  /*12f0*/  UMOV UR5, URZ ;  /* 0x000000ff00057c82 */ /* 0x000fe20008000000 */
[----:B------:R-:W-:Y:S02]  /*1300*/  IMAD.MOV.U32 R32, RZ, RZ, R16 ;  /* 0x000000ffff207224 */ /* 0x000fe400078e0010 */
[----:B------:R-:W-:Y:S02]  /*1310*/  IMAD.MOV.U32 R34, RZ, RZ, R18 ;  /* 0x000000ffff227224 */ /* 0x000fe400078e0012 */
[----:B------:R-:W-:-:S02]  /*1320*/  IMAD.MOV.U32 R24, RZ, RZ, R16 ;  /* 0x000000ffff187224 */ /* 0x000fc400078e0010 */
[----:B------:R-:W-:Y:S01]  /*1330*/  IMAD.MOV.U32 R26, RZ, RZ, R18 ;  /* 0x000000ffff1a7224 */ /* 0x000fe200078e0012 */
[----:B0-----:R-:W5:Y:S01]  /*1340*/  TEX.LL RZ, R29, R28, R5, UR4, 3D, 0x1 ;  /* 0x48ff04051c1d7f60 */ /* 0x001f6200089e01ff */
[----:B------:R-:W5:Y:S02]  /*1350*/  TEX.LL RZ, R32, R32, R5, UR4, 3D, 0x1 ;  /* 0x48ff040520207f60 */ /* 0x000f6400089e01ff */
[----:B------:R-:W5:Y:S01]  /*1360*/  TEX.LL RZ, R24, R24, R5, UR4, 3D, 0x1 ;  /* 0x48ff040518187f60 */ /* 0x000f6200089e01ff */
[----:B------:R-:W5:Y:S01]  /*1370*/  TEX.LL RZ, R16, R16, R5, UR4, 3D, 0x1 ;  /* 0x48ff040510107f60 */ /* 0x000f6200089e01ff */
[----:B------:R-:W-:Y:S01]  /*1380*/  FADD R3, -R37, 1 ;  /* 0x3f80000025037421 */ /* 0x000fe20000000100 */
[----:B------:R-:W-:-:S03]  /*1390*/  FADD R0, -R36, 1 ;  /* 0x3f80000024007421 */ /* 0x000fc60000000100 */
[-C--:B------:R-:W-:Y:S01]  /*13a0*/  FMUL R4, R36, R3.reuse ;  /* 0x0000000324047220 */ /* 0x080fe20000400000 */
[----:B------:R-:W-:Y:S01]  /*13b0*/  FMUL R3, R0, R3 ;  /* 0x0000000300037220 */ /* 0x000fe20000400000 */
[----:B------:R-:W-:Y:S01]  /*13c0*/  FMUL R0, R37, R0 ;  /* 0x0000000025007220 */ /* 0x000fe20000400000 */
[----:B------:R-:W-:Y:S01]  /*13d0*/  FMUL R37, R36, R37 ;  /* 0x0000002524257220 */ /* 0x000fe20000400000 */
[----:B------:R-:W-:-:S04]  /*13e0*/  DEPBAR.LE SB5, 0x1 ;  /* 0x0000d0400000791a */ /* 0x000fc80000000000 */
[----:B------:R-:W-:-:S04]  /*13f0*/  FMUL R4, R4, R29 ;  /* 0x0000001d04047220 */ /* 0x000fc80000400000 */
[----:B------:R-:W-:-:S04]  /*1400*/  FFMA R3, R3, R32, R4 ;  /* 0x0000002003037223 */ /* 0x000fc80000000004 */
[----:B------:R-:W-:-:S04]  /*1410*/  FFMA R0, R0, R24, R3 ;  /* 0x0000001800007223 */ /* 0x000fc80000000003 */
[----:B-----5:R-:W-:Y:S01]  /*1420*/  FFMA R0, R37, R16, R0 ;  /* 0x0000001025007223 */ /* 0x020fe20000000000 */
[----:B------:R-:W-:Y:S06]  /*1430*/  BRA `(.L_x_156) ;  /* 0x0000000800b47947 */ /* 0x000fec0003800000 */
.L_x_158:
        /* <DEDUP_REMOVED lines=8> */
.L_x_163:
[----:B------:R-:W0:Y:S01]  /*14c0*/  F2F.F64.F32 R10, R35 ;  /* 0x00000023000a7310 */ /* 0x000e220000201800 */
[----:B------:R1:W2:Y:S01]  /*14d0*/  LDC.64 R8, c[0x4][R24] ;  /* 0x0100000018087b82 */ /* 0x0002a20000000a00 */
[----:B------:R-:W3:Y:S01]  /*14e0*/  LDCU.64 UR4, c[0x4][0x30] ;  /* 0x01000600ff0477ac */ /* 0x000ee20008000a00 */
[----:B------:R-:W-:Y:S01]  /*14f0*/  MOV R6, R19 ;  /* 0x0000001300067202 */ /* 0x000fe20000000f00 */
[----:B------:R-:W-:Y:S01]  /*1500*/  IMAD.MOV.U32 R7, RZ, RZ, R2 ;  /* 0x000000ffff077224 */ /* 0x000fe200078e0002 */
[----:B0-----:R1:W-:Y:S01]  /*1510*/  STL.64 [R1], R10 ;  /* 0x0000000a01007387 */ /* 0x0013e20000100a00 */
[----:B---3--:R-:W-:Y:S02]  /*1520*/  IMAD.U32 R4, RZ, RZ, UR4 ;  /* 0x00000004ff047e24 */ /* 0x008fe4000f8e00ff */
[----:B------:R-:W-:-:S07]  /*1530*/  IMAD.U32 R5, RZ, RZ, UR5 ;  /* 0x00000005ff057e24 */ /* 0x000fce000f8e00ff */
[----:B------:R-:W-:-:S07]  /*1540*/  LEPC R20, `(.L_x_164) ;  /* 0x000000001014794e */ /* 0x000fce0000000000 */
[----:B-12---:R-:W-:Y:S05]  /*1550*/  CALL.ABS.NOINC R8 ;  /* 0x0000000008007343 */ /* 0x006fea0003c00000 */
.L_x_164:
        /* <DEDUP_REMOVED lines=21> */
.L_x_165:
[----:B------:R-:W0:Y:S01]  /*16b0*/  FRND.F64.FLOOR R4, R4 ;  /* 0x0000000400047313 */ /* 0x000e220000305800 */
[----:B------:R-:W1:Y:S01]  /*16c0*/  LDCU.64 UR4, c[0x4][0x38] ;  /* 0x01000700ff0477ac */ /* 0x000e620008000a00 */
[C---:B0-----:R-:W-:Y:S02]  /*16d0*/  DADD R8, R4.reuse, 1 ;  /* 0x3ff0000004087429 */ /* 0x041fe40000000000 */
[----:B------:R-:W-:Y:S01]  /*16e0*/  DFMA R6, R4, 101, R22 ;  /* 0x405940000406782b */ /* 0x000fe20000000016 */
[----:B-1----:R-:W-:Y:S02]  /*16f0*/  IMAD.U32 R4, RZ, RZ, UR4 ;  /* 0x00000004ff047e24 */ /* 0x002fe4000f8e00ff */
[----:B------:R-:W-:-:S03]  /*1700*/  IMAD.U32 R5, RZ, RZ, UR5 ;  /* 0x00000005ff057e24 */ /* 0x000fc6000f8e00ff */
[----:B------:R-:W-:Y:S02]  /*1710*/  DFMA R8, R8, 101, R22 ;  /* 0x405940000808782b */ /* 0x000fe40000000016 */
[----:B------:R-:W-:Y:S01]  /*1720*/  DADD R6, R6, 0.5 ;  /* 0x3fe0000006067429 */ /* 0x000fe20000000000 */
[----:B------:R-:W-:-:S04]  /*1730*/  MOV R22, 0xf8 ;  /* 0x000000f800167802 */ /* 0x000fc80000000f00 */
[----:B------:R0:W1:Y:S01]  /*1740*/  LDC.64 R12, c[0x4][R22] ;  /* 0x01000000160c7b82 */ /* 0x0000620000000a00 */
[----:B------:R-:W-:Y:S01]  /*1750*/  DADD R14, R8, 0.5 ;  /* 0x3fe00000080e7429 */ /* 0x000fe20000000000 */
[----:B------:R2:W3:Y:S08]  /*1760*/  F2F.F32.F64 R25, R6 ;  /* 0x0000000600197310 */ /* 0x0004f00000301000 */
[----:B------:R-:W4:Y:S01]  /*1770*/  F2F.F32.F64 R17, R14 ;  /* 0x0000000e00117310 */ /* 0x000f220000301000 */
[----:B--2---:R-:W-:Y:S01]  /*1780*/  MOV R6, R19 ;  /* 0x0000001300067202 */ /* 0x004fe20000000f00 */
[----:B------:R-:W-:-:S06]  /*1790*/  IMAD.MOV.U32 R7, RZ, RZ, R2 ;  /* 0x000000ffff077224 */ /* 0x000fcc00078e0002 */
[----:B---3--:R-:W-:Y:S08]  /*17a0*/  F2F.F64.F32 R8, R25 ;  /* 0x0000001900087310 */ /* 0x008ff00000201800 */
[----:B----4-:R-:W2:Y:S02]  /*17b0*/  F2F.F64.F32 R10, R17 ;  /* 0x00000011000a7310 */ /* 0x010ea40000201800 */
[----:B--2---:R0:W-:Y:S02]  /*17c0*/  STL.128 [R1], R8 ;  /* 0x0000000801007387 */ /* 0x0041e40000100c00 */
[----:B------:R-:W-:-:S07]  /*17d0*/  LEPC R20, `(.L_x_166) ;  /* 0x000000001014794e */ /* 0x000fce0000000000 */
[----:B01----:R-:W-:Y:S05]  /*17e0*/  CALL.ABS.NOINC R12 ;  /* 0x000000000c007343 */ /* 0x003fea0003c00000 */
.L_x_166:
[----:B------:R-:W0:Y:S01]  /*17f0*/  LDCU UR4, c[0x0][0x380] ;  /* 0x00007000ff0477ac */ /* 0x000e220008000800 */
[----:B------:R-:W-:Y:S01]  /*1800*/  IMAD.MOV.U32 R3, RZ, RZ, -0x3e000000 ;  /* 0xc2000000ff037424 */ /* 0x000fe200078e00ff */
[----:B------:R-:W-:Y:S01]  /*1810*/  MOV R26, R18 ;  /* 0x00000012001a7202 */ /* 0x000fe20000000f00 */
[----:B------:R-:W-:Y:S01]  /*1820*/  IMAD.MOV.U32 R24, RZ, RZ, R16 ;  /* 0x000000ffff187224 */ /* 0x000fe200078e0010 */
[----:B------:R-:W-:-:S03]  /*1830*/  UMOV UR5, URZ ;  /* 0x000000ff00057c82 */ /* 0x000fc60008000000 */
[----:B0-----:R-:W5:Y:S01]  /*1840*/  TEX.LL RZ, R10, R24, R3, UR4, 3D, 0x1 ;  /* 0x48ff0403180a7f60 */ /* 0x001f6200089e01ff */
[----:B------:R0:W5:Y:S01]  /*1850*/  TEX.LL RZ, R0, R16, R3, UR4, 3D, 0x1 ;  /* 0x48ff040310007f60 */ /* 0x00016200089e01ff */
[----:B------:R-:W1:Y:S01]  /*1860*/  FRND.FLOOR R4, R35 ;  /* 0x0000002300047307 */ /* 0x000e620000205000 */
[----:B------:R2:W3:Y:S01]  /*1870*/  LDC.64 R12, c[0x4][R22] ;  /* 0x01000000160c7b82 */ /* 0x0004e20000000a00 */
[----:B------:R-:W-:Y:S01]  /*1880*/  IMAD.MOV.U32 R6, RZ, RZ, R19 ;  /* 0x000000ffff067224 */ /* 0x000fe200078e0013 */
[----:B------:R-:W-:Y:S01]  /*1890*/  MOV R7, R2 ;  /* 0x0000000200077202 */ /* 0x000fe20000000f00 */
[----:B-1----:R-:W-:-:S04]  /*18a0*/  FADD R23, R35, -R4 ;  /* 0x8000000423177221 */ /* 0x002fc80000000000 */
[----:B------:R-:W-:Y:S01]  /*18b0*/  F2F.F64.F32 R8, R23 ;  /* 0x0000001700087310 */ /* 0x000fe20000201800 */
[----:B0-----:R-:W0:Y:S02]  /*18c0*/  LDCU.64 UR4, c[0x4][0x40] ;  /* 0x01000800ff0477ac */ /* 0x001e240008000a00 */
[----:B0-----:R-:W-:Y:S02]  /*18d0*/  IMAD.U32 R4, RZ, RZ, UR4 ;  /* 0x00000004ff047e24 */ /* 0x001fe4000f8e00ff */
[----:B------:R-:W-:-:S03]  /*18e0*/  IMAD.U32 R5, RZ, RZ, UR5 ;  /* 0x00000005ff057e24 */ /* 0x000fc6000f8e00ff */
[----:B-----5:R-:W0:Y:S08]  /*18f0*/  F2F.F64.F32 R10, R10 ;  /* 0x0000000a000a7310 */ /* 0x020e300000201800 */
[----:B------:R-:W1:Y:S01]  /*1900*/  F2F.F64.F32 R14, R0 ;  /* 0x00000000000e7310 */ /* 0x000e620000201800 */
[----:B0-----:R2:W-:Y:S04]  /*1910*/  STL.128 [R1], R8 ;  /* 0x0000000801007387 */ /* 0x0015e80000100c00 */
[----:B-1-3--:R2:W-:Y:S02]  /*1920*/  STL.64 [R1+0x10], R14 ;  /* 0x0000100e01007387 */ /* 0x00a5e40000100a00 */
[----:B------:R-:W-:-:S07]  /*1930*/  LEPC R20, `(.L_x_167) ;  /* 0x000000001014794e */ /* 0x000fce0000000000 */
[----:B--2---:R-:W-:Y:S05]  /*1940*/  CALL.ABS.NOINC R12 ;  /* 0x000000000c007343 */ /* 0x004fea0003c00000 */
.L_x_167:
[----:B------:R-:W0:Y:S01]  /*1950*/  LDCU UR4, c[0x0][0x380] ;  /* 0x00007000ff0477ac */ /* 0x000e220008000800 */
[----:B------:R-:W-:Y:S02]  /*1960*/  IMAD.MOV.U32 R3, RZ, RZ, -0x3e000000 ;  /* 0xc2000000ff037424 */ /* 0x000fe400078e00ff */
[----:B------:R-:W-:Y:S01]  /*1970*/  IMAD.MOV.U32 R24, RZ, RZ, R16 ;  /* 0x000000ffff187224 */ /* 0x000fe200078e0010 */
[----:B------:R-:W-:Y:S01]  /*1980*/  UMOV UR5, URZ ;  /* 0x000000ff00057c82 */ /* 0x000fe20008000000 */
[----:B------:R-:W-:Y:S01]  /*1990*/  IMAD.MOV.U32 R26, RZ, RZ, R18 ;  /* 0x000000ffff1a7224 */ /* 0x000fe200078e0012 */
[----:B0-----:R-:W5:Y:S03]  /*19a0*/  TEX.LL RZ, R4, R16, R3, UR4, 3D, 0x1 ;  /* 0x48ff040310047f60 */ /* 0x001f6600089e01ff */
[----:B------:R-:W5:Y:S01]  /*19b0*/  TEX.LL RZ, R25, R24, R3, UR4, 3D, 0x1 ;  /* 0x48ff040318197f60 */ /* 0x000f6200089e01ff */
[C---:B------:R-:W-:Y:S01]  /*19c0*/  FADD R0, -R23.reuse, 1 ;  /* 0x3f80000017007421 */ /* 0x040fe20000000100 */
[----:B-----5:R-:W-:-:S04]  /*19d0*/  FMUL R23, R23, R4 ;  /* 0x0000000417177220 */ /* 0x020fc80000400000 */
[----:B------:R-:W-:Y:S01]  /*19e0*/  FFMA R0, R0, R25, R23 ;  /* 0x0000001900007223 */ /* 0x000fe20000000017 */
[----:B------:R-:W-:Y:S06]  /*19f0*/  BRA `(.L_x_156) ;  /* 0x0000000400447947 */ /* 0x000fec0003800000 */
.L_x_157:
[----:B------:R-:W-:Y:S01]  /*1a00*/  MOV R8, 0xf8 ;  /* 0x000000f800087802 */ /* 0x000fe20000000f00 */
[----:B------:R-:W0:Y:S01]  /*1a10*/  LDCU.64 UR4, c[0x4][0x48] ;  /* 0x01000900ff0477ac */ /* 0x000e220008000a00 */
[----:B------:R-:W-:-:S04]  /*1a20*/  CS2R R6, SRZ ;  /* 0x0000000000067805 */ /* 0x000fc8000001ff00 */
[----:B------:R-:W1:Y:S01]  /*1a30*/  LDC.64 R8, c[0x4][R8] ;  /* 0x0100000008087b82 */ /* 0x000e620000000a00 */
[----:B0-----:R-:W-:Y:S01]  /*1a40*/  MOV R4, UR4 ;  /* 0x0000000400047c02 */ /* 0x001fe20008000f00 */
[----:B------:R-:W-:-:S07]  /*1a50*/  IMAD.U32 R5, RZ, RZ, UR5 ;  /* 0x00000005ff057e24 */ /* 0x000fce000f8e00ff */
[----:B------:R-:W-:-:S07]  /*1a60*/  LEPC R20, `(.L_x_168) ;  /* 0x000000001014794e */ /* 0x000fce0000000000 */
[----:B-1----:R-:W-:Y:S05]  /*1a70*/  CALL.ABS.NOINC R8 ;  /* 0x0000000008007343 */ /* 0x002fea0003c00000 */
.L_x_168:
[----:B------:R-:W0:Y:S01]  /*1a80*/  MUFU.RCP64H R5, 10 ;  /* 0x4024000000057908 */ /* 0x000e220000001800 */
[----:B------:R-:W-:Y:S02]  /*1a90*/  HFMA2 R4, -RZ, RZ, 0, 5.9604644775390625e-08 ;  /* 0x00000001ff047431 */ /* 0x000fe400000001ff */
[----:B------:R-:W-:Y:S02]  /*1aa0*/  IMAD.MOV.U32 R8, RZ, RZ, 0x0 ;  /* 0x00000000ff087424 */ /* 0x000fe400078e00ff */
[----:B------:R-:W-:-:S03]  /*1ab0*/  IMAD.MOV.U32 R9, RZ, RZ, 0x40240000 ;  /* 0x40240000ff097424 */ /* 0x000fc600078e00ff */
[----:B------:R-:W-:Y:S03]  /*1ac0*/  FRND.F64.FLOOR R22, R22 ;  /* 0x0000001600167313 */ /* 0x000fe60000305800 */
        /* <DEDUP_REMOVED lines=17> */
.L_x_169:
[----:B------:R-:W-:Y:S01]  /*1be0*/  DADD R8, R22, 1 ;  /* 0x3ff0000016087429 */ /* 0x000fe20000000000 */
[----:B------:R-:W0:Y:S01]  /*1bf0*/  LDCU.64 UR4, c[0x4][0x38] ;  /* 0x01000700ff0477ac */ /* 0x000e220008000a00 */
[----:B------:R-:W-:Y:S01]  /*1c00*/  DFMA R6, R4, 101, R22 ;  /* 0x405940000406782b */ /* 0x000fe20000000016 */
[----:B------:R-:W-:-:S05]  /*1c10*/  MOV R22, 0xf8 ;  /* 0x000000f800167802 */ /* 0x000fca0000000f00 */
[----:B------:R-:W-:Y:S01]  /*1c20*/  DFMA R8, R4, 101, R8 ;  /* 0x405940000408782b */ /* 0x000fe20000000008 */
[----:B------:R1:W2:Y:S01]  /*1c30*/  LDC.64 R12, c[0x4][R22] ;  /* 0x01000000160c7b82 */ /* 0x0002a20000000a00 */
[----:B------:R-:W-:-:S06]  /*1c40*/  DADD R6, R6, 0.5 ;  /* 0x3fe0000006067429 */ /* 0x000fcc0000000000 */
[----:B------:R-:W-:Y:S01]  /*1c50*/  DADD R14, R8, 0.5 ;  /* 0x3fe00000080e7429 */ /* 0x000fe20000000000 */
[----:B------:R3:W4:Y:S01]  /*1c60*/  F2F.F32.F64 R25, R6 ;  /* 0x0000000600197310 */ /* 0x0007220000301000 */
[----:B0-----:R-:W-:Y:S02]  /*1c70*/  IMAD.U32 R4, RZ, RZ, UR4 ;  /* 0x00000004ff047e24 */ /* 0x001fe4000f8e00ff */
[----:B------:R-:W-:-:S05]  /*1c80*/  IMAD.U32 R5, RZ, RZ, UR5 ;  /* 0x00000005ff057e24 */ /* 0x000fca000f8e00ff */
[----:B------:R-:W0:Y:S01]  /*1c90*/  F2F.F32.F64 R17, R14 ;  /* 0x0000000e00117310 */ /* 0x000e220000301000 */
[----:B---3--:R-:W-:Y:S01]  /*1ca0*/  MOV R6, R19 ;  /* 0x0000001300067202 */ /* 0x008fe20000000f00 */
[----:B------:R-:W-:-:S06]  /*1cb0*/  IMAD.MOV.U32 R7, RZ, RZ, R2 ;  /* 0x000000ffff077224 */ /* 0x000fcc00078e0002 */
[----:B----4-:R-:W-:Y:S08]  /*1cc0*/  F2F.F64.F32 R8, R25 ;  /* 0x0000001900087310 */ /* 0x010ff00000201800 */
[----:B0-----:R-:W0:Y:S02]  /*1cd0*/  F2F.F64.F32 R10, R17 ;  /* 0x00000011000a7310 */ /* 0x001e240000201800 */
[----:B0-2---:R1:W-:Y:S02]  /*1ce0*/  STL.128 [R1], R8 ;  /* 0x0000000801007387 */ /* 0x0053e40000100c00 */
[----:B------:R-:W-:-:S07]  /*1cf0*/  LEPC R20, `(.L_x_170) ;  /* 0x000000001014794e */ /* 0x000fce0000000000 */
[----:B-1----:R-:W-:Y:S05]  /*1d00*/  CALL.ABS.NOINC R12 ;  /* 0x000000000c007343 */ /* 0x002fea0003c00000 */
.L_x_170:
        /* <DEDUP_REMOVED lines=22> */
.L_x_171:
        /* <DEDUP_REMOVED lines=9> */
[----:B------:R-:W-:-:S07]  /*1f00*/  FFMA R0, R0, R25, R23 ;  /* 0x0000001900007223 */ /* 0x000fce0000000017 */
.L_x_156:
[----:B0-----:R-:W-:Y:S05]  /*1f10*/  BSYNC.RECONVERGENT B6 ;  /* 0x0000000000067941 */ /* 0x001fea0003800200 */
.L_x_151:
[----:B------:R-:W-:Y:S01]  /*1f20*/  MOV R18, 0xf8 ;  /* 0x000000f800127802 */ /* 0x000fe20000000f00 */
[----:B------:R-:W0:Y:S01]  /*1f30*/  LDCU.64 UR4, c[0x4][0x50] ;  /* 0x01000a00ff0477ac */ /* 0x000e220008000a00 */
[----:B-----5:R1:W2:Y:S01]  /*1f40*/  F2F.F64.F32 R16, R0 ;  /* 0x0000000000107310 */ /* 0x0202a20000201800 */
[----:B------:R-:W-:Y:S01]  /*1f50*/  CS2R R6, SRZ ;  /* 0x0000000000067805 */ /* 0x000fe2000001ff00 */
[----:B------:R1:W3:Y:S01]  /*1f60*/  LDC.64 R8, c[0x4][R18] ;  /* 0x0100000012087b82 */ /* 0x0002e20000000a00 */
[----:B0-----:R-:W-:Y:S01]  /*1f70*/  MOV R4, UR4 ;  /* 0x0000000400047c02 */ /* 0x001fe20008000f00 */
[----:B-12---:R-:W-:-:S07]  /*1f80*/  IMAD.U32 R5, RZ, RZ, UR5 ;  /* 0x00000005ff057e24 */ /* 0x006fce000f8e00ff */
[----:B------:R-:W-:-:S07]  /*1f90*/  LEPC R20, `(.L_x_172) ;  /* 0x000000001014794e */ /* 0x000fce0000000000 */
[----:B---3--:R-:W-:Y:S05]  /*1fa0*/  CALL.ABS.NOINC R8 ;  /* 0x0000000008007343 */ /* 0x008fea0003c00000 */
.L_x_172:
[----:B------:R0:W-:Y:S01]  /*1fb0*/  STL.64 [R1], R16 ;  /* 0x0000001001007387 */ /* 0x0001e20000100a00 */
[----:B------:R0:W1:Y:S01]  /*1fc0*/  LDC.64 R8, c[0x4][R18] ;  /* 0x0100000012087b82 */ /* 0x0000620000000a00 */
[----:B------:R-:W2:Y:S01]  /*1fd0*/  LDCU.64 UR4, c[0x4][0x58] ;  /* 0x01000b00ff0477ac */ /* 0x000ea20008000a00 */
[----:B------:R-:W-:Y:S01]  /*1fe0*/  MOV R6, R19 ;  /* 0x0000001300067202 */ /* 0x000fe20000000f00 */
[----:B------:R-:W-:Y:S02]  /*1ff0*/  IMAD.MOV.U32 R7, RZ, RZ, R2 ;  /* 0x000000ffff077224 */ /* 0x000fe400078e0002 */
[----:B--2---:R-:W-:Y:S02]  /*2000*/  IMAD.U32 R4, RZ, RZ, UR4 ;  /* 0x00000004ff047e24 */ /* 0x004fe4000f8e00ff */
[----:B0-----:R-:W-:-:S07]  /*2010*/  IMAD.U32 R5, RZ, RZ, UR5 ;  /* 0x00000005ff057e24 */ /* 0x001fce000f8e00ff */
[----:B------:R-:W-:-:S07]  /*2020*/  LEPC R20, `(.L_x_173) ;  /* 0x000000001014794e */ /* 0x000fce0000000000 */
[----:B-1----:R-:W-:Y:S05]  /*2030*/  CALL.ABS.NOINC R8 ;  /* 0x0000000008007343 */ /* 0x002fea0003c00000 */
.L_x_173:
[----:B------:R-:W-:Y:S05]  /*2040*/  EXIT ;  /* 0x000000000000794d */ /* 0x000fea0003800000 */
        .weak           $__internal_6_$__cuda_sm20_div_rn_f64_full
        .type           $__internal_6_$__cuda_sm20_div_rn_f64_full,@function
        .size           $__internal_6_$__cuda_sm20_div_rn_f64_full,(.L_x_186 - $__internal_6_$__cuda_sm20_div_rn_f64_full)
$__internal_6_$__cuda_sm20_div_rn_f64_full:
[----:B------:R-:W-:Y:S01]  /*2050*/  FSETP.GEU.AND P0, PT, |R7|, 1.469367938527859385e-39, PT ;  /* 0x001000000700780b */ /* 0x000fe20003f0e200 */
[----:B------:R-:W-:Y:S01]  /*2060*/  IMAD.U32 R4, RZ, RZ, UR36 ;  /* 0x00000024ff047e24 */ /* 0x000fe2000f8e00ff */
[C---:B------:R-:W-:Y:S01]  /*2070*/  FSETP.GEU.AND P3, PT, |R5|.reuse, 1.469367938527859385e-39, PT ;  /* 0x001000000500780b */ /* 0x040fe20003f6e200 */
[----:B------:R-:W-:Y:S01]  /*2080*/  IMAD.U32 R28, RZ, RZ, UR36 ;  /* 0x00000024ff1c7e24 */ /* 0x000fe2000f8e00ff */
[----:B------:R-:W-:Y:S01]  /*2090*/  LOP3.LUT R8, R5, 0x800fffff, RZ, 0xc0, !PT ;  /* 0x800fffff05087812 */ /* 0x000fe200078ec0ff */
[----:B------:R-:W-:Y:S01]  /*20a0*/  IMAD.MOV.U32 R14, RZ, RZ, R6 ;  /* 0x000000ffff0e7224 */ /* 0x000fe200078e0006 */
[----:B------:R-:W-:Y:S01]  /*20b0*/  LOP3.LUT R21, R7, 0x7ff00000, RZ, 0xc0, !PT ;  /* 0x7ff0000007157812 */ /* 0x000fe200078ec0ff */
[----:B------:R-:W-:Y:S01]  /*20c0*/  IMAD.MOV.U32 R10, RZ, RZ, 0x1 ;  /* 0x00000001ff0a7424 */ /* 0x000fe200078e00ff */
[----:B------:R-:W-:Y:S01]  /*20d0*/  LOP3.LUT R29, R8, 0x3ff00000, RZ, 0xfc, !PT ;  /* 0x3ff00000081d7812 */ /* 0x000fe200078efcff */
[----:B------:R-:W-:Y:S01]  /*20e0*/  BSSY.RECONVERGENT B0, `(.L_x_174) ;  /* 0x000004f000007945 */ /* 0x000fe20003800200 */
[----:B------:R-:W-:-:S02]  /*20f0*/  MOV R24, 0x1ca00000 ;  /* 0x1ca0000000187802 */ /* 0x000fc40000000f00 */
[C---:B------:R-:W-:Y:S02]  /*2100*/  LOP3.LUT R26, R5.reuse, 0x7ff00000, RZ, 0xc0, !PT ;  /* 0x7ff00000051a7812 */ /* 0x040fe400078ec0ff */
[----:B------:R-:W-:Y:S01]  /*2110*/  @!P0 LOP3.LUT R8, R5, 0x7ff00000, RZ, 0xc0, !PT ;  /* 0x7ff0000005088812 */ /* 0x000fe200078ec0ff */
[----:B------:R-:W-:Y:S01]  /*2120*/  @!P3 DMUL R28, R4, 8.98846567431157953865e+307 ;  /* 0x7fe00000041cb828 */ /* 0x000fe20000000000 */
[C---:B------:R-:W-:Y:S02]  /*2130*/  ISETP.GE.U32.AND P5, PT, R21.reuse, R26, PT ;  /* 0x0000001a1500720c */ /* 0x040fe40003fa6070 */
[----:B------:R-:W-:Y:S02]  /*2140*/  @!P0 ISETP.GE.U32.AND P4, PT, R21, R8, PT ;  /* 0x000000081500820c */ /* 0x000fe40003f86070 */
[C---:B------:R-:W-:Y:S01]  /*2150*/  SEL R15, R24.reuse, 0x63400000, !P5 ;  /* 0x63400000180f7807 */ /* 0x040fe20006800000 */
[----:B------:R-:W0:Y:S01]  /*2160*/  MUFU.RCP64H R11, R29 ;  /* 0x0000001d000b7308 */ /* 0x000e220000001800 */
[----:B------:R-:W-:-:S02]  /*2170*/  @!P0 SEL R9, R24, 0x63400000, !P4 ;  /* 0x6340000018098807 */ /* 0x000fc40006000000 */
[--C-:B------:R-:W-:Y:S02]  /*2180*/  LOP3.LUT R15, R15, 0x800fffff, R7.reuse, 0xf8, !PT ;  /* 0x800fffff0f0f7812 */ /* 0x100fe400078ef807 */
[----:B------:R-:W-:Y:S02]  /*2190*/  @!P0 LOP3.LUT R8, R9, 0x80000000, R7, 0xf8, !PT ;  /* 0x8000000009088812 */ /* 0x000fe400078ef807 */
[----:B------:R-:W-:Y:S02]  /*21a0*/  @!P3 LOP3.LUT R26, R29, 0x7ff00000, RZ, 0xc0, !PT ;  /* 0x7ff000001d1ab812 */ /* 0x000fe400078ec0ff */
[----:B------:R-:W-:Y:S01]  /*21b0*/  @!P0 LOP3.LUT R9, R8, 0x100000, RZ, 0xfc, !PT ;  /* 0x0010000008098812 */ /* 0x000fe200078efcff */
[----:B------:R-:W-:-:S06]  /*21c0*/  @!P0 IMAD.MOV.U32 R8, RZ, RZ, RZ ;  /* 0x000000ffff088224 */ /* 0x000fcc00078e00ff */
[----:B------:R-:W-:Y:S02]  /*21d0*/  @!P0 DFMA R14, R14, 2, -R8 ;  /* 0x400000000e0e882b */ /* 0x000fe40000000808 */
[----:B0-----:R-:W-:-:S08]  /*21e0*/  DFMA R8, R10, -R28, 1 ;  /* 0x3ff000000a08742b */ /* 0x001fd0000000081c */
[----:B------:R-:W-:-:S08]  /*21f0*/  DFMA R8, R8, R8, R8 ;  /* 0x000000080808722b */ /* 0x000fd00000000008 */
[----:B------:R-:W-:-:S08]  /*2200*/  DFMA R10, R10, R8, R10 ;  /* 0x000000080a0a722b */ /* 0x000fd0000000000a */
[----:B------:R-:W-:-:S08]  /*2210*/  DFMA R8, R10, -R28, 1 ;  /* 0x3ff000000a08742b */ /* 0x000fd0000000081c */
[----:B------:R-:W-:-:S08]  /*2220*/  DFMA R8, R10, R8, R10 ;  /* 0x000000080a08722b */ /* 0x000fd0000000000a */
[----:B------:R-:W-:-:S08]  /*2230*/  DMUL R10, R8, R14 ;  /* 0x0000000e080a7228 */ /* 0x000fd00000000000 */
[----:B------:R-:W-:-:S08]  /*2240*/  DFMA R12, R10, -R28, R14 ;  /* 0x8000001c0a0c722b */ /* 0x000fd0000000000e */
[----:B------:R-:W-:Y:S01]  /*2250*/  DFMA R12, R8, R12, R10 ;  /* 0x0000000c080c722b */ /* 0x000fe2000000000a */
[----:B------:R-:W-:Y:S02]  /*2260*/  MOV R8, R21 ;  /* 0x0000001500087202 */ /* 0x000fe40000000f00 */
[----:B------:R-:W-:-:S05]  /*2270*/  @!P0 LOP3.LUT R8, R15, 0x7ff00000, RZ, 0xc0, !PT ;  /* 0x7ff000000f088812 */ /* 0x000fca00078ec0ff */
        /* <DEDUP_REMOVED lines=16> */
[----:B------:R-:W-:-:S06]  /*2380*/  DFMA R14, R12, -R28, R14 ;  /* 0x8000001c0c0e722b */ /* 0x000fcc000000000e */
[----:B------:R-:W-:-:S04]  /*2390*/  IMAD.MOV.U32 R14, RZ, RZ, RZ ;  /* 0x000000ffff0e7224 */ /* 0x000fc800078e00ff */
[C---:B------:R-:W-:Y:S02]  /*23a0*/  FSETP.NEU.AND P0, PT, R15.reuse, RZ, PT ;  /* 0x000000ff0f00720b */ /* 0x040fe40003f0d000 */
[----:B------:R-:W-:-:S04]  /*23b0*/  LOP3.LUT R6, R15, 0x80000000, R5, 0x48, !PT ;  /* 0x800000000f067812 */ /* 0x000fc800078e4805 */
[----:B------:R-:W-:-:S07]  /*23c0*/  LOP3.LUT R15, R6, R7, RZ, 0xfc, !PT ;  /* 0x00000007060f7212 */ /* 0x000fce00078efcff */
[----:B------:R-:W-:Y:S05]  /*23d0*/  @!P0 BRA `(.L_x_176) ;  /* 0x00000000007c8947 */ /* 0x000fea0003800000 */
[----:B------:R-:W-:Y:S01]  /*23e0*/  IMAD.MOV R5, RZ, RZ, -R8 ;  /* 0x000000ffff057224 */ /* 0x000fe200078e0a08 */
[----:B------:R-:W-:-:S06]  /*23f0*/  MOV R4, RZ ;  /* 0x000000ff00047202 */ /* 0x000fcc0000000f00 */
[----:B------:R-:W-:Y:S02]  /*2400*/  DFMA R4, R10, -R4, R12 ;  /* 0x800000040a04722b */ /* 0x000fe4000000000c */
[----:B------:R-:W-:-:S04]  /*2410*/  DMUL.RP R12, R12, R14 ;  /* 0x0000000e0c0c7228 */ /* 0x000fc80000008000 */
[----:B------:R-:W-:-:S04]  /*2420*/  IADD3 R4, PT, PT, -R8, -0x43300000, RZ ;  /* 0xbcd0000008047810 */ /* 0x000fc80007ffe1ff */
[----:B------:R-:W-:Y:S02]  /*2430*/  FSETP.NEU.AND P0, PT, |R5|, R4, PT ;  /* 0x000000040500720b */ /* 0x000fe40003f0d200 */
[----:B------:R-:W-:Y:S02]  /*2440*/  LOP3.LUT R5, R13, R6, RZ, 0x3c, !PT ;  /* 0x000000060d057212 */ /* 0x000fe400078e3cff */
[----:B------:R-:W-:Y:S02]  /*2450*/  FSEL R10, R12, R10, !P0 ;  /* 0x0000000a0c0a7208 */ /* 0x000fe40004000000 */
[----:B------:R-:W-:Y:S01]  /*2460*/  FSEL R11, R5, R11, !P0 ;  /* 0x0000000b050b7208 */ /* 0x000fe20004000000 */
[----:B------:R-:W-:Y:S06]  /*2470*/  BRA `(.L_x_176) ;  /* 0x0000000000547947 */ /* 0x000fec0003800000 */
.L_x_175:
        /* <DEDUP_REMOVED lines=16> */
.L_x_178:
[----:B------:R-:W-:Y:S01]  /*2580*/  LOP3.LUT R11, R5, 0x80000, RZ, 0xfc, !PT ;  /* 0x00080000050b7812 */ /* 0x000fe200078efcff */
[----:B------:R-:W-:Y:S01]  /*2590*/  IMAD.MOV.U32 R10, RZ, RZ, R4 ;  /* 0x000000ffff0a7224 */ /* 0x000fe200078e0004 */
[----:B------:R-:W-:Y:S06]  /*25a0*/  BRA `(.L_x_176) ;  /* 0x0000000000087947 */ /* 0x000fec0003800000 */
.L_x_177:
[----:B------:R-:W-:Y:S01]  /*25b0*/  LOP3.LUT R11, R7, 0x80000, RZ, 0xfc, !PT ;  /* 0x00080000070b7812 */ /* 0x000fe200078efcff */
[----:B------:R-:W-:-:S07]  /*25c0*/  IMAD.MOV.U32 R10, RZ, RZ, R6 ;  /* 0x000000ffff0a7224 */ /* 0x000fce00078e0006 */
.L_x_176:
[----:B------:R-:W-:Y:S05]  /*25d0*/  BSYNC.RECONVERGENT B0 ;  /* 0x0000000000007941 */ /* 0x000fea0003800200 */
.L_x_174:
[----:B------:R-:W-:Y:S01]  /*25e0*/  IMAD.MOV.U32 R21, RZ, RZ, 0x0 ;  /* 0x00000000ff157424 */ /* 0x000fe200078e00ff */
[----:B------:R-:W-:Y:S01]  /*25f0*/  MOV R4, R10 ;  /* 0x0000000a00047202 */ /* 0x000fe20000000f00 */
[----:B------:R-:W-:Y:S02]  /*2600*/  IMAD.MOV.U32 R5, RZ, RZ, R11 ;  /* 0x000000ffff057224 */ /* 0x000fe400078e000b */
[----:B------:R-:W-:Y:S05]  /*2610*/  RET.REL.NODEC R20 `(_Z16cooling_functionyffff) ;  /* 0xffffffd814787950 */ /* 0x000fea0003c3ffff */
.L_x_179:
        /* <DEDUP_REMOVED lines=14> */
.L_x_186:


//--------------------- .nv.global.init           --------------------------
	.section	.nv.global.init,"aw",@progbits
.nv.global.init:
	.type		$str$2,@object
	.size		$str$2,($str - $str$2)
$str$2:
        /*0000*/ 	.byte	0x45, 0x6e, 0x74, 0x72, 0x61, 0x6e, 0x63, 0x65, 0x20, 0x32, 0x20, 0x0a, 0x00
	.type		$str,@object
	.size		$str,($str$9 - $str)
$str:
        /*000d*/ 	.byte	0x45, 0x6e, 0x74, 0x72, 0x61, 0x6e, 0x63, 0x65, 0x20, 0x31, 0x20, 0x0a, 0x00
	.type		$str$9,@object
	.size		$str$9,($str$5 - $str$9)
$str$9:
        /*001a*/ 	.byte	0x45, 0x6e, 0x74, 0x72, 0x61, 0x6e, 0x63, 0x65, 0x20, 0x34, 0x20, 0x0a, 0x00
	.type		$str$5,@object
	.size		$str$5,($str$6 - $str$5)
$str$5:
        /*0027*/ 	.byte	0x45, 0x6e, 0x74, 0x72, 0x61, 0x6e, 0x63, 0x65, 0x20, 0x33, 0x20, 0x0a, 0x00
	.type		$str$6,@object
	.size		$str$6,($str$11 - $str$6)
$str$6:
        /*0034*/ 	.byte	0x61, 0x31, 0x5f, 0x69, 0x6e, 0x64, 0x65, 0x78, 0x20, 0x3d, 0x20, 0x25, 0x6c, 0x66, 0x0a, 0x00
	.type		$str$11,@object
	.size		$str$11,($str$7 - $str$11)
$str$11:
        /*0044*/ 	.byte	0x43, 0x6f, 0x6f, 0x6c, 0x69, 0x6e, 0x67, 0x20, 0x76, 0x61, 0x6c, 0x75, 0x65, 0x20, 0x3d, 0x20
        /*0054*/ 	.byte	0x25, 0x6c, 0x66, 0x0a, 0x00
	.type		$str$7,@object
	.size		$str$7,($str$12 - $str$7)
$str$7:
        /*0059*/ 	.byte	0x76, 0x31, 0x5f, 0x69, 0x20, 0x3d, 0x20, 0x25, 0x6c, 0x66, 0x2c, 0x20, 0x76, 0x31, 0x5f, 0x69
        /*0069*/ 	.byte	0x31, 0x20, 0x3d, 0x20, 0x25, 0x6c, 0x66, 0x20, 0x0a, 0x00
	.type		$str$12,@object
	.size		$str$12,($str$13 - $str$12)
$str$12:
        /*0073*/ 	.byte	0x45, 0x6e, 0x74, 0x72, 0x61, 0x64, 0x61, 0x20, 0x31, 0x2c, 0x20, 0x61, 0x6d, 0x62, 0x6f, 0x73
        /*0083*/ 	.byte	0x20, 0x69, 0x6e, 0x74, 0x65, 0x69, 0x72, 0x6f, 0x73, 0x0a, 0x00
	.type		$str$13,@object
	.size		$str$13,($str$22 - $str$13)
$str$13:
        /*008e*/ 	.byte	0x45, 0x6e, 0x74, 0x72, 0x61, 0x64, 0x61, 0x20, 0x32, 0x2c, 0x20, 0x4e, 0x65, 0x6e, 0x68, 0x75
        /*009e*/ 	.byte	0x6d, 0x20, 0x69, 0x6e, 0x74, 0x65, 0x69, 0x72, 0x6f, 0x0a, 0x00
	.type		$str$22,@object
	.size		$str$22,($str$10 - $str$22)
$str$22:
        /*00a9*/ 	.byte	0x74, 0x65, 0x6d, 0x70, 0x65, 0x72, 0x61, 0x74, 0x75, 0x72, 0x61, 0x20, 0x6c, 0x6f, 0x6e, 0x67
        /*00b9*/ 	.byte	0x65, 0x20, 0x64, 0x6f, 0x20, 0x62, 0x72, 0x65, 0x61, 0x6b, 0x0a, 0x00
	.type		$str$10,@object
	.size		$str$10,($str$1 - $str$10)
$str$10:
        /*00c5*/ 	.byte	0x43, 0x6f, 0x6f, 0x72, 0x64, 0x69, 0x6e, 0x61, 0x74, 0x65, 0x73, 0x20, 0x69, 0x6e, 0x20, 0x74
        /*00d5*/ 	.byte	0x65, 0x78, 0x74, 0x75, 0x72, 0x65, 0x20, 0x67, 0x72, 0x69, 0x64, 0x3a, 0x0a, 0x00
	.type		$str$1,@object
	.size		$str$1,($str$26 - $str$1)
$str$1:
        /*00e3*/ 	.byte	0x76, 0x30, 0x20, 0x3d, 0x20, 0x25, 0x6c, 0x66, 0x2c, 0x20, 0x76, 0x31, 0x20, 0x3d, 0x20, 0x25
        /*00f3*/ 	.byte	0x6c, 0x66, 0x2c, 0x20, 0x76, 0x34, 0x20, 0x3d, 0x20, 0x25, 0x6c, 0x66, 0x0a, 0x00
	.type		$str$26,@object
	.size		$str$26,($str$25 - $str$26)
$str$26:
        /*0101*/ 	.byte	0x45, 0x6e, 0x74, 0x72, 0x61, 0x64, 0x61, 0x20, 0x34, 0x2c, 0x20, 0x54, 0x65, 0x20, 0x6e, 0xc3
        /*0111*/ 	.byte	0xa3, 0x6f, 0x20, 0xc3, 0xa9, 0x20, 0x69, 0x6e, 0x74, 0x65, 0x69, 0x72, 0x6f, 0x20, 0x0a, 0x00
	.type		$str$25,@object
	.size		$str$25,($str$30 - $str$25)
$str$25:
        /*0121*/ 	.byte	0x45, 0x6e, 0x74, 0x72, 0x61, 0x64, 0x61, 0x20, 0x33, 0x2c, 0x20, 0x6e, 0x65, 0x20, 0x6e, 0xc3
        /*0131*/ 	.byte	0xa3, 0x6f, 0x20, 0xc3, 0xa9, 0x20, 0x69, 0x6e, 0x74, 0x65, 0x69, 0x72, 0x6f, 0x20, 0x0a, 0x00
	.type		$str$30,@object
	.size		$str$30,($str$29 - $str$30)
$str$30:
        /*0141*/ 	.byte	0x76, 0x34, 0x5f, 0x69, 0x20, 0x3d, 0x20, 0x25, 0x6c, 0x66, 0x2c, 0x20, 0x76, 0x34, 0x5f, 0x69
        /*0151*/ 	.byte	0x31, 0x20, 0x3d, 0x20, 0x25, 0x6c, 0x66, 0x2c, 0x20, 0x61, 0x6c, 0x70, 0x68, 0x61, 0x20, 0x3d
        /*0161*/ 	.byte	0x20, 0x25, 0x6c, 0x66, 0x20, 0x0a, 0x00
	.type		$str$29,@object
	.size		$str$29,($str$27 - $str$29)
$str$29:
        /*0168*/ 	.byte	0x54, 0x28, 0x69, 0x2b, 0x32, 0x29, 0x20, 0x3d, 0x20, 0x25, 0x6c, 0x66, 0x2c, 0x20, 0x54, 0x28
        /*0178*/ 	.byte	0x69, 0x2b, 0x31, 0x29, 0x20, 0x3d, 0x20, 0x25, 0x6c, 0x66, 0x2c, 0x20, 0x54, 0x28, 0x69, 0x29
        /*0188*/ 	.byte	0x20, 0x3d, 0x20, 0x25, 0x6c, 0x66, 0x0a, 0x00
	.type		$str$27,@object
	.size		$str$27,($str$18 - $str$27)
$str$27:
        /*0190*/ 	.byte	0x54, 0x28, 0x69, 0x2d, 0x32, 0x29, 0x20, 0x3d, 0x20, 0x25, 0x6c, 0x66, 0x2c, 0x20, 0x54, 0x28
        /*01a0*/ 	.byte	0x69, 0x2d, 0x31, 0x29, 0x20, 0x3d, 0x20, 0x25, 0x6c, 0x66, 0x2c, 0x20, 0x54, 0x28, 0x69, 0x29
        /*01b0*/ 	.byte	0x20, 0x3d, 0x20, 0x25, 0x6c, 0x66, 0x0a, 0x00
	.type		$str$18,@object
	.size		$str$18,($str$14 - $str$18)
$str$18:
        /*01b8*/ 	.byte	0x74, 0x65, 0x6d, 0x70, 0x65, 0x72, 0x61, 0x74, 0x75, 0x72, 0x61, 0x20, 0x65, 0x6e, 0x74, 0x72
        /*01c8*/ 	.byte	0x65, 0x20, 0x6f, 0x20, 0x62, 0x72, 0x65, 0x61, 0x6b, 0x20, 0x65, 0x20, 0x6f, 0x20, 0x6c, 0x69
        /*01d8*/ 	.byte	0x6d, 0x69, 0x74, 0x65, 0x20, 0x73, 0x75, 0x70, 0x65, 0x72, 0x69, 0x6f, 0x72, 0x0a, 0x00
	.type		$str$14,@object
	.size		$str$14,($str$16 - $str$14)
$str$14:
        /*01e7*/ 	.byte	0x74, 0x65, 0x6d, 0x70, 0x65, 0x72, 0x61, 0x74, 0x75, 0x72, 0x61, 0x20, 0x65, 0x6e, 0x74, 0x72
        /*01f7*/ 	.byte	0x65, 0x20, 0x6f, 0x20, 0x62, 0x72, 0x65, 0x61, 0x6b, 0x20, 0x65, 0x20, 0x6f, 0x20, 0x6c, 0x69
        /*0207*/ 	.byte	0x6d, 0x69, 0x74, 0x65, 0x20, 0x69, 0x6e, 0x66, 0x65, 0x72, 0x69, 0x6f, 0x72, 0x0a, 0x00
	.type		$str$16,@object
	.size		$str$16,($str$20 - $str$16)
$str$16:
        /*0216*/ 	.byte	0x54, 0x28, 0x69, 0x2d, 0x32, 0x2c, 0x20, 0x6a, 0x29, 0x20, 0x3d, 0x20, 0x25, 0x6c, 0x66, 0x2c
        /*0226*/ 	.byte	0x20, 0x54, 0x28, 0x69, 0x2d, 0x31, 0x2c, 0x20, 0x6a, 0x29, 0x20, 0x3d, 0x20, 0x25, 0x6c, 0x66
        /*0236*/ 	.byte	0x2c, 0x20, 0x54, 0x28, 0x69, 0x2c, 0x6a, 0x29, 0x20, 0x3d, 0x20, 0x25, 0x6c, 0x66, 0x0a, 0x00
	.type		$str$20,@object
	.size		$str$20,($str$8 - $str$20)
$str$20:
        /*0246*/ 	.byte	0x54, 0x28, 0x69, 0x2b, 0x32, 0x2c, 0x20, 0x6a, 0x29, 0x20, 0x3d, 0x20, 0x25, 0x6c, 0x66, 0x2c
        /*0256*/ 	.byte	0x20, 0x54, 0x28, 0x69, 0x2b, 0x31, 0x2c, 0x20, 0x6a, 0x29, 0x20, 0x3d, 0x20, 0x25, 0x6c, 0x66
        /*0266*/ 	.byte	0x2c, 0x20, 0x54, 0x28, 0x69, 0x2c, 0x6a, 0x29, 0x20, 0x3d, 0x20, 0x25, 0x6c, 0x66, 0x0a, 0x00
	.type		$str$8,@object
	.size		$str$8,($str$17 - $str$8)
$str$8:
        /*0276*/ 	.byte	0x61, 0x6c, 0x70, 0x68, 0x61, 0x20, 0x3d, 0x20, 0x25, 0x6c, 0x66, 0x2c, 0x20, 0x74, 0x65, 0x78
        /*0286*/ 	.byte	0x20, 0x62, 0x65, 0x66, 0x6f, 0x72, 0x65, 0x20, 0x3d, 0x20, 0x25, 0x6c, 0x66, 0x2c, 0x20, 0x74
        /*0296*/ 	.byte	0x65, 0x78, 0x20, 0x61, 0x66, 0x74, 0x65, 0x72, 0x20, 0x3d, 0x20, 0x25, 0x6c, 0x66, 0x20, 0x0a
        /*02a6*/ 	.byte	0x00
	.type		$str$17,@object
	.size		$str$17,($str$21 - $str$17)
$str$17:
        /*02a7*/ 	.byte	0x54, 0x28, 0x69, 0x2d, 0x32, 0x2c, 0x20, 0x6a, 0x2b, 0x31, 0x29, 0x20, 0x3d, 0x20, 0x25, 0x6c
        /*02b7*/ 	.byte	0x66, 0x2c, 0x20, 0x54, 0x28, 0x69, 0x2d, 0x31, 0x2c, 0x20, 0x6a, 0x2b, 0x31, 0x29, 0x20, 0x3d
        /*02c7*/ 	.byte	0x20, 0x25, 0x6c, 0x66, 0x2c, 0x20, 0x54, 0x28, 0x69, 0x2c, 0x20, 0x6a, 0x2b, 0x31, 0x29, 0x20
        /*02d7*/ 	.byte	0x3d, 0x20, 0x25, 0x6c, 0x66, 0x0a, 0x00
	.type		$str$21,@object
	.size		$str$21,($str$3 - $str$21)
$str$21:
        /*02de*/ 	.byte	0x54, 0x28, 0x69, 0x2b, 0x32, 0x2c, 0x20, 0x6a, 0x2b, 0x31, 0x29, 0x20, 0x3d, 0x20, 0x25, 0x6c
        /*02ee*/ 	.byte	0x66, 0x2c, 0x20, 0x54, 0x28, 0x69, 0x2b, 0x31, 0x2c, 0x20, 0x6a, 0x2b, 0x31, 0x29, 0x20, 0x3d
        /*02fe*/ 	.byte	0x20, 0x25, 0x6c, 0x66, 0x2c, 0x20, 0x54, 0x28, 0x69, 0x2c, 0x20, 0x6a, 0x2b, 0x31, 0x29, 0x20
        /*030e*/ 	.byte	0x3d, 0x20, 0x25, 0x6c, 0x66, 0x0a, 0x00
	.type		$str$3,@object
	.size		$str$3,($str$19 - $str$3)
$str$3:
        /*0315*/ 	.byte	0x42, 0x5f, 0x62, 0x65, 0x66, 0x6f, 0x72, 0x65, 0x20, 0x3d, 0x20, 0x25, 0x6c, 0x66, 0x2c, 0x20
        /*0325*/ 	.byte	0x42, 0x5f, 0x61, 0x66, 0x74, 0x65, 0x72, 0x20, 0x3d, 0x20, 0x25, 0x6c, 0x66, 0x2c, 0x20, 0x6e
        /*0335*/ 	.byte	0x65, 0x5f, 0x62, 0x65, 0x66, 0x6f, 0x72, 0x65, 0x20, 0x3d, 0x20, 0x25, 0x6c, 0x66, 0x2c, 0x20
        /*0345*/ 	.byte	0x6e, 0x65, 0x5f, 0x61, 0x66, 0x74, 0x65, 0x72, 0x20, 0x3d, 0x20, 0x25, 0x6c, 0x66, 0x0a, 0x00
	.type		$str$19,@object
	.size		$str$19,($str$15 - $str$19)
$str$19:
        /*0355*/ 	.byte	0x61, 0x6c, 0x70, 0x68, 0x61, 0x5f, 0x75, 0x70, 0x70, 0x65, 0x72, 0x20, 0x3d, 0x20, 0x25, 0x6c
        /*0365*/ 	.byte	0x66, 0x2c, 0x20, 0x62, 0x65, 0x74, 0x61, 0x20, 0x3d, 0x20, 0x25, 0x6c, 0x66, 0x20, 0x76, 0x34
        /*0375*/ 	.byte	0x5f, 0x69, 0x68, 0x61, 0x6c, 0x66, 0x6a, 0x20, 0x3d, 0x20, 0x25, 0x6c, 0x66, 0x2c, 0x20, 0x76
        /*0385*/ 	.byte	0x34, 0x5f, 0x69, 0x68, 0x61, 0x6c, 0x66, 0x6a, 0x31, 0x20, 0x3d, 0x20, 0x25, 0x6c, 0x66, 0x20
        /*0395*/ 	.byte	0x0a, 0x00
	.type		$str$15,@object
	.size		$str$15,($str$24 - $str$15)
$str$15:
        /*0397*/ 	.byte	0x61, 0x6c, 0x70, 0x68, 0x61, 0x5f, 0x6c, 0x6f, 0x77, 0x65, 0x72, 0x20, 0x3d, 0x20, 0x25, 0x6c
        /*03a7*/ 	.byte	0x66, 0x2c, 0x20, 0x62, 0x65, 0x74, 0x61, 0x20, 0x3d, 0x20, 0x25, 0x6c, 0x66, 0x20, 0x76, 0x34
        /*03b7*/ 	.byte	0x5f, 0x69, 0x68, 0x61, 0x6c, 0x66, 0x6a, 0x20, 0x3d, 0x20, 0x25, 0x6c, 0x66, 0x2c, 0x20, 0x76
        /*03c7*/ 	.byte	0x34, 0x5f, 0x69, 0x68, 0x61, 0x6c, 0x66, 0x6a, 0x31, 0x20, 0x3d, 0x20, 0x25, 0x6c, 0x66, 0x20
        /*03d7*/ 	.byte	0x0a, 0x00
	.type		$str$24,@object
	.size		$str$24,($str$4 - $str$24)
$str$24:
        /*03d9*/ 	.byte	0x69, 0x6a, 0x20, 0x76, 0x61, 0x6c, 0x75, 0x65, 0x20, 0x3d, 0x20, 0x25, 0x6c, 0x66, 0x2c, 0x20
        /*03e9*/ 	.byte	0x69, 0x31, 0x6a, 0x20, 0x76, 0x61, 0x6c, 0x75, 0x65, 0x20, 0x3d, 0x20, 0x25, 0x6c, 0x66, 0x2c
        /*03f9*/ 	.byte	0x20, 0x69, 0x6a, 0x31, 0x20, 0x76, 0x61, 0x6c, 0x75, 0x65, 0x20, 0x3d, 0x20, 0x25, 0x6c, 0x66
        /*0409*/ 	.byte	0x2c, 0x20, 0x69, 0x31, 0x6a, 0x31, 0x20, 0x76, 0x61, 0x6c, 0x75, 0x65, 0x20, 0x3d, 0x20, 0x25
        /*0419*/ 	.byte	0x6c, 0x66, 0x20, 0x0a, 0x00
	.type		$str$4,@object
	.size		$str$4,($str$23 - $str$4)
$str$4:
        /*041e*/ 	.byte	0x61, 0x6c, 0x70, 0x68, 0x61, 0x20, 0x3d, 0x20, 0x25, 0x6c, 0x66, 0x2c, 0x20, 0x62, 0x65, 0x74
        /*042e*/ 	.byte	0x61, 0x20, 0x3d, 0x20, 0x25, 0x6c, 0x66, 0x2c, 0x20, 0x74, 0x65, 0x78, 0x69, 0x6a, 0x20, 0x3d
        /*043e*/ 	.byte	0x20, 0x25, 0x6c, 0x66, 0x2c, 0x20, 0x74, 0x65, 0x78, 0x69, 0x31, 0x6a, 0x20, 0x3d, 0x20, 0x25
        /*044e*/ 	.byte	0x6c, 0x66, 0x2c, 0x20, 0x74, 0x65, 0x78, 0x69, 0x6a, 0x31, 0x20, 0x3d, 0x20, 0x25, 0x6c, 0x66
        /*045e*/ 	.byte	0x2c, 0x20, 0x74, 0x65, 0x78, 0x69, 0x31, 0x6a, 0x31, 0x20, 0x3d, 0x20, 0x25, 0x6c, 0x66, 0x20
        /*046e*/ 	.byte	0x0a, 0x00
	.type		$str$23,@object
	.size		$str$23,($str$28 - $str$23)
$str$23:
        /*0470*/ 	.byte	0x76, 0x34, 0x5f, 0x69, 0x6a, 0x20, 0x3d, 0x20, 0x25, 0x6c, 0x66, 0x2c, 0x20, 0x76, 0x34, 0x5f
        /*0480*/ 	.byte	0x69, 0x31, 0x6a, 0x20, 0x3d, 0x20, 0x25, 0x6c, 0x66, 0x2c, 0x20, 0x76, 0x34, 0x5f, 0x69, 0x6a
        /*0490*/ 	.byte	0x31, 0x20, 0x3d, 0x20, 0x25, 0x6c, 0x66, 0x2c, 0x20, 0x76, 0x34, 0x5f, 0x69, 0x31, 0x6a, 0x31
        /*04a0*/ 	.byte	0x20, 0x3d, 0x20, 0x25, 0x6c, 0x66, 0x2c, 0x20, 0x61, 0x6c, 0x70, 0x68, 0x61, 0x20, 0x3d, 0x20
        /*04b0*/ 	.byte	0x25, 0x6c, 0x66, 0x2c, 0x20, 0x62, 0x65, 0x74, 0x61, 0x20, 0x3d, 0x20, 0x25, 0x6c, 0x66, 0x20
        /*04c0*/ 	.byte	0x0a, 0x00
	.type		$str$28,@object
	.size		$str$28,(.L_28 - $str$28)
$str$28:
        /*04c2*/ 	.byte	0x61, 0x6c, 0x70, 0x68, 0x61, 0x20, 0x3d, 0x20, 0x25, 0x6c, 0x66, 0x2c, 0x20, 0x66, 0x72, 0x61
        /*04d2*/ 	.byte	0x63, 0x5f, 0x62, 0x72, 0x65, 0x61, 0x6b, 0x20, 0x3d, 0x20, 0x25, 0x6c, 0x66, 0x2c, 0x20, 0x61
        /*04e2*/ 	.byte	0x6c, 0x70, 0x68, 0x61, 0x5f, 0x75, 0x70, 0x70, 0x65, 0x72, 0x20, 0x3d, 0x20, 0x25, 0x6c, 0x66
        /*04f2*/ 	.byte	0x2c, 0x20, 0x76, 0x34, 0x5f, 0x69, 0x6a, 0x20, 0x3d, 0x20, 0x25, 0x6c, 0x66, 0x2c, 0x20, 0x76
        /*0502*/ 	.byte	0x34, 0x5f, 0x69, 0x4d, 0x32, 0x6a, 0x20, 0x3d, 0x20, 0x25, 0x6c, 0x66, 0x2c, 0x20, 0x76, 0x34
        /*0512*/ 	.byte	0x5f, 0x69, 0x4d, 0x31, 0x6a, 0x20, 0x3d, 0x20, 0x25, 0x6c, 0x66, 0x2c, 0x20, 0x76, 0x34, 0x5f
        /*0522*/ 	.byte	0x69, 0x68, 0x61, 0x6c, 0x66, 0x6a, 0x20, 0x3d, 0x20, 0x25, 0x6c, 0x66, 0x20, 0x0a, 0x00
.L_28:


//--------------------- .nv.shared.reserved.0     --------------------------
	.section	.nv.shared.reserved.0,"aw",@nobits
	.weak		__nv_reservedSMEM_offset_0_alias
	.size		__nv_reservedSMEM_offset_0_alias, 0, 64
	.other		__nv_reservedSMEM_offset_0_alias,@"STO_CUDA_RESERVED_SHARED STV_DEFAULT"
__nv_reservedSMEM_offset_0_alias:
	.zero		0
	.zero		64


//--------------------- .nv.constant0._Z34cooling_function_comparison_globalyPdS_S_S_S_ --------------------------
	.section	.nv.constant0._Z34cooling_function_comparison_globalyPdS_S_S_S_,"a",@progbits
	.sectionflags	@""
	.align	4
.nv.constant0._Z34cooling_function_comparison_globalyPdS_S_S_S_:
	.zero		944


//--------------------- .nv.constant0._Z21global_memory_readingPdS_S_S_S_S_S_S_S_S_ --------------------------
	.section	.nv.constant0._Z21global_memory_readingPdS_S_S_S_S_S_S_S_S_,"a",@progbits
	.sectionflags	@""
	.align	4
.nv.constant0._Z21global_memory_readingPdS_S_S_S_S_S_S_S_S_:
	.zero		976


//--------------------- .nv.constant0._Z21cooling_function_testyPdS_S_S_S_ --------------------------
	.section	.nv.constant0._Z21cooling_function_testyPdS_S_S_S_,"a",@progbits
	.sectionflags	@""
	.align	4
.nv.constant0._Z21cooling_function_testyPdS_S_S_S_:
	.zero		944


//--------------------- .nv.constant0._Z25cooling_function_test_newyPdS_S_S_S_ --------------------------
	.section	.nv.constant0._Z25cooling_function_test_newyPdS_S_S_S_,"a",@progbits
	.sectionflags	@""
	.align	4
.nv.constant0._Z25cooling_function_test_newyPdS_S_S_S_:
	.zero		944


//--------------------- .nv.constant0._Z23cooling_function_marcelyfPdS_S_ --------------------------
	.section	.nv.constant0._Z23cooling_function_marcelyfPdS_S_,"a",@progbits
	.sectionflags	@""
	.align	4
.nv.constant0._Z23cooling_function_marcelyfPdS_S_:
	.zero		936


//--------------------- .nv.constant0._Z20cooling_function_newyffff --------------------------
	.section	.nv.constant0._Z20cooling_function_newyffff,"a",@progbits
	.sectionflags	@""
	.align	4
.nv.constant0._Z20cooling_function_newyffff:
	.zero		920


//--------------------- .nv.constant0._Z16cooling_functionyffff --------------------------
	.section	.nv.constant0._Z16cooling_functionyffff,"a",@progbits
	.sectionflags	@""
	.align	4
.nv.constant0._Z16cooling_functionyffff:
	.zero		920


//--------------------- SYMBOLS --------------------------

	.type		.nv.reservedSmem.offset0,@object
	.size		.nv.reservedSmem.offset0,0x4
	.type		vprintf,@function
